	.target	sm_90a

	.elftype	@"ET_EXEC"


//--------------------- .note.nv.tkinfo           --------------------------
	.section	.note.nv.tkinfo,"",@"SHT_NOTE"
	.sectionflags	@"SHF_NOTE_NV_TKINFO"
	.tkinfo
        /*0018*/ 	.word	0x00000002
        /*0030*/ 	.string	""
        /*0030*/ 	.string	"ptxas"
        /*0030*/ 	.string	"Cuda compilation tools, release 13.0, V13.0.88"
        /*0030*/ 	.string	"Build cuda_13.0.r13.0/compiler.36424714_0"
        /*0030*/ 	.string	"-arch sm_90a -m 64 "



//--------------------- .note.nv.cuinfo           --------------------------
	.section	.note.nv.cuinfo,"",@"SHT_NOTE"
	.sectionflags	@"SHF_NOTE_NV_CUINFO"
        /*0018*/ 	.short	0x0002
        /*001a*/ 	.short	0x005a
        /*001c*/ 	.short	0x0082
	.zero		2


//--------------------- .nv.info                  --------------------------
	.section	.nv.info,"",@"SHT_CUDA_INFO"
	.align	4


	//----- nvinfo : EIATTR_REGCOUNT
	.align		4
        /*0000*/ 	.byte	0x04, 0x2f
        /*0002*/ 	.short	(.L_16 - .L_15)
	.align		4
.L_15:
        /*0004*/ 	.word	index@(_ZN7cutlass13device_kernelINS_4gemm6kernel13GemmUniversalIN4cute5tupleIJiiiiEEENS1_10collective13CollectiveMmaINS1_37MainloopSm90TmaGmmaWarpSpecializedFP8ILi8ENS5_IJNS4_1CILi1EEESB_SB_EEENS1_35KernelTmaWarpSpecializedCooperativeEEENS5_IJNSA_ILi128EEENSA_ILi256EEENSA_ILi64EEEEEENS_12float_e4m3_tENS5_IJlSB_lEEESJ_SK_NS4_8TiledMMAINS4_8MMA_AtomIJNS4_4SM904GMMA31MMA_64x256x32_F32E4M3E4M3_SS_TNILNSO_7ScaleInE1ELSQ_1EEEEEENS4_6LayoutINS5_IJNSA_ILi2EEESB_SB_EEENS5_IJSB_NSA_ILi0EEESW_EEEEENS5_IJNS4_10UnderscoreESZ_SZ_EEEEENS4_13SM90_TMA_LOADENS4_14ComposedLayoutINS4_7SwizzleILi2ELi4ELi3EEENS4_18smem_ptr_flag_bitsILi8EEENST_INS5_IJNSA_ILi8EEESH_EEENS5_IJSH_SB_EEEEEEEvNS4_8identityES12_S1C_vS1D_EENS_8epilogue10collective18CollectiveEpilogueINS1F_22Sm90TmaWarpSpecializedILi4ELi2ELi16ELb0ELb0EEEJSI_NS5_IJSF_NSA_ILi32EEEEEESJ_SK_SJ_SK_NS1F_6fusion15FusionCallbacksIS1J_NS1M_13LinCombEltActINS1F_6thread4SiLuESJ_fSJ_fLNS_15FloatRoundStyleE2EEESI_S1L_JEEES12_NS13_INS14_ILi1ELi4ELi3EEES17_NST_INS5_IJS18_S1K_EEENS5_IJS1K_SB_EEEEEEENS4_39AutoVectorizingCopyWithAssumedAlignmentILi128EEENS4_14SM90_TMA_STOREES1Y_S20_NS4_9Copy_AtomIJNS4_17SM90_U32x4_STSM_NENS_6half_tEEEEvEEEvvEEEEvNT_6ParamsE)
        /*0008*/ 	.word	0x000000a8


	//----- nvinfo : EIATTR_FRAME_SIZE
	.align		4
.L_16:
        /*000c*/ 	.byte	0x04, 0x11
        /*000e*/ 	.short	(.L_18 - .L_17)
	.align		4
.L_17:
        /*0010*/ 	.word	index@($__internal_0_$__cuda_sm20_rcp_rn_f32_slowpath)
        /*0014*/ 	.word	0x000000e8


	//----- nvinfo : EIATTR_FRAME_SIZE
	.align		4
.L_18:
        /*0018*/ 	.byte	0x04, 0x11
        /*001a*/ 	.short	(.L_20 - .L_19)
	.align		4
.L_19:
        /*001c*/ 	.word	index@(_ZN7cutlass13device_kernelINS_4gemm6kernel13GemmUniversalIN4cute5tupleIJiiiiEEENS1_10collective13CollectiveMmaINS1_37MainloopSm90TmaGmmaWarpSpecializedFP8ILi8ENS5_IJNS4_1CILi1EEESB_SB_EEENS1_35KernelTmaWarpSpecializedCooperativeEEENS5_IJNSA_ILi128EEENSA_ILi256EEENSA_ILi64EEEEEENS_12float_e4m3_tENS5_IJlSB_lEEESJ_SK_NS4_8TiledMMAINS4_8MMA_AtomIJNS4_4SM904GMMA31MMA_64x256x32_F32E4M3E4M3_SS_TNILNSO_7ScaleInE1ELSQ_1EEEEEENS4_6LayoutINS5_IJNSA_ILi2EEESB_SB_EEENS5_IJSB_NSA_ILi0EEESW_EEEEENS5_IJNS4_10UnderscoreESZ_SZ_EEEEENS4_13SM90_TMA_LOADENS4_14ComposedLayoutINS4_7SwizzleILi2ELi4ELi3EEENS4_18smem_ptr_flag_bitsILi8EEENST_INS5_IJNSA_ILi8EEESH_EEENS5_IJSH_SB_EEEEEEEvNS4_8identityES12_S1C_vS1D_EENS_8epilogue10collective18CollectiveEpilogueINS1F_22Sm90TmaWarpSpecializedILi4ELi2ELi16ELb0ELb0EEEJSI_NS5_IJSF_NSA_ILi32EEEEEESJ_SK_SJ_SK_NS1F_6fusion15FusionCallbacksIS1J_NS1M_13LinCombEltActINS1F_6thread4SiLuESJ_fSJ_fLNS_15FloatRoundStyleE2EEESI_S1L_JEEES12_NS13_INS14_ILi1ELi4ELi3EEES17_NST_INS5_IJS18_S1K_EEENS5_IJS1K_SB_EEEEEEENS4_39AutoVectorizingCopyWithAssumedAlignmentILi128EEENS4_14SM90_TMA_STOREES1Y_S20_NS4_9Copy_AtomIJNS4_17SM90_U32x4_STSM_NENS_6half_tEEEEvEEEvvEEEEvNT_6ParamsE)
        /*0020*/ 	.word	0x000000e8


	//----- nvinfo : EIATTR_MIN_STACK_SIZE
	.align		4
.L_20:
        /*0024*/ 	.byte	0x04, 0x12
        /*0026*/ 	.short	(.L_22 - .L_21)
	.align		4
.L_21:
        /*0028*/ 	.word	index@(_ZN7cutlass13device_kernelINS_4gemm6kernel13GemmUniversalIN4cute5tupleIJiiiiEEENS1_10collective13CollectiveMmaINS1_37MainloopSm90TmaGmmaWarpSpecializedFP8ILi8ENS5_IJNS4_1CILi1EEESB_SB_EEENS1_35KernelTmaWarpSpecializedCooperativeEEENS5_IJNSA_ILi128EEENSA_ILi256EEENSA_ILi64EEEEEENS_12float_e4m3_tENS5_IJlSB_lEEESJ_SK_NS4_8TiledMMAINS4_8MMA_AtomIJNS4_4SM904GMMA31MMA_64x256x32_F32E4M3E4M3_SS_TNILNSO_7ScaleInE1ELSQ_1EEEEEENS4_6LayoutINS5_IJNSA_ILi2EEESB_SB_EEENS5_IJSB_NSA_ILi0EEESW_EEEEENS5_IJNS4_10UnderscoreESZ_SZ_EEEEENS4_13SM90_TMA_LOADENS4_14ComposedLayoutINS4_7SwizzleILi2ELi4ELi3EEENS4_18smem_ptr_flag_bitsILi8EEENST_INS5_IJNSA_ILi8EEESH_EEENS5_IJSH_SB_EEEEEEEvNS4_8identityES12_S1C_vS1D_EENS_8epilogue10collective18CollectiveEpilogueINS1F_22Sm90TmaWarpSpecializedILi4ELi2ELi16ELb0ELb0EEEJSI_NS5_IJSF_NSA_ILi32EEEEEESJ_SK_SJ_SK_NS1F_6fusion15FusionCallbacksIS1J_NS1M_13LinCombEltActINS1F_6thread4SiLuESJ_fSJ_fLNS_15FloatRoundStyleE2EEESI_S1L_JEEES12_NS13_INS14_ILi1ELi4ELi3EEES17_NST_INS5_IJS18_S1K_EEENS5_IJS1K_SB_EEEEEEENS4_39AutoVectorizingCopyWithAssumedAlignmentILi128EEENS4_14SM90_TMA_STOREES1Y_S20_NS4_9Copy_AtomIJNS4_17SM90_U32x4_STSM_NENS_6half_tEEEEvEEEvvEEEEvNT_6ParamsE)
        /*002c*/ 	.word	0x000000e8
.L_22:


//--------------------- .nv.compat                --------------------------
	.section	.nv.compat,"",@"SHT_CUDA_COMPAT_INFO"
	.align	4
        /*0000*/ 	.byte	0x02, 0x09, 0x01, 0x00, 0x02, 0x02, 0x04, 0x00, 0x02, 0x05, 0x05, 0x00, 0x03, 0x07, 0x01, 0x01
        /*0010*/ 	.byte	0x02, 0x03, 0x01, 0x00, 0x02, 0x06, 0x01, 0x00, 0x04, 0x0b, 0x08, 0x00, 0x00, 0x00, 0x00, 0x00
        /*0020*/ 	.byte	0x00, 0x00, 0x00, 0x00


//--------------------- .nv.info._ZN7cutlass13device_kernelINS_4gemm6kernel13GemmUniversalIN4cute5tupleIJiiiiEEENS1_10collective13CollectiveMmaINS1_37MainloopSm90TmaGmmaWarpSpecializedFP8ILi8ENS5_IJNS4_1CILi1EEESB_SB_EEENS1_35KernelTmaWarpSpecializedCooperativeEEENS5_IJNSA_ILi128EEENSA_ILi256EEENSA_ILi64EEEEEENS_12float_e4m3_tENS5_IJlSB_lEEESJ_SK_NS4_8TiledMMAINS4_8MMA_AtomIJNS4_4SM904GMMA31MMA_64x256x32_F32E4M3E4M3_SS_TNILNSO_7ScaleInE1ELSQ_1EEEEEENS4_6LayoutINS5_IJNSA_ILi2EEESB_SB_EEENS5_IJSB_NSA_ILi0EEESW_EEEEENS5_IJNS4_10UnderscoreESZ_SZ_EEEEENS4_13SM90_TMA_LOADENS4_14ComposedLayoutINS4_7SwizzleILi2ELi4ELi3EEENS4_18smem_ptr_flag_bitsILi8EEENST_INS5_IJNSA_ILi8EEESH_EEENS5_IJSH_SB_EEEEEEEvNS4_8identityES12_S1C_vS1D_EENS_8epilogue10collective18CollectiveEpilogueINS1F_22Sm90TmaWarpSpecializedILi4ELi2ELi16ELb0ELb0EEEJSI_NS5_IJSF_NSA_ILi32EEEEEESJ_SK_SJ_SK_NS1F_6fusion15FusionCallbacksIS1J_NS1M_13LinCombEltActINS1F_6thread4SiLuESJ_fSJ_fLNS_15FloatRoundStyleE2EEESI_S1L_JEEES12_NS13_INS14_ILi1ELi4ELi3EEES17_NST_INS5_IJS18_S1K_EEENS5_IJS1K_SB_EEEEEEENS4_39AutoVectorizingCopyWithAssumedAlignmentILi128EEENS4_14SM90_TMA_STOREES1Y_S20_NS4_9Copy_AtomIJNS4_17SM90_U32x4_STSM_NENS_6half_tEEEEvEEEvvEEEEvNT_6ParamsE --------------------------
	.section	.nv.info._ZN7cutlass13device_kernelINS_4gemm6kernel13GemmUniversalIN4cute5tupleIJiiiiEEENS1_10collective13CollectiveMmaINS1_37MainloopSm90TmaGmmaWarpSpecializedFP8ILi8ENS5_IJNS4_1CILi1EEESB_SB_EEENS1_35KernelTmaWarpSpecializedCooperativeEEENS5_IJNSA_ILi128EEENSA_ILi256EEENSA_ILi64EEEEEENS_12float_e4m3_tENS5_IJlSB_lEEESJ_SK_NS4_8TiledMMAINS4_8MMA_AtomIJNS4_4SM904GMMA31MMA_64x256x32_F32E4M3E4M3_SS_TNILNSO_7ScaleInE1ELSQ_1EEEEEENS4_6LayoutINS5_IJNSA_ILi2EEESB_SB_EEENS5_IJSB_NSA_ILi0EEESW_EEEEENS5_IJNS4_10UnderscoreESZ_SZ_EEEEENS4_13SM90_TMA_LOADENS4_14ComposedLayoutINS4_7SwizzleILi2ELi4ELi3EEENS4_18smem_ptr_flag_bitsILi8EEENST_INS5_IJNSA_ILi8EEESH_EEENS5_IJSH_SB_EEEEEEEvNS4_8identityES12_S1C_vS1D_EENS_8epilogue10collective18CollectiveEpilogueINS1F_22Sm90TmaWarpSpecializedILi4ELi2ELi16ELb0ELb0EEEJSI_NS5_IJSF_NSA_ILi32EEEEEESJ_SK_SJ_SK_NS1F_6fusion15FusionCallbacksIS1J_NS1M_13LinCombEltActINS1F_6thread4SiLuESJ_fSJ_fLNS_15FloatRoundStyleE2EEESI_S1L_JEEES12_NS13_INS14_ILi1ELi4ELi3EEES17_NST_INS5_IJS18_S1K_EEENS5_IJS1K_SB_EEEEEEENS4_39AutoVectorizingCopyWithAssumedAlignmentILi128EEENS4_14SM90_TMA_STOREES1Y_S20_NS4_9Copy_AtomIJNS4_17SM90_U32x4_STSM_NENS_6half_tEEEEvEEEvvEEEEvNT_6ParamsE,"",@"SHT_CUDA_INFO"
	.sectionflags	@""
	.align	4


	//----- nvinfo : EIATTR_CUDA_API_VERSION
	.align		4
        /*0000*/ 	.byte	0x04, 0x37
        /*0002*/ 	.short	(.L_24 - .L_23)
.L_23:
        /*0004*/ 	.word	0x00000082


	//----- nvinfo : EIATTR_KPARAM_INFO
	.align		4
.L_24:
        /*0008*/ 	.byte	0x04, 0x17
        /*000a*/ 	.short	(.L_26 - .L_25)
.L_25:
        /*000c*/ 	.word	0x00000000
        /*0010*/ 	.short	0x0000
        /*0012*/ 	.short	0x0070
        /*0014*/ 	.byte	0x00, 0xf0, 0x01, 0x1c


	//----- nvinfo : EIATTR_SPARSE_MMA_MASK
	.align		4
.L_26:
        /*0018*/ 	.byte	0x03, 0x50
        /*001a*/ 	.short	0x0000


	//----- nvinfo : EIATTR_MAXREG_COUNT
	.align		4
        /*001c*/ 	.byte	0x03, 0x1b
        /*001e*/ 	.short	0x00a8


	//----- nvinfo : EIATTR_NUM_BARRIERS
	.align		4
        /*0020*/ 	.byte	0x02, 0x4c
        /*0022*/ 	.byte	0x02
	.zero		1


	//----- nvinfo : EIATTR_EXTERNS
	.align		4
        /*0024*/ 	.byte	0x04, 0x0f
        /*0026*/ 	.short	(.L_28 - .L_27)


	//   ....[0]....
	.align		4
.L_27:
        /*0028*/ 	.word	index@(__assertfail)


	//----- nvinfo : EIATTR_ANNOTATIONS
	.align		4
.L_28:
        /*002c*/ 	.byte	0x04, 0x55
        /*002e*/ 	.short	(.L_30 - .L_29)


	//   ....[0]....
.L_29:
        /*0030*/ 	.word	0x00000001
        /*0034*/ 	.byte	0xd0, 0x0a, 0x00, 0x00, 0x01, 0x00, 0x00, 0x00, 0xf0, 0x0a, 0x00, 0x00, 0x01, 0x00, 0x00, 0x00
        /* <DEDUP_REMOVED lines=232> */
        /*0ec4*/ 	.byte	0xe0, 0xa1, 0x01, 0x00


	//----- nvinfo : EIATTR_MERCURY_ISA_VERSION
	.align		4
.L_30:
        /*0ec8*/ 	.byte	0x03, 0x5f
        /*0eca*/ 	.short	0x0101


	//----- nvinfo : EIATTR_INT_WARP_WIDE_INSTR_OFFSETS
	.align		4
        /*0ecc*/ 	.byte	0x04, 0x31
        /*0ece*/ 	.short	(.L_32 - .L_31)


	//   ....[0]....
.L_31:
        /*0ed0*/ 	.word	0x00000940


	//   ....[1]....
        /*0ed4*/ 	.word	0x00000950


	//   ....[2]....
        /*0ed8*/ 	.word	0x000009f0


	//----- nvinfo : EIATTR_COOP_GROUP_MASK_REGIDS
	.align		4
.L_32:
        /*0edc*/ 	.byte	0x04, 0x29
        /*0ede*/ 	.short	(.L_34 - .L_33)


	//   ....[0]....
.L_33:
        /*0ee0*/ 	.word	0xffffffff


	//   ....[1]....
        /*0ee4*/ 	.word	0xffffffff


	//   ....[2]....
        /*0ee8*/ 	.word	0xffffffff


	//   ....[3]....
        /*0eec*/ 	.word	0xffffffff


	//   ....[4]....
        /*0ef0*/ 	.word	0xffffffff


	//   ....[5]....
        /*0ef4*/ 	.word	0xffffffff


	//----- nvinfo : EIATTR_COOP_GROUP_INSTR_OFFSETS
	.align		4
.L_34:
        /*0ef8*/ 	.byte	0x04, 0x28
        /*0efa*/ 	.short	(.L_36 - .L_35)


	//   ....[0]....
.L_35:
        /*0efc*/ 	.word	0x00000080


	//   ....[1]....
        /*0f00*/ 	.word	0x00000090


	//   ....[2]....
        /*0f04*/ 	.word	0x00000450


	//   ....[3]....
        /*0f08*/ 	.word	0x00000690


	//   ....[4]....
        /*0f0c*/ 	.word	0x00000840


	//   ....[5]....
        /*0f10*/ 	.word	0x00001810


	//----- nvinfo : EIATTR_REG_RECONFIG
	.align		4
.L_36:
        /*0f14*/ 	.byte	0x01, 0x54
	.zero		2


	//----- nvinfo : EIATTR_SYSCALL_OFFSETS
	.align		4
        /*0f18*/ 	.byte	0x04, 0x46
        /*0f1a*/ 	.short	(.L_38 - .L_37)


	//   ....[0]....
.L_37:
        /*0f1c*/ 	.word	0x00005670


	//   ....[1]....
        /*0f20*/ 	.word	0x000057b0


	//----- nvinfo : EIATTR_MBARRIER_INSTR_OFFSETS
	.align		4
.L_38:
        /*0f24*/ 	.byte	0x04, 0x39
        /*0f26*/ 	.short	(.L_40 - .L_39)


	//   ....[0]....
.L_39:
        /*0f28*/ 	.word	0x00000570
        /*0f2c*/ 	.word	0x000000ff
        /*0f30*/ 	.word	0x00000000
        /*0f34*/ 	.short	0x0100
        /*0f36*/ 	.byte	0x08
	.zero		1


	//   ....[1]....
        /*0f38*/ 	.word	0x00000580
        /*0f3c*/ 	.word	0x000000ff
        /*0f40*/ 	.word	0x00000040
        /*0f44*/ 	.short	0x0100
        /*0f46*/ 	.byte	0x08
	.zero		1


	//   ....[2]....
        /*0f48*/ 	.word	0x00000590
        /*0f4c*/ 	.word	0x000000ff
        /*0f50*/ 	.word	0x00000008
        /*0f54*/ 	.short	0x0100
        /*0f56*/ 	.byte	0x08
	.zero		1


	//   ....[3]....
        /*0f58*/ 	.word	0x000005a0
        /*0f5c*/ 	.word	0x000000ff
        /*0f60*/ 	.word	0x00000048
        /*0f64*/ 	.short	0x0100
        /*0f66*/ 	.byte	0x08
	.zero		1


	//   ....[4]....
        /*0f68*/ 	.word	0x000005b0
        /*0f6c*/ 	.word	0x000000ff
        /*0f70*/ 	.word	0x00000010
        /*0f74*/ 	.short	0x0100
        /*0f76*/ 	.byte	0x08
	.zero		1


	//   ....[5]....
        /*0f78*/ 	.word	0x000005c0
        /*0f7c*/ 	.word	0x000000ff
        /*0f80*/ 	.word	0x00000050
        /*0f84*/ 	.short	0x0100
        /*0f86*/ 	.byte	0x08
	.zero		1


	//   ....[6]....
        /*0f88*/ 	.word	0x000005d0
        /*0f8c*/ 	.word	0x000000ff
        /*0f90*/ 	.word	0x00000018
        /*0f94*/ 	.short	0x0100
        /*0f96*/ 	.byte	0x08
	.zero		1


	//   ....[7]....
        /*0f98*/ 	.word	0x000005e0
        /*0f9c*/ 	.word	0x000000ff
        /*0fa0*/ 	.word	0x00000058
        /*0fa4*/ 	.short	0x0100
        /*0fa6*/ 	.byte	0x08
	.zero		1


	//   ....[8]....
        /*0fa8*/ 	.word	0x000005f0
        /*0fac*/ 	.word	0x000000ff
        /*0fb0*/ 	.word	0x00000020
        /*0fb4*/ 	.short	0x0100
        /*0fb6*/ 	.byte	0x08
	.zero		1


	//   ....[9]....
        /*0fb8*/ 	.word	0x00000600
        /*0fbc*/ 	.word	0x000000ff
        /*0fc0*/ 	.word	0x00000060
        /*0fc4*/ 	.short	0x0100
        /*0fc6*/ 	.byte	0x08
	.zero		1


	//   ....[10]....
        /*0fc8*/ 	.word	0x00000610
        /*0fcc*/ 	.word	0x000000ff
        /*0fd0*/ 	.word	0x00000028
        /*0fd4*/ 	.short	0x0100
        /*0fd6*/ 	.byte	0x08
	.zero		1


	//   ....[11]....
        /*0fd8*/ 	.word	0x00000620
        /*0fdc*/ 	.word	0x000000ff
        /*0fe0*/ 	.word	0x00000068
        /*0fe4*/ 	.short	0x0100
        /*0fe6*/ 	.byte	0x08
	.zero		1


	//   ....[12]....
        /*0fe8*/ 	.word	0x00000630
        /*0fec*/ 	.word	0x000000ff
        /*0ff0*/ 	.word	0x00000030
        /*0ff4*/ 	.short	0x0100
        /*0ff6*/ 	.byte	0x08
	.zero		1


	//   ....[13]....
        /*0ff8*/ 	.word	0x00000640
        /*0ffc*/ 	.word	0x000000ff
        /*1000*/ 	.word	0x00000070
        /*1004*/ 	.short	0x0100
        /*1006*/ 	.byte	0x08
	.zero		1


	//   ....[14]....
        /*1008*/ 	.word	0x00000650
        /*100c*/ 	.word	0x000000ff
        /*1010*/ 	.word	0x00000038
        /*1014*/ 	.short	0x0100
        /*1016*/ 	.byte	0x08
	.zero		1


	//   ....[15]....
        /*1018*/ 	.word	0x00000660
        /*101c*/ 	.word	0x000000ff
        /*1020*/ 	.word	0x00000078
        /*1024*/ 	.short	0x0100
        /*1026*/ 	.byte	0x08
	.zero		1


	//   ....[16]....
        /*1028*/ 	.word	0x000007b0
        /*102c*/ 	.word	0x000000ff
        /*1030*/ 	.word	0x00000080
        /*1034*/ 	.short	0x0100
        /*1036*/ 	.byte	0x08
	.zero		1


	//   ....[17]....
        /*1038*/ 	.word	0x000007c0
        /*103c*/ 	.word	0x000000ff
        /*1040*/ 	.word	0x000000a0
        /*1044*/ 	.short	0x0100
        /*1046*/ 	.byte	0x08
	.zero		1


	//   ....[18]....
        /*1048*/ 	.word	0x000007d0
        /*104c*/ 	.word	0x000000ff
        /*1050*/ 	.word	0x00000088
        /*1054*/ 	.short	0x0100
        /*1056*/ 	.byte	0x08
	.zero		1


	//   ....[19]....
        /*1058*/ 	.word	0x000007e0
        /*105c*/ 	.word	0x000000ff
        /*1060*/ 	.word	0x000000a8
        /*1064*/ 	.short	0x0100
        /*1066*/ 	.byte	0x08
	.zero		1


	//   ....[20]....
        /*1068*/ 	.word	0x000007f0
        /*106c*/ 	.word	0x000000ff
        /*1070*/ 	.word	0x00000090
        /*1074*/ 	.short	0x0100
        /*1076*/ 	.byte	0x08
	.zero		1


	//   ....[21]....
        /*1078*/ 	.word	0x00000800
        /*107c*/ 	.word	0x000000ff
        /*1080*/ 	.word	0x000000b0
        /*1084*/ 	.short	0x0100
        /*1086*/ 	.byte	0x08
	.zero		1


	//   ....[22]....
        /*1088*/ 	.word	0x00000810
        /*108c*/ 	.word	0x000000ff
        /*1090*/ 	.word	0x00000098
        /*1094*/ 	.short	0x0100
        /*1096*/ 	.byte	0x08
	.zero		1


	//   ....[23]....
        /*1098*/ 	.word	0x00000820
        /*109c*/ 	.word	0x000000ff
        /*10a0*/ 	.word	0x000000b8
        /*10a4*/ 	.short	0x0100
        /*10a6*/ 	.byte	0x08
	.zero		1


	//   ....[24]....
        /*10a8*/ 	.word	0x00000a90
        /*10ac*/ 	.word	0x000000ff
        /*10b0*/ 	.word	0x000000c0
        /*10b4*/ 	.short	0x0100
        /*10b6*/ 	.byte	0x08
	.zero		1


	//   ....[25]....
        /*10b8*/ 	.word	0x00000b30
        /*10bc*/ 	.word	0x000000ff
        /*10c0*/ 	.word	0x000000c8
        /*10c4*/ 	.short	0x0100
        /*10c6*/ 	.byte	0x08
	.zero		1


	//   ....[26]....
        /*10c8*/ 	.word	0x00002090
        /*10cc*/ 	.word	0x000000ff
        /*10d0*/ 	.word	0x00000000
        /*10d4*/ 	.short	0x010a
        /*10d6*/ 	.byte	0x04
	.zero		1


	//   ....[27]....
        /*10d8*/ 	.word	0x000020d0
        /*10dc*/ 	.word	0x000000ff
        /*10e0*/ 	.word	0x00000000
        /*10e4*/ 	.short	0x010a
        /*10e6*/ 	.byte	0x04
	.zero		1


	//   ....[28]....
        /*10e8*/ 	.word	0x00003430
        /*10ec*/ 	.word	0x000000ff
        /*10f0*/ 	.word	0x00000000
        /*10f4*/ 	.short	0x010a
        /*10f6*/ 	.byte	0x08
	.zero		1


	//   ....[29]....
        /*10f8*/ 	.word	0x00003470
        /*10fc*/ 	.word	0x000000ff
        /*1100*/ 	.word	0x00000000
        /*1104*/ 	.short	0x010a
        /*1106*/ 	.byte	0x08
	.zero		1


	//   ....[30]....
        /*1108*/ 	.word	0x000044f0
        /*110c*/ 	.word	0x000000ff
        /*1110*/ 	.word	0x00000000
        /*1114*/ 	.short	0x0101
        /*1116*/ 	.byte	0x06
	.zero		1


	//   ....[31]....
        /*1118*/ 	.word	0x000054c0
        /*111c*/ 	.word	0x000000ff
        /*1120*/ 	.word	0x00000000
        /*1124*/ 	.short	0x0101
        /*1126*/ 	.byte	0x04
	.zero		1


	//   ....[32]....
        /*1128*/ 	.word	0x00005ca0
        /*112c*/ 	.word	0x0000000d
        /*1130*/ 	.word	0x00000080
        /*1134*/ 	.short	0x010a
        /*1136*/ 	.byte	0x3f
	.zero		1


	//   ....[33]....
        /*1138*/ 	.word	0x00005fb0
        /*113c*/ 	.word	0x00000000
        /*1140*/ 	.word	0x00000000
        /*1144*/ 	.short	0x0101
        /*1146*/ 	.byte	0x3f
	.zero		1


	//   ....[34]....
        /*1148*/ 	.word	0x00007ff0
        /*114c*/ 	.word	0x0000000e
        /*1150*/ 	.word	0x00000080
        /*1154*/ 	.short	0x010a
        /*1156*/ 	.byte	0x3f
	.zero		1


	//   ....[35]....
        /*1158*/ 	.word	0x00008220
        /*115c*/ 	.word	0x00000000
        /*1160*/ 	.word	0x00000000
        /*1164*/ 	.short	0x0101
        /*1166*/ 	.byte	0x3f
	.zero		1


	//   ....[36]....
        /*1168*/ 	.word	0x0000a170
        /*116c*/ 	.word	0x0000000d
        /*1170*/ 	.word	0x00000080
        /*1174*/ 	.short	0x010a
        /*1176*/ 	.byte	0x3f
	.zero		1


	//   ....[37]....
        /*1178*/ 	.word	0x0000a3a0
        /*117c*/ 	.word	0x00000000
        /*1180*/ 	.word	0x00000000
        /*1184*/ 	.short	0x0101
        /*1186*/ 	.byte	0x3f
	.zero		1


	//   ....[38]....
        /*1188*/ 	.word	0x0000c2d0
        /*118c*/ 	.word	0x00000000
        /*1190*/ 	.word	0x00000080
        /*1194*/ 	.short	0x010a
        /*1196*/ 	.byte	0x3f
	.zero		1


	//   ....[39]....
        /*1198*/ 	.word	0x0000c540
        /*119c*/ 	.word	0x00000000
        /*11a0*/ 	.word	0x00000000
        /*11a4*/ 	.short	0x0101
        /*11a6*/ 	.byte	0x3f
	.zero		1


	//   ....[40]....
        /*11a8*/ 	.word	0x0000e490
        /*11ac*/ 	.word	0x00000000
        /*11b0*/ 	.word	0x00000080
        /*11b4*/ 	.short	0x010a
        /*11b6*/ 	.byte	0x3f
	.zero		1


	//   ....[41]....
        /*11b8*/ 	.word	0x0000e700
        /*11bc*/ 	.word	0x00000000
        /*11c0*/ 	.word	0x00000000
        /*11c4*/ 	.short	0x0101
        /*11c6*/ 	.byte	0x3f
	.zero		1


	//   ....[42]....
        /*11c8*/ 	.word	0x00010650
        /*11cc*/ 	.word	0x00000000
        /*11d0*/ 	.word	0x00000080
        /*11d4*/ 	.short	0x010a
        /*11d6*/ 	.byte	0x3f
	.zero		1


	//   ....[43]....
        /*11d8*/ 	.word	0x000108c0
        /*11dc*/ 	.word	0x00000000
        /*11e0*/ 	.word	0x00000000
        /*11e4*/ 	.short	0x0101
        /*11e6*/ 	.byte	0x3f
	.zero		1


	//   ....[44]....
        /*11e8*/ 	.word	0x000128e0
        /*11ec*/ 	.word	0x00000000
        /*11f0*/ 	.word	0x00000080
        /*11f4*/ 	.short	0x010a
        /*11f6*/ 	.byte	0x3f
	.zero		1


	//   ....[45]....
        /*11f8*/ 	.word	0x00012b50
        /*11fc*/ 	.word	0x00000000
        /*1200*/ 	.word	0x00000000
        /*1204*/ 	.short	0x0101
        /*1206*/ 	.byte	0x3f
	.zero		1


	//   ....[46]....
        /*1208*/ 	.word	0x00014ba0
        /*120c*/ 	.word	0x00000003
        /*1210*/ 	.word	0x00000080
        /*1214*/ 	.short	0x010a
        /*1216*/ 	.byte	0x3f
	.zero		1


	//   ....[47]....
        /*1218*/ 	.word	0x00014df0
        /*121c*/ 	.word	0x00000000
        /*1220*/ 	.word	0x00000000
        /*1224*/ 	.short	0x0101
        /*1226*/ 	.byte	0x3f
	.zero		1


	//   ....[48]....
        /*1228*/ 	.word	0x00017be0
        /*122c*/ 	.word	0x000000ff
        /*1230*/ 	.word	0x000000c8
        /*1234*/ 	.short	0x010a
        /*1236*/ 	.byte	0x04
	.zero		1


	//   ....[49]....
        /*1238*/ 	.word	0x00017fe0
        /*123c*/ 	.word	0x000000ff
        /*1240*/ 	.word	0x000000a0
        /*1244*/ 	.short	0x010a
        /*1246*/ 	.byte	0x0d
	.zero		1


	//   ....[50]....
        /*1248*/ 	.word	0x000180d0
        /*124c*/ 	.word	0x000000ff
        /*1250*/ 	.word	0x00000080
        /*1254*/ 	.short	0x010b
        /*1256*/ 	.byte	0x0d
	.zero		1


	//   ....[51]....
        /*1258*/ 	.word	0x00018130
        /*125c*/ 	.word	0x000000ff
        /*1260*/ 	.word	0x00000000
        /*1264*/ 	.short	0x0101
        /*1266*/ 	.byte	0x10
	.zero		1


	//   ....[52]....
        /*1268*/ 	.word	0x00018160
        /*126c*/ 	.word	0x000000ff
        /*1270*/ 	.word	0x000000a8
        /*1274*/ 	.short	0x010a
        /*1276*/ 	.byte	0x0d
	.zero		1


	//   ....[53]....
        /*1278*/ 	.word	0x00018270
        /*127c*/ 	.word	0x000000ff
        /*1280*/ 	.word	0x00000088
        /*1284*/ 	.short	0x010b
        /*1286*/ 	.byte	0x0d
	.zero		1


	//   ....[54]....
        /*1288*/ 	.word	0x000182d0
        /*128c*/ 	.word	0x000000ff
        /*1290*/ 	.word	0x00000000
        /*1294*/ 	.short	0x0101
        /*1296*/ 	.byte	0x12
	.zero		1


	//   ....[55]....
        /*1298*/ 	.word	0x00018300
        /*129c*/ 	.word	0x000000ff
        /*12a0*/ 	.word	0x000000b0
        /*12a4*/ 	.short	0x010a
        /*12a6*/ 	.byte	0x0d
	.zero		1


	//   ....[56]....
        /*12a8*/ 	.word	0x00018410
        /*12ac*/ 	.word	0x000000ff
        /*12b0*/ 	.word	0x00000090
        /*12b4*/ 	.short	0x010b
        /*12b6*/ 	.byte	0x0d
	.zero		1


	//   ....[57]....
        /*12b8*/ 	.word	0x00018470
        /*12bc*/ 	.word	0x000000ff
        /*12c0*/ 	.word	0x00000000
        /*12c4*/ 	.short	0x0101
        /*12c6*/ 	.byte	0x15
	.zero		1


	//   ....[58]....
        /*12c8*/ 	.word	0x000184a0
        /*12cc*/ 	.word	0x000000ff
        /*12d0*/ 	.word	0x000000b8
        /*12d4*/ 	.short	0x010a
        /*12d6*/ 	.byte	0x0d
	.zero		1


	//   ....[59]....
        /*12d8*/ 	.word	0x000185b0
        /*12dc*/ 	.word	0x000000ff
        /*12e0*/ 	.word	0x00000098
        /*12e4*/ 	.short	0x010b
        /*12e6*/ 	.byte	0x0d
	.zero		1


	//   ....[60]....
        /*12e8*/ 	.word	0x00018610
        /*12ec*/ 	.word	0x000000ff
        /*12f0*/ 	.word	0x00000000
        /*12f4*/ 	.short	0x0101
        /*12f6*/ 	.byte	0x1d
	.zero		1


	//   ....[61]....
        /*12f8*/ 	.word	0x00018650
        /*12fc*/ 	.word	0x000000ff
        /*1300*/ 	.word	0x000000a0
        /*1304*/ 	.short	0x010a
        /*1306*/ 	.byte	0x0d
	.zero		1


	//   ....[62]....
        /*1308*/ 	.word	0x00018750
        /*130c*/ 	.word	0x000000ff
        /*1310*/ 	.word	0x00000080
        /*1314*/ 	.short	0x010b
        /*1316*/ 	.byte	0x0d
	.zero		1


	//   ....[63]....
        /*1318*/ 	.word	0x00018790
        /*131c*/ 	.word	0x000000ff
        /*1320*/ 	.word	0x00000000
        /*1324*/ 	.short	0x0101
        /*1326*/ 	.byte	0x10
	.zero		1


	//   ....[64]....
        /*1328*/ 	.word	0x000187c0
        /*132c*/ 	.word	0x000000ff
        /*1330*/ 	.word	0x000000a8
        /*1334*/ 	.short	0x010a
        /*1336*/ 	.byte	0x0d
	.zero		1


	//   ....[65]....
        /*1338*/ 	.word	0x000188c0
        /*133c*/ 	.word	0x000000ff
        /*1340*/ 	.word	0x00000088
        /*1344*/ 	.short	0x010b
        /*1346*/ 	.byte	0x0d
	.zero		1


	//   ....[66]....
        /*1348*/ 	.word	0x00018900
        /*134c*/ 	.word	0x000000ff
        /*1350*/ 	.word	0x00000000
        /*1354*/ 	.short	0x0101
        /*1356*/ 	.byte	0x12
	.zero		1


	//   ....[67]....
        /*1358*/ 	.word	0x00018930
        /*135c*/ 	.word	0x000000ff
        /*1360*/ 	.word	0x000000b0
        /*1364*/ 	.short	0x010a
        /*1366*/ 	.byte	0x0d
	.zero		1


	//   ....[68]....
        /*1368*/ 	.word	0x00018a30
        /*136c*/ 	.word	0x000000ff
        /*1370*/ 	.word	0x00000090
        /*1374*/ 	.short	0x010b
        /*1376*/ 	.byte	0x0d
	.zero		1


	//   ....[69]....
        /*1378*/ 	.word	0x00018a70
        /*137c*/ 	.word	0x000000ff
        /*1380*/ 	.word	0x00000000
        /*1384*/ 	.short	0x0101
        /*1386*/ 	.byte	0x15
	.zero		1


	//   ....[70]....
        /*1388*/ 	.word	0x00018aa0
        /*138c*/ 	.word	0x000000ff
        /*1390*/ 	.word	0x000000b8
        /*1394*/ 	.short	0x010a
        /*1396*/ 	.byte	0x0d
	.zero		1


	//   ....[71]....
        /*1398*/ 	.word	0x00018ba0
        /*139c*/ 	.word	0x000000ff
        /*13a0*/ 	.word	0x00000098
        /*13a4*/ 	.short	0x010b
        /*13a6*/ 	.byte	0x0d
	.zero		1


	//   ....[72]....
        /*13a8*/ 	.word	0x00018bf0
        /*13ac*/ 	.word	0x000000ff
        /*13b0*/ 	.word	0x00000000
        /*13b4*/ 	.short	0x0101
        /*13b6*/ 	.byte	0x1d
	.zero		1


	//   ....[73]....
        /*13b8*/ 	.word	0x00019310
        /*13bc*/ 	.word	0x00000000
        /*13c0*/ 	.word	0x000000a0
        /*13c4*/ 	.short	0x010a
        /*13c6*/ 	.byte	0x3f
	.zero		1


	//   ....[74]....
        /*13c8*/ 	.word	0x00019350
        /*13cc*/ 	.word	0x00000000
        /*13d0*/ 	.word	0x000000a8
        /*13d4*/ 	.short	0x010a
        /*13d6*/ 	.byte	0x3f
	.zero		1


	//   ....[75]....
        /*13d8*/ 	.word	0x00019390
        /*13dc*/ 	.word	0x00000000
        /*13e0*/ 	.word	0x000000b0
        /*13e4*/ 	.short	0x010a
        /*13e6*/ 	.byte	0x3f
	.zero		1


	//   ....[76]....
        /*13e8*/ 	.word	0x000193f0
        /*13ec*/ 	.word	0x00000000
        /*13f0*/ 	.word	0x000000b8
        /*13f4*/ 	.short	0x010a
        /*13f6*/ 	.byte	0x3f
	.zero		1


	//   ....[77]....
        /*13f8*/ 	.word	0x00019750
        /*13fc*/ 	.word	0x0000000f
        /*1400*/ 	.word	0x00000040
        /*1404*/ 	.short	0x010a
        /*1406*/ 	.byte	0x3f
	.zero		1


	//   ....[78]....
        /*1408*/ 	.word	0x00019b00
        /*140c*/ 	.word	0x00000003
        /*1410*/ 	.word	0x000000c8
        /*1414*/ 	.short	0x0101
        /*1416*/ 	.byte	0x3f
	.zero		1


	//   ....[79]....
        /*1418*/ 	.word	0x0001a2a0
        /*141c*/ 	.word	0x00000007
        /*1420*/ 	.word	0x00000000
        /*1424*/ 	.short	0x010a
        /*1426*/ 	.byte	0x3f
	.zero		1


	//   ....[80]....
        /*1428*/ 	.word	0x0001a320
        /*142c*/ 	.word	0x00000009
        /*1430*/ 	.word	0x00000000
        /*1434*/ 	.short	0x010a
        /*1436*/ 	.byte	0x3f
	.zero		1


	//   ....[81]....
        /*1438*/ 	.word	0x0001a3b0
        /*143c*/ 	.word	0x00000006
        /*1440*/ 	.word	0x00000000
        /*1444*/ 	.short	0x010a
        /*1446*/ 	.byte	0x3f
	.zero		1


	//   ....[82]....
        /*1448*/ 	.word	0x0001a440
        /*144c*/ 	.word	0x00000009
        /*1450*/ 	.word	0x00000000
        /*1454*/ 	.short	0x010a
        /*1456*/ 	.byte	0x3f
	.zero		1


	//   ....[83]....
        /*1458*/ 	.word	0x0001a4d0
        /*145c*/ 	.word	0x00000006
        /*1460*/ 	.word	0x00000000
        /*1464*/ 	.short	0x010a
        /*1466*/ 	.byte	0x3f
	.zero		1


	//   ....[84]....
        /*1468*/ 	.word	0x0001a560
        /*146c*/ 	.word	0x00000009
        /*1470*/ 	.word	0x00000000
        /*1474*/ 	.short	0x010a
        /*1476*/ 	.byte	0x3f
	.zero		1


	//   ....[85]....
        /*1478*/ 	.word	0x0001a5f0
        /*147c*/ 	.word	0x00000006
        /*1480*/ 	.word	0x00000000
        /*1484*/ 	.short	0x010a
        /*1486*/ 	.byte	0x3f
	.zero		1


	//   ....[86]....
        /*1488*/ 	.word	0x0001a680
        /*148c*/ 	.word	0x00000003
        /*1490*/ 	.word	0x00000000
        /*1494*/ 	.short	0x010a
        /*1496*/ 	.byte	0x3f
	.zero		1


	//   ....[87]....
        /*1498*/ 	.word	0x0001a6f0
        /*149c*/ 	.word	0x00000003
        /*14a0*/ 	.word	0x00000000
        /*14a4*/ 	.short	0x010a
        /*14a6*/ 	.byte	0x3f
	.zero		1


	//   ....[88]....
        /*14a8*/ 	.word	0x0001a750
        /*14ac*/ 	.word	0x00000007
        /*14b0*/ 	.word	0x00000000
        /*14b4*/ 	.short	0x010a
        /*14b6*/ 	.byte	0x3f
	.zero		1


	//   ....[89]....
        /*14b8*/ 	.word	0x0001a7a0
        /*14bc*/ 	.word	0x0000000d
        /*14c0*/ 	.word	0x00000080
        /*14c4*/ 	.short	0x010a
        /*14c6*/ 	.byte	0x3f
	.zero		1


	//   ....[90]....
        /*14c8*/ 	.word	0x0001a7f0
        /*14cc*/ 	.word	0x0000000e
        /*14d0*/ 	.word	0x00000080
        /*14d4*/ 	.short	0x010a
        /*14d6*/ 	.byte	0x3f
	.zero		1


	//   ....[91]....
        /*14d8*/ 	.word	0x0001a840
        /*14dc*/ 	.word	0x0000000d
        /*14e0*/ 	.word	0x00000080
        /*14e4*/ 	.short	0x010a
        /*14e6*/ 	.byte	0x3f
	.zero		1


	//   ....[92]....
        /*14e8*/ 	.word	0x0001a890
        /*14ec*/ 	.word	0x00000000
        /*14f0*/ 	.word	0x00000080
        /*14f4*/ 	.short	0x010a
        /*14f6*/ 	.byte	0x3f
	.zero		1


	//   ....[93]....
        /*14f8*/ 	.word	0x0001a8e0
        /*14fc*/ 	.word	0x00000000
        /*1500*/ 	.word	0x00000080
        /*1504*/ 	.short	0x010a
        /*1506*/ 	.byte	0x3f
	.zero		1


	//   ....[94]....
        /*1508*/ 	.word	0x0001a930
        /*150c*/ 	.word	0x00000000
        /*1510*/ 	.word	0x00000080
        /*1514*/ 	.short	0x010a
        /*1516*/ 	.byte	0x3f
	.zero		1


	//   ....[95]....
        /*1518*/ 	.word	0x0001a980
        /*151c*/ 	.word	0x00000000
        /*1520*/ 	.word	0x00000080
        /*1524*/ 	.short	0x010a
        /*1526*/ 	.byte	0x3f
	.zero		1


	//   ....[96]....
        /*1528*/ 	.word	0x0001a9d0
        /*152c*/ 	.word	0x00000003
        /*1530*/ 	.word	0x00000080
        /*1534*/ 	.short	0x010a
        /*1536*/ 	.byte	0x3f
	.zero		1


	//   ....[97]....
        /*1538*/ 	.word	0x0001aa30
        /*153c*/ 	.word	0x00000007
        /*1540*/ 	.word	0x000000c8
        /*1544*/ 	.short	0x010a
        /*1546*/ 	.byte	0x3f
	.zero		1


	//   ....[98]....
        /*1548*/ 	.word	0x0001aa90
        /*154c*/ 	.word	0x00000003
        /*1550*/ 	.word	0x000000a0
        /*1554*/ 	.short	0x010a
        /*1556*/ 	.byte	0x3f
	.zero		1


	//   ....[99]....
        /*1558*/ 	.word	0x0001aaf0
        /*155c*/ 	.word	0x00000003
        /*1560*/ 	.word	0x000000a8
        /*1564*/ 	.short	0x010a
        /*1566*/ 	.byte	0x3f
	.zero		1


	//   ....[100]....
        /*1568*/ 	.word	0x0001ab50
        /*156c*/ 	.word	0x00000003
        /*1570*/ 	.word	0x000000b0
        /*1574*/ 	.short	0x010a
        /*1576*/ 	.byte	0x3f
	.zero		1


	//   ....[101]....
        /*1578*/ 	.word	0x0001abb0
        /*157c*/ 	.word	0x00000003
        /*1580*/ 	.word	0x000000b8
        /*1584*/ 	.short	0x010a
        /*1586*/ 	.byte	0x3f
	.zero		1


	//   ....[102]....
        /*1588*/ 	.word	0x0001ac10
        /*158c*/ 	.word	0x00000003
        /*1590*/ 	.word	0x000000a0
        /*1594*/ 	.short	0x010a
        /*1596*/ 	.byte	0x3f
	.zero		1


	//   ....[103]....
        /*1598*/ 	.word	0x0001ac70
        /*159c*/ 	.word	0x00000003
        /*15a0*/ 	.word	0x000000a8
        /*15a4*/ 	.short	0x010a
        /*15a6*/ 	.byte	0x3f
	.zero		1


	//   ....[104]....
        /*15a8*/ 	.word	0x0001acd0
        /*15ac*/ 	.word	0x00000003
        /*15b0*/ 	.word	0x000000b0
        /*15b4*/ 	.short	0x010a
        /*15b6*/ 	.byte	0x3f
	.zero		1


	//   ....[105]....
        /*15b8*/ 	.word	0x0001ad30
        /*15bc*/ 	.word	0x00000003
        /*15c0*/ 	.word	0x000000b8
        /*15c4*/ 	.short	0x010a
        /*15c6*/ 	.byte	0x3f
	.zero		1


	//   ....[106]....
        /*15c8*/ 	.word	0x0001ad80
        /*15cc*/ 	.word	0x00000000
        /*15d0*/ 	.word	0x000000a0
        /*15d4*/ 	.short	0x010a
        /*15d6*/ 	.byte	0x3f
	.zero		1


	//   ....[107]....
        /*15d8*/ 	.word	0x0001add0
        /*15dc*/ 	.word	0x00000000
        /*15e0*/ 	.word	0x000000a8
        /*15e4*/ 	.short	0x010a
        /*15e6*/ 	.byte	0x3f
	.zero		1


	//   ....[108]....
        /*15e8*/ 	.word	0x0001ae20
        /*15ec*/ 	.word	0x00000000
        /*15f0*/ 	.word	0x000000b0
        /*15f4*/ 	.short	0x010a
        /*15f6*/ 	.byte	0x3f
	.zero		1


	//   ....[109]....
        /*15f8*/ 	.word	0x0001aef0
        /*15fc*/ 	.word	0x0000000f
        /*1600*/ 	.word	0x00000040
        /*1604*/ 	.short	0x010a
        /*1606*/ 	.byte	0x3f
	.zero		1


	//   ....[110]....
        /*1608*/ 	.word	0x0001afc0
        /*160c*/ 	.word	0x00000007
        /*1610*/ 	.word	0x00000000
        /*1614*/ 	.short	0x010a
        /*1616*/ 	.byte	0x3f
	.zero		1


	//   ....[111]....
        /*1618*/ 	.word	0x0001b010
        /*161c*/ 	.word	0x00000009
        /*1620*/ 	.word	0x00000000
        /*1624*/ 	.short	0x010a
        /*1626*/ 	.byte	0x3f
	.zero		1


	//   ....[112]....
        /*1628*/ 	.word	0x0001b060
        /*162c*/ 	.word	0x00000006
        /*1630*/ 	.word	0x00000000
        /*1634*/ 	.short	0x010a
        /*1636*/ 	.byte	0x3f
	.zero		1


	//   ....[113]....
        /*1638*/ 	.word	0x0001b0b0
        /*163c*/ 	.word	0x00000009
        /*1640*/ 	.word	0x00000000
        /*1644*/ 	.short	0x010a
        /*1646*/ 	.byte	0x3f
	.zero		1


	//   ....[114]....
        /*1648*/ 	.word	0x0001b100
        /*164c*/ 	.word	0x00000006
        /*1650*/ 	.word	0x00000000
        /*1654*/ 	.short	0x010a
        /*1656*/ 	.byte	0x3f
	.zero		1


	//   ....[115]....
        /*1658*/ 	.word	0x0001b150
        /*165c*/ 	.word	0x00000009
        /*1660*/ 	.word	0x00000000
        /*1664*/ 	.short	0x010a
        /*1666*/ 	.byte	0x3f
	.zero		1


	//   ....[116]....
        /*1668*/ 	.word	0x0001b1a0
        /*166c*/ 	.word	0x00000006
        /*1670*/ 	.word	0x00000000
        /*1674*/ 	.short	0x010a
        /*1676*/ 	.byte	0x3f
	.zero		1


	//----- nvinfo : EIATTR_NUM_MBARRIERS
	.align		4
.L_40:
        /*1678*/ 	.byte	0x03, 0x38
        /*167a*/ 	.short	0x001a


	//----- nvinfo : EIATTR_EXIT_INSTR_OFFSETS
	.align		4
        /*167c*/ 	.byte	0x04, 0x1c
        /*167e*/ 	.short	(.L_42 - .L_41)


	//   ....[0]....
.L_41:
        /*1680*/ 	.word	0x00000bd0


	//   ....[1]....
        /*1684*/ 	.word	0x00001440


	//   ....[2]....
        /*1688*/ 	.word	0x000174c0


	//   ....[3]....
        /*168c*/ 	.word	0x00017b40


	//   ....[4]....
        /*1690*/ 	.word	0x00017b70


	//   ....[5]....
        /*1694*/ 	.word	0x00019440


	//   ....[6]....
        /*1698*/ 	.word	0x0001a6d0


	//----- nvinfo : EIATTR_MAX_THREADS
	.align		4
.L_42:
        /*169c*/ 	.byte	0x04, 0x05
        /*169e*/ 	.short	(.L_44 - .L_43)
.L_43:
        /*16a0*/ 	.word	0x00000180
        /*16a4*/ 	.word	0x00000001
        /*16a8*/ 	.word	0x00000001


	//----- nvinfo : EIATTR_CRS_STACK_SIZE
	.align		4
.L_44:
        /*16ac*/ 	.byte	0x04, 0x1e
        /*16ae*/ 	.short	(.L_46 - .L_45)
.L_45:
        /*16b0*/ 	.word	0x00000000


	//----- nvinfo : EIATTR_CBANK_PARAM_SIZE
	.align		4
.L_46:
        /*16b4*/ 	.byte	0x03, 0x19
        /*16b6*/ 	.short	0x0770


	//----- nvinfo : EIATTR_PARAM_CBANK
	.align		4
        /*16b8*/ 	.byte	0x04, 0x0a
        /*16ba*/ 	.short	(.L_48 - .L_47)
	.align		4
.L_47:
        /*16bc*/ 	.word	index@(.nv.constant0._ZN7cutlass13device_kernelINS_4gemm6kernel13GemmUniversalIN4cute5tupleIJiiiiEEENS1_10collective13CollectiveMmaINS1_37MainloopSm90TmaGmmaWarpSpecializedFP8ILi8ENS5_IJNS4_1CILi1EEESB_SB_EEENS1_35KernelTmaWarpSpecializedCooperativeEEENS5_IJNSA_ILi128EEENSA_ILi256EEENSA_ILi64EEEEEENS_12float_e4m3_tENS5_IJlSB_lEEESJ_SK_NS4_8TiledMMAINS4_8MMA_AtomIJNS4_4SM904GMMA31MMA_64x256x32_F32E4M3E4M3_SS_TNILNSO_7ScaleInE1ELSQ_1EEEEEENS4_6LayoutINS5_IJNSA_ILi2EEESB_SB_EEENS5_IJSB_NSA_ILi0EEESW_EEEEENS5_IJNS4_10UnderscoreESZ_SZ_EEEEENS4_13SM90_TMA_LOADENS4_14ComposedLayoutINS4_7SwizzleILi2ELi4ELi3EEENS4_18smem_ptr_flag_bitsILi8EEENST_INS5_IJNSA_ILi8EEESH_EEENS5_IJSH_SB_EEEEEEEvNS4_8identityES12_S1C_vS1D_EENS_8epilogue10collective18CollectiveEpilogueINS1F_22Sm90TmaWarpSpecializedILi4ELi2ELi16ELb0ELb0EEEJSI_NS5_IJSF_NSA_ILi32EEEEEESJ_SK_SJ_SK_NS1F_6fusion15FusionCallbacksIS1J_NS1M_13LinCombEltActINS1F_6thread4SiLuESJ_fSJ_fLNS_15FloatRoundStyleE2EEESI_S1L_JEEES12_NS13_INS14_ILi1ELi4ELi3EEES17_NST_INS5_IJS18_S1K_EEENS5_IJS1K_SB_EEEEEEENS4_39AutoVectorizingCopyWithAssumedAlignmentILi128EEENS4_14SM90_TMA_STOREES1Y_S20_NS4_9Copy_AtomIJNS4_17SM90_U32x4_STSM_NENS_6half_tEEEEvEEEvvEEEEvNT_6ParamsE)
        /*16c0*/ 	.short	0x0210
        /*16c2*/ 	.short	0x0770


	//----- nvinfo : EIATTR_SW_WAR
	.align		4
.L_48:
        /*16c4*/ 	.byte	0x04, 0x36
        /*16c6*/ 	.short	(.L_50 - .L_49)
.L_49:
        /*16c8*/ 	.word	0x00000008
.L_50:


//--------------------- .nv.callgraph             --------------------------
	.section	.nv.callgraph,"",@"SHT_CUDA_CALLGRAPH"
	.align	4
	.sectionentsize	8
	.align		4
        /*0000*/ 	.word	0x00000000
	.align		4
        /*0004*/ 	.word	0xffffffff
	.align		4
        /*0008*/ 	.word	index@(_ZN7cutlass13device_kernelINS_4gemm6kernel13GemmUniversalIN4cute5tupleIJiiiiEEENS1_10collective13CollectiveMmaINS1_37MainloopSm90TmaGmmaWarpSpecializedFP8ILi8ENS5_IJNS4_1CILi1EEESB_SB_EEENS1_35KernelTmaWarpSpecializedCooperativeEEENS5_IJNSA_ILi128EEENSA_ILi256EEENSA_ILi64EEEEEENS_12float_e4m3_tENS5_IJlSB_lEEESJ_SK_NS4_8TiledMMAINS4_8MMA_AtomIJNS4_4SM904GMMA31MMA_64x256x32_F32E4M3E4M3_SS_TNILNSO_7ScaleInE1ELSQ_1EEEEEENS4_6LayoutINS5_IJNSA_ILi2EEESB_SB_EEENS5_IJSB_NSA_ILi0EEESW_EEEEENS5_IJNS4_10UnderscoreESZ_SZ_EEEEENS4_13SM90_TMA_LOADENS4_14ComposedLayoutINS4_7SwizzleILi2ELi4ELi3EEENS4_18smem_ptr_flag_bitsILi8EEENST_INS5_IJNSA_ILi8EEESH_EEENS5_IJSH_SB_EEEEEEEvNS4_8identityES12_S1C_vS1D_EENS_8epilogue10collective18CollectiveEpilogueINS1F_22Sm90TmaWarpSpecializedILi4ELi2ELi16ELb0ELb0EEEJSI_NS5_IJSF_NSA_ILi32EEEEEESJ_SK_SJ_SK_NS1F_6fusion15FusionCallbacksIS1J_NS1M_13LinCombEltActINS1F_6thread4SiLuESJ_fSJ_fLNS_15FloatRoundStyleE2EEESI_S1L_JEEES12_NS13_INS14_ILi1ELi4ELi3EEES17_NST_INS5_IJS18_S1K_EEENS5_IJS1K_SB_EEEEEEENS4_39AutoVectorizingCopyWithAssumedAlignmentILi128EEENS4_14SM90_TMA_STOREES1Y_S20_NS4_9Copy_AtomIJNS4_17SM90_U32x4_STSM_NENS_6half_tEEEEvEEEvvEEEEvNT_6ParamsE)
	.align		4
        /*000c*/ 	.word	index@(__assertfail)
	.align		4
        /*0010*/ 	.word	0x00000000
	.align		4
        /*0014*/ 	.word	0xfffffffe
	.align		4
        /*0018*/ 	.word	0x00000000
	.align		4
        /*001c*/ 	.word	0xfffffffd
	.align		4
        /*0020*/ 	.word	0x00000000
	.align		4
        /*0024*/ 	.word	0xfffffffc


//--------------------- .nv.constant4             --------------------------
	.section	.nv.constant4,"a",@progbits
	.align	8
	.align		8
.nv.constant4:
        /*0000*/ 	.dword	__assertfail
	.align		8
        /*0008*/ 	.dword	__unnamed_1
	.align		8
        /*0010*/ 	.dword	__unnamed_2
	.align		8
        /*0018*/ 	.dword	_ZN39_INTERNAL_a83f0bf9_4_k_cu_a4f93d7a_26454cuda3std3__45__cpo5beginE
	.align		8
        /*0020*/ 	.dword	_ZN39_INTERNAL_a83f0bf9_4_k_cu_a4f93d7a_26454cuda3std3__45__cpo3endE
	.align		8
        /*0028*/ 	.dword	_ZN39_INTERNAL_a83f0bf9_4_k_cu_a4f93d7a_26454cuda3std3__45__cpo6cbeginE
	.align		8
        /*0030*/ 	.dword	_ZN39_INTERNAL_a83f0bf9_4_k_cu_a4f93d7a_26454cuda3std3__45__cpo4cendE
	.align		8
        /*0038*/ 	.dword	_ZN39_INTERNAL_a83f0bf9_4_k_cu_a4f93d7a_26454cuda3std3__441_GLOBAL__N__a83f0bf9_4_k_cu_a4f93d7a_26456ignoreE
	.align		8
        /*0040*/ 	.dword	_ZN39_INTERNAL_a83f0bf9_4_k_cu_a4f93d7a_26454cuda3std3__419piecewise_constructE
	.align		8
        /*0048*/ 	.dword	_ZN39_INTERNAL_a83f0bf9_4_k_cu_a4f93d7a_26454cuda3std3__48in_placeE
	.align		8
        /*0050*/ 	.dword	_ZN39_INTERNAL_a83f0bf9_4_k_cu_a4f93d7a_26454cuda3std6ranges3__45__cpo4swapE
	.align		8
        /*0058*/ 	.dword	_ZN39_INTERNAL_a83f0bf9_4_k_cu_a4f93d7a_26454cuda3std6ranges3__45__cpo9iter_moveE
	.align		8
        /*0060*/ 	.dword	_ZN39_INTERNAL_a83f0bf9_4_k_cu_a4f93d7a_26454cute7productE
	.align		8
        /*0068*/ 	.dword	_ZN39_INTERNAL_a83f0bf9_4_k_cu_a4f93d7a_26454cute1_E
	.align		8
        /*0070*/ 	.dword	$str$24
	.align		8
        /*0078*/ 	.dword	$str$25


//--------------------- .text._ZN7cutlass13device_kernelINS_4gemm6kernel13GemmUniversalIN4cute5tupleIJiiiiEEENS1_10collective13CollectiveMmaINS1_37MainloopSm90TmaGmmaWarpSpecializedFP8ILi8ENS5_IJNS4_1CILi1EEESB_SB_EEENS1_35KernelTmaWarpSpecializedCooperativeEEENS5_IJNSA_ILi128EEENSA_ILi256EEENSA_ILi64EEEEEENS_12float_e4m3_tENS5_IJlSB_lEEESJ_SK_NS4_8TiledMMAINS4_8MMA_AtomIJNS4_4SM904GMMA31MMA_64x256x32_F32E4M3E4M3_SS_TNILNSO_7ScaleInE1ELSQ_1EEEEEENS4_6LayoutINS5_IJNSA_ILi2EEESB_SB_EEENS5_IJSB_NSA_ILi0EEESW_EEEEENS5_IJNS4_10UnderscoreESZ_SZ_EEEEENS4_13SM90_TMA_LOADENS4_14ComposedLayoutINS4_7SwizzleILi2ELi4ELi3EEENS4_18smem_ptr_flag_bitsILi8EEENST_INS5_IJNSA_ILi8EEESH_EEENS5_IJSH_SB_EEEEEEEvNS4_8identityES12_S1C_vS1D_EENS_8epilogue10collective18CollectiveEpilogueINS1F_22Sm90TmaWarpSpecializedILi4ELi2ELi16ELb0ELb0EEEJSI_NS5_IJSF_NSA_ILi32EEEEEESJ_SK_SJ_SK_NS1F_6fusion15FusionCallbacksIS1J_NS1M_13LinCombEltActINS1F_6thread4SiLuESJ_fSJ_fLNS_15FloatRoundStyleE2EEESI_S1L_JEEES12_NS13_INS14_ILi1ELi4ELi3EEES17_NST_INS5_IJS18_S1K_EEENS5_IJS1K_SB_EEEEEEENS4_39AutoVectorizingCopyWithAssumedAlignmentILi128EEENS4_14SM90_TMA_STOREES1Y_S20_NS4_9Copy_AtomIJNS4_17SM90_U32x4_STSM_NENS_6half_tEEEEvEEEvvEEEEvNT_6ParamsE --------------------------
	.section	.text._ZN7cutlass13device_kernelINS_4gemm6kernel13GemmUniversalIN4cute5tupleIJiiiiEEENS1_10collective13CollectiveMmaINS1_37MainloopSm90TmaGmmaWarpSpecializedFP8ILi8ENS5_IJNS4_1CILi1EEESB_SB_EEENS1_35KernelTmaWarpSpecializedCooperativeEEENS5_IJNSA_ILi128EEENSA_ILi256EEENSA_ILi64EEEEEENS_12float_e4m3_tENS5_IJlSB_lEEESJ_SK_NS4_8TiledMMAINS4_8MMA_AtomIJNS4_4SM904GMMA31MMA_64x256x32_F32E4M3E4M3_SS_TNILNSO_7ScaleInE1ELSQ_1EEEEEENS4_6LayoutINS5_IJNSA_ILi2EEESB_SB_EEENS5_IJSB_NSA_ILi0EEESW_EEEEENS5_IJNS4_10UnderscoreESZ_SZ_EEEEENS4_13SM90_TMA_LOADENS4_14ComposedLayoutINS4_7SwizzleILi2ELi4ELi3EEENS4_18smem_ptr_flag_bitsILi8EEENST_INS5_IJNSA_ILi8EEESH_EEENS5_IJSH_SB_EEEEEEEvNS4_8identityES12_S1C_vS1D_EENS_8epilogue10collective18CollectiveEpilogueINS1F_22Sm90TmaWarpSpecializedILi4ELi2ELi16ELb0ELb0EEEJSI_NS5_IJSF_NSA_ILi32EEEEEESJ_SK_SJ_SK_NS1F_6fusion15FusionCallbacksIS1J_NS1M_13LinCombEltActINS1F_6thread4SiLuESJ_fSJ_fLNS_15FloatRoundStyleE2EEESI_S1L_JEEES12_NS13_INS14_ILi1ELi4ELi3EEES17_NST_INS5_IJS18_S1K_EEENS5_IJS1K_SB_EEEEEEENS4_39AutoVectorizingCopyWithAssumedAlignmentILi128EEENS4_14SM90_TMA_STOREES1Y_S20_NS4_9Copy_AtomIJNS4_17SM90_U32x4_STSM_NENS_6half_tEEEEvEEEvvEEEEvNT_6ParamsE,"ax",@progbits
	.align	128
.text._ZN7cutlass13device_kernelINS_4gemm6kernel13GemmUniversalIN4cute5tupleIJiiiiEEENS1_10collective13CollectiveMmaINS1_37MainloopSm90TmaGmmaWarpSpecializedFP8ILi8ENS5_IJNS4_1CILi1EEESB_SB_EEENS1_35KernelTmaWarpSpecializedCooperativeEEENS5_IJNSA_ILi128EEENSA_ILi256EEENSA_ILi64EEEEEENS_12float_e4m3_tENS5_IJlSB_lEEESJ_SK_NS4_8TiledMMAINS4_8MMA_AtomIJNS4_4SM904GMMA31MMA_64x256x32_F32E4M3E4M3_SS_TNILNSO_7ScaleInE1ELSQ_1EEEEEENS4_6LayoutINS5_IJNSA_ILi2EEESB_SB_EEENS5_IJSB_NSA_ILi0EEESW_EEEEENS5_IJNS4_10UnderscoreESZ_SZ_EEEEENS4_13SM90_TMA_LOADENS4_14ComposedLayoutINS4_7SwizzleILi2ELi4ELi3EEENS4_18smem_ptr_flag_bitsILi8EEENST_INS5_IJNSA_ILi8EEESH_EEENS5_IJSH_SB_EEEEEEEvNS4_8identityES12_S1C_vS1D_EENS_8epilogue10collective18CollectiveEpilogueINS1F_22Sm90TmaWarpSpecializedILi4ELi2ELi16ELb0ELb0EEEJSI_NS5_IJSF_NSA_ILi32EEEEEESJ_SK_SJ_SK_NS1F_6fusion15FusionCallbacksIS1J_NS1M_13LinCombEltActINS1F_6thread4SiLuESJ_fSJ_fLNS_15FloatRoundStyleE2EEESI_S1L_JEEES12_NS13_INS14_ILi1ELi4ELi3EEES17_NST_INS5_IJS18_S1K_EEENS5_IJS1K_SB_EEEEEEENS4_39AutoVectorizingCopyWithAssumedAlignmentILi128EEENS4_14SM90_TMA_STOREES1Y_S20_NS4_9Copy_AtomIJNS4_17SM90_U32x4_STSM_NENS_6half_tEEEEvEEEvvEEEEvNT_6ParamsE:
        .type           _ZN7cutlass13device_kernelINS_4gemm6kernel13GemmUniversalIN4cute5tupleIJiiiiEEENS1_10collective13CollectiveMmaINS1_37MainloopSm90TmaGmmaWarpSpecializedFP8ILi8ENS5_IJNS4_1CILi1EEESB_SB_EEENS1_35KernelTmaWarpSpecializedCooperativeEEENS5_IJNSA_ILi128EEENSA_ILi256EEENSA_ILi64EEEEEENS_12float_e4m3_tENS5_IJlSB_lEEESJ_SK_NS4_8TiledMMAINS4_8MMA_AtomIJNS4_4SM904GMMA31MMA_64x256x32_F32E4M3E4M3_SS_TNILNSO_7ScaleInE1ELSQ_1EEEEEENS4_6LayoutINS5_IJNSA_ILi2EEESB_SB_EEENS5_IJSB_NSA_ILi0EEESW_EEEEENS5_IJNS4_10UnderscoreESZ_SZ_EEEEENS4_13SM90_TMA_LOADENS4_14ComposedLayoutINS4_7SwizzleILi2ELi4ELi3EEENS4_18smem_ptr_flag_bitsILi8EEENST_INS5_IJNSA_ILi8EEESH_EEENS5_IJSH_SB_EEEEEEEvNS4_8identityES12_S1C_vS1D_EENS_8epilogue10collective18CollectiveEpilogueINS1F_22Sm90TmaWarpSpecializedILi4ELi2ELi16ELb0ELb0EEEJSI_NS5_IJSF_NSA_ILi32EEEEEESJ_SK_SJ_SK_NS1F_6fusion15FusionCallbacksIS1J_NS1M_13LinCombEltActINS1F_6thread4SiLuESJ_fSJ_fLNS_15FloatRoundStyleE2EEESI_S1L_JEEES12_NS13_INS14_ILi1ELi4ELi3EEES17_NST_INS5_IJS18_S1K_EEENS5_IJS1K_SB_EEEEEEENS4_39AutoVectorizingCopyWithAssumedAlignmentILi128EEENS4_14SM90_TMA_STOREES1Y_S20_NS4_9Copy_AtomIJNS4_17SM90_U32x4_STSM_NENS_6half_tEEEEvEEEvvEEEEvNT_6ParamsE,@function
        .size           _ZN7cutlass13device_kernelINS_4gemm6kernel13GemmUniversalIN4cute5tupleIJiiiiEEENS1_10collective13CollectiveMmaINS1_37MainloopSm90TmaGmmaWarpSpecializedFP8ILi8ENS5_IJNS4_1CILi1EEESB_SB_EEENS1_35KernelTmaWarpSpecializedCooperativeEEENS5_IJNSA_ILi128EEENSA_ILi256EEENSA_ILi64EEEEEENS_12float_e4m3_tENS5_IJlSB_lEEESJ_SK_NS4_8TiledMMAINS4_8MMA_AtomIJNS4_4SM904GMMA31MMA_64x256x32_F32E4M3E4M3_SS_TNILNSO_7ScaleInE1ELSQ_1EEEEEENS4_6LayoutINS5_IJNSA_ILi2EEESB_SB_EEENS5_IJSB_NSA_ILi0EEESW_EEEEENS5_IJNS4_10UnderscoreESZ_SZ_EEEEENS4_13SM90_TMA_LOADENS4_14ComposedLayoutINS4_7SwizzleILi2ELi4ELi3EEENS4_18smem_ptr_flag_bitsILi8EEENST_INS5_IJNSA_ILi8EEESH_EEENS5_IJSH_SB_EEEEEEEvNS4_8identityES12_S1C_vS1D_EENS_8epilogue10collective18CollectiveEpilogueINS1F_22Sm90TmaWarpSpecializedILi4ELi2ELi16ELb0ELb0EEEJSI_NS5_IJSF_NSA_ILi32EEEEEESJ_SK_SJ_SK_NS1F_6fusion15FusionCallbacksIS1J_NS1M_13LinCombEltActINS1F_6thread4SiLuESJ_fSJ_fLNS_15FloatRoundStyleE2EEESI_S1L_JEEES12_NS13_INS14_ILi1ELi4ELi3EEES17_NST_INS5_IJS18_S1K_EEENS5_IJS1K_SB_EEEEEEENS4_39AutoVectorizingCopyWithAssumedAlignmentILi128EEENS4_14SM90_TMA_STOREES1Y_S20_NS4_9Copy_AtomIJNS4_17SM90_U32x4_STSM_NENS_6half_tEEEEvEEEvvEEEEvNT_6ParamsE,(.L_x_661 - _ZN7cutlass13device_kernelINS_4gemm6kernel13GemmUniversalIN4cute5tupleIJiiiiEEENS1_10collective13CollectiveMmaINS1_37MainloopSm90TmaGmmaWarpSpecializedFP8ILi8ENS5_IJNS4_1CILi1EEESB_SB_EEENS1_35KernelTmaWarpSpecializedCooperativeEEENS5_IJNSA_ILi128EEENSA_ILi256EEENSA_ILi64EEEEEENS_12float_e4m3_tENS5_IJlSB_lEEESJ_SK_NS4_8TiledMMAINS4_8MMA_AtomIJNS4_4SM904GMMA31MMA_64x256x32_F32E4M3E4M3_SS_TNILNSO_7ScaleInE1ELSQ_1EEEEEENS4_6LayoutINS5_IJNSA_ILi2EEESB_SB_EEENS5_IJSB_NSA_ILi0EEESW_EEEEENS5_IJNS4_10UnderscoreESZ_SZ_EEEEENS4_13SM90_TMA_LOADENS4_14ComposedLayoutINS4_7SwizzleILi2ELi4ELi3EEENS4_18smem_ptr_flag_bitsILi8EEENST_INS5_IJNSA_ILi8EEESH_EEENS5_IJSH_SB_EEEEEEEvNS4_8identityES12_S1C_vS1D_EENS_8epilogue10collective18CollectiveEpilogueINS1F_22Sm90TmaWarpSpecializedILi4ELi2ELi16ELb0ELb0EEEJSI_NS5_IJSF_NSA_ILi32EEEEEESJ_SK_SJ_SK_NS1F_6fusion15FusionCallbacksIS1J_NS1M_13LinCombEltActINS1F_6thread4SiLuESJ_fSJ_fLNS_15FloatRoundStyleE2EEESI_S1L_JEEES12_NS13_INS14_ILi1ELi4ELi3EEES17_NST_INS5_IJS18_S1K_EEENS5_IJS1K_SB_EEEEEEENS4_39AutoVectorizingCopyWithAssumedAlignmentILi128EEENS4_14SM90_TMA_STOREES1Y_S20_NS4_9Copy_AtomIJNS4_17SM90_U32x4_STSM_NENS_6half_tEEEEvEEEvvEEEEvNT_6ParamsE)
        .other          _ZN7cutlass13device_kernelINS_4gemm6kernel13GemmUniversalIN4cute5tupleIJiiiiEEENS1_10collective13CollectiveMmaINS1_37MainloopSm90TmaGmmaWarpSpecializedFP8ILi8ENS5_IJNS4_1CILi1EEESB_SB_EEENS1_35KernelTmaWarpSpecializedCooperativeEEENS5_IJNSA_ILi128EEENSA_ILi256EEENSA_ILi64EEEEEENS_12float_e4m3_tENS5_IJlSB_lEEESJ_SK_NS4_8TiledMMAINS4_8MMA_AtomIJNS4_4SM904GMMA31MMA_64x256x32_F32E4M3E4M3_SS_TNILNSO_7ScaleInE1ELSQ_1EEEEEENS4_6LayoutINS5_IJNSA_ILi2EEESB_SB_EEENS5_IJSB_NSA_ILi0EEESW_EEEEENS5_IJNS4_10UnderscoreESZ_SZ_EEEEENS4_13SM90_TMA_LOADENS4_14ComposedLayoutINS4_7SwizzleILi2ELi4ELi3EEENS4_18smem_ptr_flag_bitsILi8EEENST_INS5_IJNSA_ILi8EEESH_EEENS5_IJSH_SB_EEEEEEEvNS4_8identityES12_S1C_vS1D_EENS_8epilogue10collective18CollectiveEpilogueINS1F_22Sm90TmaWarpSpecializedILi4ELi2ELi16ELb0ELb0EEEJSI_NS5_IJSF_NSA_ILi32EEEEEESJ_SK_SJ_SK_NS1F_6fusion15FusionCallbacksIS1J_NS1M_13LinCombEltActINS1F_6thread4SiLuESJ_fSJ_fLNS_15FloatRoundStyleE2EEESI_S1L_JEEES12_NS13_INS14_ILi1ELi4ELi3EEES17_NST_INS5_IJS18_S1K_EEENS5_IJS1K_SB_EEEEEEENS4_39AutoVectorizingCopyWithAssumedAlignmentILi128EEENS4_14SM90_TMA_STOREES1Y_S20_NS4_9Copy_AtomIJNS4_17SM90_U32x4_STSM_NENS_6half_tEEEEvEEEvvEEEEvNT_6ParamsE,@"STO_CUDA_ENTRY STV_DEFAULT"
_ZN7cutlass13device_kernelINS_4gemm6kernel13GemmUniversalIN4cute5tupleIJiiiiEEENS1_10collective13CollectiveMmaINS1_37MainloopSm90TmaGmmaWarpSpecializedFP8ILi8ENS5_IJNS4_1CILi1EEESB_SB_EEENS1_35KernelTmaWarpSpecializedCooperativeEEENS5_IJNSA_ILi128EEENSA_ILi256EEENSA_ILi64EEEEEENS_12float_e4m3_tENS5_IJlSB_lEEESJ_SK_NS4_8TiledMMAINS4_8MMA_AtomIJNS4_4SM904GMMA31MMA_64x256x32_F32E4M3E4M3_SS_TNILNSO_7ScaleInE1ELSQ_1EEEEEENS4_6LayoutINS5_IJNSA_ILi2EEESB_SB_EEENS5_IJSB_NSA_ILi0EEESW_EEEEENS5_IJNS4_10UnderscoreESZ_SZ_EEEEENS4_13SM90_TMA_LOADENS4_14ComposedLayoutINS4_7SwizzleILi2ELi4ELi3EEENS4_18smem_ptr_flag_bitsILi8EEENST_INS5_IJNSA_ILi8EEESH_EEENS5_IJSH_SB_EEEEEEEvNS4_8identityES12_S1C_vS1D_EENS_8epilogue10collective18CollectiveEpilogueINS1F_22Sm90TmaWarpSpecializedILi4ELi2ELi16ELb0ELb0EEEJSI_NS5_IJSF_NSA_ILi32EEEEEESJ_SK_SJ_SK_NS1F_6fusion15FusionCallbacksIS1J_NS1M_13LinCombEltActINS1F_6thread4SiLuESJ_fSJ_fLNS_15FloatRoundStyleE2EEESI_S1L_JEEES12_NS13_INS14_ILi1ELi4ELi3EEES17_NST_INS5_IJS18_S1K_EEENS5_IJS1K_SB_EEEEEEENS4_39AutoVectorizingCopyWithAssumedAlignmentILi128EEENS4_14SM90_TMA_STOREES1Y_S20_NS4_9Copy_AtomIJNS4_17SM90_U32x4_STSM_NENS_6half_tEEEEvEEEvvEEEEvNT_6ParamsE:
[----:B------:R-:W1:Y:S02]  /*0000*/  LDC R1, c[0x0][0x28] ;  /* 0x00000a00ff017b82 */ /* 0x000e640000000800 */
[----:B-1----:R-:W-:Y:S01]  /*0010*/  IADD3 R1, R1, -0xe8, RZ ;  /* 0xffffff1801017810 */ /* 0x002fe20007ffe0ff */
[----:B------:R-:W1:Y:S05]  /*0020*/  S2R R5, SR_TID.X ;  /* 0x0000000000057919 */ /* 0x000e6a0000002100 */
[----:B------:R-:W2:Y:S01]  /*0030*/  LDC.64 R2, c[0x0][0x588] ;  /* 0x00016200ff027b82 */ /* 0x000ea20000000a00 */
[----:B------:R-:W-:Y:S01]  /*0040*/  ELECT P0, URZ, PT ;  /* 0x00000000003f782f */ /* 0x000fe20003800000 */
[----:B------:R-:W-:Y:S01]  /*0050*/  BSSY B0, `(.L_x_0) ;  /* 0x0000016000007945 */ /* 0x000fe20003800000 */
[----:B-1----:R-:W-:-:S02]  /*0060*/  SHF.R.U32.HI R0, RZ, 0x5, R5 ;  /* 0x00000005ff007819 */ /* 0x002fc40000011605 */
[----:B------:R-:W-:-:S03]  /*0070*/  SHF.R.U32.HI R6, RZ, 0x7, R5 ;  /* 0x00000007ff067819 */ /* 0x000fc60000011605 */
[----:B------:R-:W1:Y:S04]  /*0080*/  SHFL.IDX PT, R4, R0, RZ, 0x1f ;  /* 0x00001fff00047589 */ /* 0x000e6800000e0000 */
[----:B------:R3:W4:Y:S01]  /*0090*/  SHFL.IDX PT, R12, R6, RZ, 0x1f ;  /* 0x00001fff060c7589 */ /* 0x00072200000e0000 */
[----:B-1----:R-:W-:Y:S02]  /*00a0*/  ISETP.NE.OR P0, PT, R4, RZ, !P0 ;  /* 0x000000ff0400720c */ /* 0x002fe40004705670 */
[----:B------:R-:W-:-:S11]  /*00b0*/  SHF.R.S32.HI R5, RZ, 0x1f, R4 ;  /* 0x0000001fff057819 */ /* 0x000fd60000011404 */
[----:B--234-:R-:W-:Y:S05]  /*00c0*/  @P0 BRA `(.L_x_1) ;  /* 0x0000000000380947 */ /* 0x01cfea0003800000 */
[----:B------:R-:W-:Y:S02]  /*00d0*/  ULDC.64 UR4, c[0x0][0x198] ;  /* 0x0000660000047ab9 */ /* 0x000fe40000000a00 */
[----:B------:R-:W-:Y:S02]  /*00e0*/  UIADD3 UR6, UP0, UR4, 0xf0, URZ ;  /* 0x000000f004067890 */ /* 0x000fe4000ff1e03f */
[----:B------:R-:W-:Y:S02]  /*00f0*/  UIADD3 UR8, UP1, UR4, 0x1f0, URZ ;  /* 0x000001f004087890 */ /* 0x000fe4000ff3e03f */
[----:B------:R-:W-:Y:S02]  /*0100*/  UIADD3 UR10, UP2, UR4, 0x3f0, URZ ;  /* 0x000003f0040a7890 */ /* 0x000fe4000ff5e03f */
[----:B------:R-:W-:Y:S02]  /*0110*/  UIADD3 UR4, UP3, UR4, 0x4f0, URZ ;  /* 0x000004f004047890 */ /* 0x000fe4000ff7e03f */
[----:B------:R-:W-:-:S02]  /*0120*/  UIADD3.X UR7, URZ, UR5, URZ, UP0, !UPT ;  /* 0x000000053f077290 */ /* 0x000fc400087fe43f */
[----:B------:R-:W-:Y:S02]  /*0130*/  UIADD3.X UR9, URZ, UR5, URZ, UP1, !UPT ;  /* 0x000000053f097290 */ /* 0x000fe40008ffe43f */
[----:B------:R-:W-:Y:S02]  /*0140*/  UIADD3.X UR11, URZ, UR5, URZ, UP2, !UPT ;  /* 0x000000053f0b7290 */ /* 0x000fe400097fe43f */
[----:B------:R-:W-:-:S03]  /*0150*/  UIADD3.X UR5, URZ, UR5, URZ, UP3, !UPT ;  /* 0x000000053f057290 */ /* 0x000fc60009ffe43f */
[----:B------:R1:W-:Y:S02]  /*0160*/  UTMACCTL.PF [UR6] ;  /* 0x00000000060079b9 */ /* 0x0003e40008040000 */
[----:B------:R1:W-:Y:S02]  /*0170*/  UTMACCTL.PF [UR8] ;  /* 0x00000000080079b9 */ /* 0x0003e40008040000 */
[----:B------:R1:W-:Y:S02]  /*0180*/  UTMACCTL.PF [UR10] ;  /* 0x000000000a0079b9 */ /* 0x0003e40008040000 */
[----:B------:R1:W-:Y:S02]  /*0190*/  UTMACCTL.PF [UR4] ;  /* 0x00000000040079b9 */ /* 0x0003e40008040000 */
[----:B-1----:R-:W-:Y:S01]  /*01a0*/  NOP ;  /* 0x0000000000007918 */ /* 0x002fe20000000000 */
.L_x_1:
[----:B------:R-:W-:Y:S05]  /*01b0*/  BSYNC B0 ;  /* 0x0000000000007941 */ /* 0x000fea0003800000 */
.L_x_0:
[----:B------:R-:W-:Y:S01]  /*01c0*/  ULDC.64 UR4, c[0x0][0x590] ;  /* 0x0001640000047ab9 */ /* 0x000fe20000000a00 */
[----:B------:R-:W-:Y:S01]  /*01d0*/  LEA.HI R5, R5, R4, RZ, 0x2 ;  /* 0x0000000405057211 */ /* 0x000fe200078f10ff */
[----:B------:R-:W-:Y:S01]  /*01e0*/  ULDC.64 UR48, c[0x0][0x208] ;  /* 0x0000820000307ab9 */ /* 0x000fe20000000a00 */
[----:B------:R-:W-:Y:S02]  /*01f0*/  ISETP.NE.U32.AND P2, PT, RZ, UR4, PT ;  /* 0x00000004ff007c0c */ /* 0x000fe4000bf45070 */
[----:B------:R-:W-:Y:S02]  /*0200*/  LOP3.LUT R5, R5, 0xfffffffc, RZ, 0xc0, !PT ;  /* 0xfffffffc05057812 */ /* 0x000fe400078ec0ff */
[----:B------:R-:W-:Y:S02]  /*0210*/  ISETP.NE.AND.EX P3, PT, RZ, UR5, PT, P2 ;  /* 0x00000005ff007c0c */ /* 0x000fe4000bf65320 */
[----:B------:R-:W-:Y:S02]  /*0220*/  IADD3 R4, R4, -R5, RZ ;  /* 0x8000000504047210 */ /* 0x000fe40007ffe0ff */
[----:B------:R-:W-:-:S02]  /*0230*/  PRMT R5, RZ, 0x7610, R5 ;  /* 0x00007610ff057816 */ /* 0x000fc40000000005 */
[----:B------:R-:W-:Y:S02]  /*0240*/  MOV R6, R2 ;  /* 0x0000000200067202 */ /* 0x000fe40000000f00 */
[----:B------:R-:W-:-:S05]  /*0250*/  MOV R7, R3 ;  /* 0x0000000300077202 */ /* 0x000fca0000000f00 */
[----:B------:R-:W-:Y:S05]  /*0260*/  @P3 BRA `(.L_x_2) ;  /* 0x0000000000303947 */ /* 0x000fea0003800000 */
[----:B------:R-:W-:Y:S02]  /*0270*/  ULDC.64 UR6, c[0x0][0x588] ;  /* 0x0001620000067ab9 */ /* 0x000fe40000000a00 */
[----:B------:R-:W-:-:S04]  /*0280*/  ISETP.NE.U32.AND P0, PT, RZ, UR6, PT ;  /* 0x00000006ff007c0c */ /* 0x000fc8000bf05070 */
[----:B------:R-:W-:-:S13]  /*0290*/  ISETP.NE.AND.EX P0, PT, RZ, UR7, PT, P0 ;  /* 0x00000007ff007c0c */ /* 0x000fda000bf05300 */
[----:B------:R-:W-:Y:S05]  /*02a0*/  @!P0 BRA `(.L_x_3) ;  /* 0x0000000000108947 */ /* 0x000fea0003800000 */
[----:B------:R-:W2:Y:S02]  /*02b0*/  LDG.E R5, desc[UR48][R6.64] ;  /* 0x0000003006057981 */ /* 0x000ea4000c1e1900 */
[----:B--2---:R-:W-:Y:S02]  /*02c0*/  FSETP.NEU.AND P1, PT, R5, RZ, PT ;  /* 0x000000ff0500720b */ /* 0x004fe40003f2d000 */
[----:B------:R-:W-:Y:S01]  /*02d0*/  MOV R5, 0x1 ;  /* 0x0000000100057802 */ /* 0x000fe20000000f00 */
[----:B------:R-:W-:Y:S10]  /*02e0*/  BRA `(.L_x_2) ;  /* 0x0000000000107947 */ /* 0x000ff40003800000 */
.L_x_3:
[----:B------:R-:W-:Y:S01]  /*02f0*/  ULDC UR6, c[0x0][0x580] ;  /* 0x0001600000067ab9 */ /* 0x000fe20000000800 */
[----:B------:R-:W-:Y:S02]  /*0300*/  MOV R5, 0x1 ;  /* 0x0000000100057802 */ /* 0x000fe40000000f00 */
[----:B------:R-:W-:Y:S02]  /*0310*/  CS2R R6, SRZ ;  /* 0x0000000000067805 */ /* 0x000fe4000001ff00 */
[----:B------:R-:W-:-:S13]  /*0320*/  FSETP.NEU.AND P1, PT, RZ, UR6, PT ;  /* 0x00000006ff007c0b */ /* 0x000fda000bf2d000 */
.L_x_2:
[----:B------:R-:W-:Y:S02]  /*0330*/  ISETP.NE.U32.AND P4, PT, R6, RZ, PT ;  /* 0x000000ff0600720c */ /* 0x000fe40003f85070 */
[----:B------:R-:W-:Y:S02]  /*0340*/  ISETP.NE.AND.EX P5, PT, RZ, UR5, PT, P2 ;  /* 0x00000005ff007c0c */ /* 0x000fe4000bfa5320 */
[----:B------:R-:W-:Y:S02]  /*0350*/  ISETP.NE.AND.EX P2, PT, R7, RZ, PT, P4 ;  /* 0x000000ff0700720c */ /* 0x000fe40003f45340 */
[----:B------:R-:W-:-:S11]  /*0360*/  PLOP3.LUT P0, PT, PT, PT, PT, 0x8, 0x0 ;  /* 0x000000000000781c */ /* 0x000fd60003f0e170 */
[----:B------:R-:W-:Y:S05]  /*0370*/  @P2 BRA P5, `(.L_x_4) ;  /* 0x0000000000342947 */ /* 0x000fea0002800000 */
[----:B------:R-:W-:-:S04]  /*0380*/  ISETP.NE.U32.AND P0, PT, RZ, UR4, PT ;  /* 0x00000004ff007c0c */ /* 0x000fc8000bf05070 */
[----:B------:R-:W-:-:S13]  /*0390*/  ISETP.NE.AND.EX P0, PT, RZ, UR5, PT, P0 ;  /* 0x00000005ff007c0c */ /* 0x000fda000bf05300 */
[----:B------:R-:W-:Y:S05]  /*03a0*/  @!P0 BRA `(.L_x_5) ;  /* 0x0000000000248947 */ /* 0x000fea0003800000 */
[----:B------:R-:W-:Y:S02]  /*03b0*/  PRMT R5, R5, 0x9910, RZ ;  /* 0x0000991005057816 */ /* 0x000fe400000000ff */
[----:B------:R-:W-:Y:S02]  /*03c0*/  ISETP.NE.U32.AND P0, PT, R6, RZ, PT ;  /* 0x000000ff0600720c */ /* 0x000fe40003f05070 */
[----:B------:R-:W-:Y:S02]  /*03d0*/  ISETP.NE.AND P2, PT, R5, RZ, PT ;  /* 0x000000ff0500720c */ /* 0x000fe40003f45270 */
[----:B------:R-:W-:Y:S02]  /*03e0*/  ISETP.NE.AND.EX P0, PT, R7, RZ, PT, P0 ;  /* 0x000000ff0700720c */ /* 0x000fe40003f05300 */
[----:B------:R-:W-:-:S09]  /*03f0*/  SEL R5, RZ, 0xffffffff, P1 ;  /* 0xffffffffff057807 */ /* 0x000fd20000800000 */
[----:B------:R-:W-:-:S04]  /*0400*/  @!P2 SEL R5, RZ, 0xffffffff, P0 ;  /* 0xffffffffff05a807 */ /* 0x000fc80000000000 */
[----:B------:R-:W-:-:S04]  /*0410*/  LOP3.LUT R5, R5, 0x1, RZ, 0xc0, !PT ;  /* 0x0000000105057812 */ /* 0x000fc800078ec0ff */
[----:B------:R-:W-:Y:S01]  /*0420*/  ISETP.EQ.U32.AND P0, PT, R5, 0x1, PT ;  /* 0x000000010500780c */ /* 0x000fe20003f02070 */
[----:B------:R-:W-:-:S12]  /*0430*/  BRA `(.L_x_4) ;  /* 0x0000000000047947 */ /* 0x000fd80003800000 */
.L_x_5:
[----:B------:R-:W-:-:S13]  /*0440*/  PLOP3.LUT P0, PT, P1, PT, PT, 0x8, 0x0 ;  /* 0x000000000000781c */ /* 0x000fda0000f0e170 */
.L_x_4:
[----:B------:R-:W1:Y:S02]  /*0450*/  SHFL.IDX PT, R5, R0, RZ, 0x1f ;  /* 0x00001fff00057589 */ /* 0x000e6400000e0000 */
[----:B-1----:R-:W-:-:S13]  /*0460*/  ISETP.NE.AND P1, PT, R5, RZ, PT ;  /* 0x000000ff0500720c */ /* 0x002fda0003f25270 */
[----:B------:R-:W-:Y:S05]  /*0470*/  @P1 BRA `(.L_x_6) ;  /* 0x0000000000841947 */ /* 0x000fea0003800000 */
[----:B------:R-:W-:Y:S01]  /*0480*/  ELECT P1, URZ, PT ;  /* 0x00000000003f782f */ /* 0x000fe20003820000 */
[----:B------:R-:W-:-:S12]  /*0490*/  BSSY B0, `(.L_x_6) ;  /* 0x000001f000007945 */ /* 0x000fd80003800000 */
[----:B------:R-:W-:Y:S05]  /*04a0*/  @!P1 BRA `(.L_x_7) ;  /* 0x0000000000749947 */ /* 0x000fea0003800000 */
[----:B------:R-:W1:Y:S01]  /*04b0*/  S2UR UR8, SR_CgaCtaId ;  /* 0x00000000000879c3 */ /* 0x000e620000008800 */
[----:B------:R-:W-:Y:S01]  /*04c0*/  UMOV UR4, 0x400 ;  /* 0x0000040000047882 */ /* 0x000fe20000000000 */
[----:B------:R-:W-:Y:S01]  /*04d0*/  UMOV UR5, 0x1 ;  /* 0x0000000100057882 */ /* 0x000fe20000000000 */
[----:B------:R-:W-:Y:S02]  /*04e0*/  UMOV UR6, 0x100 ;  /* 0x0000010000067882 */ /* 0x000fe40000000000 */
[----:B------:R-:W-:-:S04]  /*04f0*/  UIADD3 UR6, -UR6, 0x100000, URZ ;  /* 0x0010000006067890 */ /* 0x000fc8000fffe13f */
[----:B------:R-:W-:Y:S02]  /*0500*/  USHF.L.U32 UR7, UR6, 0xb, URZ ;  /* 0x0000000b06077899 */ /* 0x000fe4000800063f */
[----:B------:R-:W-:Y:S02]  /*0510*/  USHF.L.U32 UR6, UR6, 0x1, URZ ;  /* 0x0000000106067899 */ /* 0x000fe4000800063f */
[----:B-1----:R-:W-:Y:S02]  /*0520*/  ULEA UR8, UR8, UR4, 0x18 ;  /* 0x0000000408087291 */ /* 0x002fe4000f8ec03f */
[----:B------:R-:W-:-:S04]  /*0530*/  UIADD3 UR4, -UR5, 0x100000, URZ ;  /* 0x0010000005047890 */ /* 0x000fc8000fffe13f */
[----:B------:R-:W-:Y:S02]  /*0540*/  USHF.L.U32 UR5, UR4, 0xb, URZ ;  /* 0x0000000b04057899 */ /* 0x000fe4000800063f */
[----:B------:R-:W-:Y:S01]  /*0550*/  USHF.L.U32 UR4, UR4, 0x1, URZ ;  /* 0x0000000104047899 */ /* 0x000fe2000800063f */
[----:B------:R-:W1:Y:S11]  /*0560*/  FENCE.VIEW.ASYNC.S ;  /* 0x00000000000073c6 */ /* 0x000e760000000000 */
[----:B-1----:R1:W2:Y:S01]  /*0570*/  SYNCS.EXCH.64 URZ, [UR8], UR4 ;  /* 0x00000004083f75b2 */ /* 0x0022a20008000100 */
[----:B------:R1:W3:Y:S01]  /*0580*/  SYNCS.EXCH.64 URZ, [UR8+0x40], UR6 ;  /* 0x00004006083f75b2 */ /* 0x0002e20008000100 */
[----:B------:R1:W4:Y:S01]  /*0590*/  SYNCS.EXCH.64 URZ, [UR8+0x8], UR4 ;  /* 0x00000804083f75b2 */ /* 0x0003220008000100 */
[----:B------:R1:W1:Y:S01]  /*05a0*/  SYNCS.EXCH.64 URZ, [UR8+0x48], UR6 ;  /* 0x00004806083f75b2 */ /* 0x0002620008000100 */
        /* <DEDUP_REMOVED lines=12> */
[----:B------:R-:W-:Y:S01]  /*0670*/  NOP ;  /* 0x0000000000007918 */ /* 0x000fe20000000000 */
.L_x_7:
[----:B-1----:R-:W-:Y:S05]  /*0680*/  BSYNC B0 ;  /* 0x0000000000007941 */ /* 0x002fea0003800000 */
.L_x_6:
[----:B------:R-:W1:Y:S01]  /*0690*/  SHFL.IDX PT, R5, R0, RZ, 0x1f ;  /* 0x00001fff00057589 */ /* 0x000e6200000e0000 */
[----:B------:R-:W2:Y:S01]  /*06a0*/  LDC R6, c[0x0][0x904] ;  /* 0x00024100ff067b82 */ /* 0x000ea20000000800 */
[----:B------:R-:W-:Y:S01]  /*06b0*/  NOP ;  /* 0x0000000000007918 */ /* 0x000fe20000000000 */
[----:B-1----:R-:W-:-:S13]  /*06c0*/  ISETP.NE.AND P1, PT, R5, RZ, PT ;  /* 0x000000ff0500720c */ /* 0x002fda0003f25270 */
[----:B------:R-:W-:Y:S05]  /*06d0*/  @P1 BRA `(.L_x_8) ;  /* 0x0000000000581947 */ /* 0x000fea0003800000 */
[----:B------:R-:W1:Y:S01]  /*06e0*/  S2UR UR5, SR_CgaCtaId ;  /* 0x00000000000579c3 */ /* 0x000e620000008800 */
[----:B------:R-:W-:Y:S01]  /*06f0*/  UMOV UR4, 0x400 ;  /* 0x0000040000047882 */ /* 0x000fe20000000000 */
[----:B------:R-:W-:Y:S01]  /*0700*/  UMOV UR6, 0x20 ;  /* 0x0000002000067882 */ /* 0x000fe20000000000 */
[----:B------:R-:W-:Y:S01]  /*0710*/  UMOV UR7, 0x100 ;  /* 0x0000010000077882 */ /* 0x000fe20000000000 */
[----:B------:R-:W-:Y:S01]  /*0720*/  ELECT P1, URZ, PT ;  /* 0x00000000003f782f */ /* 0x000fe20003820000 */
[----:B-1----:R-:W-:Y:S02]  /*0730*/  ULEA UR8, UR5, UR4, 0x18 ;  /* 0x0000000405087291 */ /* 0x002fe4000f8ec03f */
[----:B------:R-:W-:-:S04]  /*0740*/  UIADD3 UR4, -UR6, 0x100000, URZ ;  /* 0x0010000006047890 */ /* 0x000fc8000fffe13f */
[----:B------:R-:W-:Y:S02]  /*0750*/  USHF.L.U32 UR5, UR4, 0xb, URZ ;  /* 0x0000000b04057899 */ /* 0x000fe4000800063f */
[----:B------:R-:W-:Y:S02]  /*0760*/  USHF.L.U32 UR4, UR4, 0x1, URZ ;  /* 0x0000000104047899 */ /* 0x000fe4000800063f */
[----:B------:R-:W-:-:S04]  /*0770*/  UIADD3 UR6, -UR7, 0x100000, URZ ;  /* 0x0010000007067890 */ /* 0x000fc8000fffe13f */
[----:B------:R-:W-:Y:S02]  /*0780*/  USHF.L.U32 UR7, UR6, 0xb, URZ ;  /* 0x0000000b06077899 */ /* 0x000fe4000800063f */
[----:B------:R-:W-:Y:S01]  /*0790*/  USHF.L.U32 UR6, UR6, 0x1, URZ ;  /* 0x0000000106067899 */ /* 0x000fe2000800063f */
[----:B------:R-:W1:Y:S03]  /*07a0*/  FENCE.VIEW.ASYNC.S ;  /* 0x00000000000073c6 */ /* 0x000e660000000000 */
[----:B-1----:R1:W1:Y:S08]  /*07b0*/  SYNCS.EXCH.64 URZ, [UR8+0x80], UR4 ;  /* 0x00008004083f75b2 */ /* 0x0022700008000100 */
        /* <DEDUP_REMOVED lines=8> */
.L_x_8:
[----:B------:R-:W5:Y:S01]  /*0840*/  SHFL.IDX PT, R0, R0, RZ, 0x1f ;  /* 0x00001fff00007589 */ /* 0x000f6200000e0000 */
[----:B--2---:R-:W-:Y:S02]  /*0850*/  ISETP.NE.AND P6, PT, R6, 0x1, PT ;  /* 0x000000010600780c */ /* 0x004fe40003fc5270 */
[----:B------:R-:W-:Y:S01]  /*0860*/  ELECT P1, URZ, PT ;  /* 0x00000000003f782f */ /* 0x000fe20003820000 */
[----:B------:R-:W2:Y:S01]  /*0870*/  S2UR UR37, SR_CgaCtaId ;  /* 0x00000000002579c3 */ /* 0x000ea20000008800 */
[----:B------:R-:W3:Y:S01]  /*0880*/  S2R R7, SR_CTAID.Y ;  /* 0x0000000000077919 */ /* 0x000ee20000002600 */
[----:B------:R-:W-:Y:S01]  /*0890*/  ISETP.NE.AND P4, PT, R4, RZ, PT ;  /* 0x000000ff0400720c */ /* 0x000fe20003f85270 */
[----:B-1----:R-:W-:Y:S01]  /*08a0*/  UMOV UR4, 0x20 ;  /* 0x0000002000047882 */ /* 0x002fe20000000000 */
[----:B------:R-:W-:Y:S01]  /*08b0*/  NOP ;  /* 0x0000000000007918 */ /* 0x000fe20000000000 */
[----:B------:R-:W1:Y:S05]  /*08c0*/  S2R R8, SR_CTAID.X ;  /* 0x0000000000087919 */ /* 0x000e6a0000002500 */
[----:B------:R-:W1:Y:S01]  /*08d0*/  @P6 LDC R9, c[0x0][0x10] ;  /* 0x00000400ff096b82 */ /* 0x000e620000000800 */
[----:B------:R-:W-:-:S07]  /*08e0*/  @P6 MOV R11, RZ ;  /* 0x000000ff000b6202 */ /* 0x000fce0000000f00 */
[----:B------:R-:W4:Y:S01]  /*08f0*/  @!P6 LDC R5, c[0x0][0xc] ;  /* 0x00000300ff05eb82 */ /* 0x000f220000000800 */
[----:B-----5:R-:W-:Y:S02]  /*0900*/  ISETP.NE.OR P2, PT, R0, RZ, !P1 ;  /* 0x000000ff0000720c */ /* 0x020fe40004f45670 */
[----:B------:R-:W-:-:S04]  /*0910*/  ISETP.EQ.OR P1, PT, R4, 0x3, !P4 ;  /* 0x000000030400780c */ /* 0x000fc80006722670 */
[----:B------:R-:W-:Y:S02]  /*0920*/  ISETP.EQ.AND P1, PT, R12, RZ, P1 ;  /* 0x000000ff0c00720c */ /* 0x000fe40000f22270 */
[----:B---3--:R-:W-:-:S05]  /*0930*/  @P6 MOV R10, R7 ;  /* 0x00000007000a6202 */ /* 0x008fca0000000f00 */
[----:B------:R-:W-:Y:S01]  /*0940*/  VOTEU.ALL UP0, P2 ;  /* 0x00000000003f7886 */ /* 0x000fe20001000000 */
[----:B------:R-:W-:Y:S01]  /*0950*/  VOTEU.ALL UP1, P2 ;  /* 0x00000000003f7886 */ /* 0x000fe20001020000 */
[----:B-1----:R-:W-:Y:S01]  /*0960*/  @P6 IMAD.WIDE.U32 R10, R8, R9, R10 ;  /* 0x00000009080a6225 */ /* 0x002fe200078e000a */
[----:B------:R-:W-:Y:S02]  /*0970*/  @P6 MOV R9, RZ ;  /* 0x000000ff00096202 */ /* 0x000fe40000000f00 */
[----:B------:R-:W-:Y:S01]  /*0980*/  @!UP0 UMOV UR6, 0x400 ;  /* 0x0000040000068882 */ /* 0x000fe20000000000 */
[----:B------:R-:W-:-:S04]  /*0990*/  @!UP0 UIADD3 UR4, -UR4, 0x100000, URZ ;  /* 0x0010000004048890 */ /* 0x000fc8000fffe13f */
[----:B------:R-:W-:Y:S02]  /*09a0*/  @!UP0 USHF.L.U32 UR5, UR4, 0xb, URZ ;  /* 0x0000000b04058899 */ /* 0x000fe4000800063f */
[----:B------:R-:W-:Y:S01]  /*09b0*/  @!UP0 USHF.L.U32 UR4, UR4, 0x1, URZ ;  /* 0x0000000104048899 */ /* 0x000fe2000800063f */
[----:B------:R-:W-:Y:S01]  /*09c0*/  @P6 IADD3 R19, R11, R9, RZ ;  /* 0x000000090b136210 */ /* 0x000fe20007ffe0ff */
[----:B--2---:R-:W-:Y:S01]  /*09d0*/  @!UP0 ULEA UR8, UR37, UR6, 0x18 ;  /* 0x0000000625088291 */ /* 0x004fe2000f8ec03f */
[----:B------:R-:W-:Y:S01]  /*09e0*/  MOV R9, RZ ;  /* 0x000000ff00097202 */ /* 0x000fe20000000f00 */
[----:B------:R-:W-:Y:S01]  /*09f0*/  VOTEU.ALL UP0, P2 ;  /* 0x00000000003f7886 */ /* 0x000fe20001000000 */
[C---:B------:R-:W-:Y:S01]  /*0a00*/  ISETP.NE.AND P2, PT, R12.reuse, RZ, PT ;  /* 0x000000ff0c00720c */ /* 0x040fe20003f45270 */
[----:B------:R-:W-:Y:S01]  /*0a10*/  ULDC UR6, c[0x0][0xc] ;  /* 0x0000030000067ab9 */ /* 0x000fe20000000800 */
[----:B------:R-:W-:Y:S01]  /*0a20*/  @P6 MOV R18, R10 ;  /* 0x0000000a00126202 */ /* 0x000fe20000000f00 */
[----:B----4-:R-:W-:Y:S01]  /*0a30*/  @!P6 IMAD.WIDE.U32 R10, R5, R7, R8 ;  /* 0x00000007050ae225 */ /* 0x010fe200078e0008 */
[----:B------:R-:W-:Y:S01]  /*0a40*/  IADD3 R12, R12, -0x1, RZ ;  /* 0xffffffff0c0c7810 */ /* 0x000fe20007ffe0ff */
[----:B------:R-:W-:Y:S01]  /*0a50*/  ULDC UR7, c[0x0][0x10] ;  /* 0x0000040000077ab9 */ /* 0x000fe20000000800 */
[----:B------:R-:W-:-:S02]  /*0a60*/  SEL R5, RZ, 0x1, !P1 ;  /* 0x00000001ff057807 */ /* 0x000fc40004800000 */
[----:B------:R-:W-:Y:S01]  /*0a70*/  ISETP.GE.U32.AND P1, PT, R12, 0x2, PT ;  /* 0x000000020c00780c */ /* 0x000fe20003f26070 */
[----:B------:R-:W1:Y:S02]  /*0a80*/  FENCE.VIEW.ASYNC.S ;  /* 0x00000000000073c6 */ /* 0x000e640000000000 */
[----:B-1----:R-:W1:Y:S01]  /*0a90*/  @!UP0 SYNCS.EXCH.64 URZ, [UR8+0xc0], UR4 ;  /* 0x0000c004083f85b2 */ /* 0x002e620008000100 */
[----:B------:R-:W-:Y:S02]  /*0aa0*/  @!P6 MOV R18, R10 ;  /* 0x0000000a0012e202 */ /* 0x000fe40000000f00 */
[----:B------:R-:W-:Y:S02]  /*0ab0*/  @!P6 MOV R19, R11 ;  /* 0x0000000b0013e202 */ /* 0x000fe40000000f00 */
[----:B------:R-:W-:Y:S01]  /*0ac0*/  SEL R5, R5, 0x2, P1 ;  /* 0x0000000205057807 */ /* 0x000fe20000800000 */
[----:B------:R2:W-:Y:S01]  /*0ad0*/  STL [R1+0xc0], R18 ;  /* 0x0000c01201007387 */ /* 0x0005e20000100800 */
[----:B------:R-:W-:-:S03]  /*0ae0*/  ISETP.EQ.AND P5, PT, R4, 0x2, !P2 ;  /* 0x000000020400780c */ /* 0x000fc600057a2270 */
[----:B------:R2:W-:Y:S01]  /*0af0*/  STL [R1+0xc4], R19 ;  /* 0x0000c41301007387 */ /* 0x0005e20000100800 */
[----:B------:R-:W-:-:S03]  /*0b00*/  SEL R0, RZ, 0x1, !P5 ;  /* 0x00000001ff007807 */ /* 0x000fc60006800000 */
[----:B------:R2:W-:Y:S01]  /*0b10*/  STL [R1+0xc8], R5 ;  /* 0x0000c80501007387 */ /* 0x0005e20000100800 */
[----:B------:R-:W-:Y:S01]  /*0b20*/  SEL R0, R0, 0x2, P1 ;  /* 0x0000000200007807 */ /* 0x000fe20000800000 */
[----:B------:R3:W1:Y:S01]  /*0b30*/  @!UP1 SYNCS.EXCH.64 URZ, [UR8+0xc8], UR4 ;  /* 0x0000c804083f95b2 */ /* 0x0006620008000100 */
[----:B------:R-:W-:Y:S01]  /*0b40*/  NOP ;  /* 0x0000000000007918 */ /* 0x000fe20000000000 */
[----:B---3--:R-:W-:-:S03]  /*0b50*/  UIMAD.WIDE.U32 UR4, UR6, UR7, URZ ;  /* 0x00000007060472a5 */ /* 0x008fc6000f8e003f */
[----:B------:R-:W-:Y:S02]  /*0b60*/  ULDC UR6, c[0x0][0x14] ;  /* 0x0000050000067ab9 */ /* 0x000fe40000000800 */
[----:B------:R-:W-:Y:S02]  /*0b70*/  UIMAD.WIDE.U32 UR46, UR4, UR6, URZ ;  /* 0x00000006042e72a5 */ /* 0x000fe4000f8e003f */
[----:B------:R-:W-:-:S04]  /*0b80*/  UIMAD UR38, UR5, UR6, URZ ;  /* 0x00000006052672a4 */ /* 0x000fc8000f8e023f */
[----:B------:R-:W-:Y:S01]  /*0b90*/  UIADD3 UR38, UR47, UR38, URZ ;  /* 0x000000262f267290 */ /* 0x000fe2000fffe03f */
[----:B-1----:R-:W-:Y:S06]  /*0ba0*/  BAR.SYNC.DEFER_BLOCKING 0x0 ;  /* 0x0000000000007b1d */ /* 0x002fec0000010000 */
[----:B--2---:R-:W-:Y:S05]  /*0bb0*/  @!P2 BRA `(.L_x_9) ;  /* 0x000001680044a947 */ /* 0x004fea0003800000 */
[----:B------:R-:W-:-:S13]  /*0bc0*/  ISETP.GT.U32.AND P0, PT, R12, 0x1, PT ;  /* 0x000000010c00780c */ /* 0x000fda0003f04070 */
[----:B------:R-:W-:Y:S05]  /*0bd0*/  @P0 EXIT ;  /* 0x000000000000094d */ /* 0x000fea0003800000 */
[----:B------:R-:W-:Y:S01]  /*0be0*/  PRMT R2, RZ, 0x7610, R2 ;  /* 0x00007610ff027816 */ /* 0x000fe20000000002 */
[----:B------:R-:W-:Y:S01]  /*0bf0*/  ULDC.64 UR4, c[0x0][0x8f8] ;  /* 0x00023e0000047ab9 */ /* 0x000fe20000000a00 */
[----:B------:R-:W-:Y:S01]  /*0c00*/  UMOV UR55, 0xffffffff ;  /* 0xffffffff00377882 */ /* 0x000fe20000000000 */
[----:B------:R-:W-:Y:S02]  /*0c10*/  ISETP.GE.U32.AND P0, PT, R18, UR4, PT ;  /* 0x0000000412007c0c */ /* 0x000fe4000bf06070 */
[----:B------:R1:W-:Y:S01]  /*0c20*/  STL.S16 [R1+0xd0], R2 ;  /* 0x0000d00201007387 */ /* 0x0003e20000100600 */
[----:B------:R-:W-:Y:S02]  /*0c30*/  MOV R6, 0xffffffff ;  /* 0xffffffff00067802 */ /* 0x000fe40000000f00 */
[----:B------:R-:W-:Y:S02]  /*0c40*/  ISETP.GE.U32.AND.EX P0, PT, R19, UR5, PT, P0 ;  /* 0x0000000513007c0c */ /* 0x000fe4000bf06100 */
[----:B------:R-:W-:-:S02]  /*0c50*/  MOV R5, 0xffffffff ;  /* 0xffffffff00057802 */ /* 0x000fc40000000f00 */
[----:B------:R-:W-:-:S09]  /*0c60*/  PRMT R4, RZ, 0x7610, R4 ;  /* 0x00007610ff047816 */ /* 0x000fd20000000004 */
[----:B-1----:R-:W-:Y:S05]  /*0c70*/  @P0 BRA `(.L_x_10) ;  /* 0x0000000400640947 */ /* 0x002fea0003800000 */
[----:B------:R-:W1:Y:S01]  /*0c80*/  LDC.64 R14, c[0x0][0x8d0] ;  /* 0x00023400ff0e7b82 */ /* 0x000e620000000a00 */
[----:B------:R-:W-:Y:S02]  /*0c90*/  MOV R2, R18 ;  /* 0x0000001200027202 */ /* 0x000fe40000000f00 */
[----:B------:R-:W-:-:S05]  /*0ca0*/  MOV R3, R19 ;  /* 0x0000001300037202 */ /* 0x000fca0000000f00 */
[----:B------:R-:W2:Y:S08]  /*0cb0*/  LDC R6, c[0x0][0x8d8] ;  /* 0x00023600ff067b82 */ /* 0x000eb00000000800 */
[----:B------:R-:W3:Y:S01]  /*0cc0*/  LDC.64 R16, c[0x0][0x8c8] ;  /* 0x00023200ff107b82 */ /* 0x000ee20000000a00 */
[----:B-1----:R-:W-:-:S04]  /*0cd0*/  ISETP.NE.U32.AND P0, PT, R14, RZ, PT ;  /* 0x000000ff0e00720c */ /* 0x002fc80003f05070 */
[----:B------:R-:W-:-:S13]  /*0ce0*/  ISETP.NE.AND.EX P0, PT, R15, RZ, PT, P0 ;  /* 0x000000ff0f00720c */ /* 0x000fda0003f05300 */
[----:B--23--:R-:W-:Y:S05]  /*0cf0*/  @!P0 BRA `(.L_x_11) ;  /* 0x0000000000288947 */ /* 0x00cfea0003800000 */
[----:B------:R-:W1:Y:S02]  /*0d00*/  LDC R11, c[0x0][0x8dc] ;  /* 0x00023700ff0b7b82 */ /* 0x000e640000000800 */
[----:B-1----:R-:W-:-:S04]  /*0d10*/  IADD3 R11, P0, R18, R11, RZ ;  /* 0x0000000b120b7210 */ /* 0x002fc80007f1e0ff */
[----:B------:R-:W-:-:S05]  /*0d20*/  IADD3.X R13, RZ, R19, RZ, P0, !PT ;  /* 0x00000013ff0d7210 */ /* 0x000fca00007fe4ff */
[----:B------:R-:W-:-:S04]  /*0d30*/  IMAD.WIDE.U32 R2, R13, R14, RZ ;  /* 0x0000000e0d027225 */ /* 0x000fc800078e00ff */
[----:B------:R-:W-:-:S04]  /*0d40*/  IMAD.WIDE.U32 R4, P0, R11, R15, R2 ;  /* 0x0000000f0b047225 */ /* 0x000fc80007800002 */
[----:B------:R-:W-:Y:S01]  /*0d50*/  IMAD.WIDE.U32 R2, R11, R14, RZ ;  /* 0x0000000e0b027225 */ /* 0x000fe200078e00ff */
[----:B------:R-:W-:Y:S02]  /*0d60*/  IADD3.X R11, RZ, RZ, RZ, P0, !PT ;  /* 0x000000ffff0b7210 */ /* 0x000fe400007fe4ff */
[----:B------:R-:W-:Y:S02]  /*0d70*/  MOV R10, R5 ;  /* 0x00000005000a7202 */ /* 0x000fe40000000f00 */
[----:B------:R-:W-:-:S05]  /*0d80*/  IADD3 RZ, P0, R3, R4, RZ ;  /* 0x0000000403ff7210 */ /* 0x000fca0007f1e0ff */
[----:B------:R-:W-:-:S08]  /*0d90*/  IMAD.WIDE.U32.X R2, R13, R15, R10, P0 ;  /* 0x0000000f0d027225 */ /* 0x000fd000000e040a */
.L_x_11:
[-CC-:B------:R-:W-:Y:S01]  /*0da0*/  SHF.R.U64 R23, R2, R6.reuse, R3.reuse ;  /* 0x0000000602177219 */ /* 0x180fe20000001203 */
[----:B------:R-:W1:Y:S01]  /*0db0*/  LDC R10, c[0x0][0x8c0] ;  /* 0x00023000ff0a7b82 */ /* 0x000e620000000800 */
[----:B------:R-:W-:Y:S01]  /*0dc0*/  SHF.R.U32.HI R2, RZ, R6, R3 ;  /* 0x00000006ff027219 */ /* 0x000fe20000011603 */
[----:B------:R-:W-:Y:S01]  /*0dd0*/  ULDC UR4, c[0x0][0x150] ;  /* 0x0000540000047ab9 */ /* 0x000fe20000000800 */
[----:B------:R-:W-:Y:S02]  /*0de0*/  IADD3 R9, P0, RZ, -R23, RZ ;  /* 0x80000017ff097210 */ /* 0x000fe40007f1e0ff */
[----:B------:R-:W-:Y:S02]  /*0df0*/  MOV R3, R19 ;  /* 0x0000001300037202 */ /* 0x000fe40000000f00 */
[----:B------:R-:W-:Y:S01]  /*0e00*/  IADD3.X R11, RZ, ~R2, RZ, P0, !PT ;  /* 0x80000002ff0b7210 */ /* 0x000fe200007fe4ff */
[----:B------:R-:W2:Y:S01]  /*0e10*/  LDC R12, c[0x0][0x8b0] ;  /* 0x00022c00ff0c7b82 */ /* 0x000ea20000000800 */
[----:B------:R-:W-:-:S02]  /*0e20*/  MOV R2, R18 ;  /* 0x0000001200027202 */ /* 0x000fc40000000f00 */
[----:B------:R-:W-:Y:S01]  /*0e30*/  I2FP.F32.U32 R4, R8 ;  /* 0x0000000800047245 */ /* 0x000fe20000201000 */
[-C--:B------:R-:W-:Y:S02]  /*0e40*/  IMAD R6, R11, R16.reuse, RZ ;  /* 0x000000100b067224 */ /* 0x080fe400078e02ff */
[C---:B------:R-:W-:Y:S02]  /*0e50*/  IMAD.WIDE.U32 R2, R9.reuse, R16, R2 ;  /* 0x0000001009027225 */ /* 0x040fe400078e0002 */
[----:B------:R-:W3:Y:S02]  /*0e60*/  LDC.64 R18, c[0x0][0x8e8] ;  /* 0x00023a00ff127b82 */ /* 0x000ee40000000a00 */
[----:B------:R-:W-:Y:S01]  /*0e70*/  FMUL R4, R4, UR4 ;  /* 0x0000000404047c20 */ /* 0x000fe20008400000 */
[----:B------:R-:W-:Y:S01]  /*0e80*/  IMAD R9, R9, R17, R6 ;  /* 0x0000001109097224 */ /* 0x000fe200078e0206 */
[----:B------:R-:W-:-:S04]  /*0e90*/  ULDC UR4, c[0x0][0x154] ;  /* 0x0000550000047ab9 */ /* 0x000fc80000000800 */
[----:B------:R-:W4:Y:S01]  /*0ea0*/  F2I.U32.TRUNC.NTZ R4, R4 ;  /* 0x0000000400047305 */ /* 0x000f22000020f000 */
[----:B------:R-:W5:Y:S01]  /*0eb0*/  LDC R11, c[0x0][0x900] ;  /* 0x00024000ff0b7b82 */ /* 0x000f620000000800 */
[----:B------:R-:W-:-:S04]  /*0ec0*/  IADD3 R9, R3, R9, RZ ;  /* 0x0000000903097210 */ /* 0x000fc80007ffe0ff */
[-CC-:B-1----:R-:W-:Y:S02]  /*0ed0*/  SHF.R.U64 R16, R2, R10.reuse, R9.reuse ;  /* 0x0000000a02107219 */ /* 0x182fe40000001209 */
[----:B------:R-:W-:Y:S01]  /*0ee0*/  I2FP.F32.U32 R2, R7 ;  /* 0x0000000700027245 */ /* 0x000fe20000201000 */
[----:B------:R-:W1:Y:S01]  /*0ef0*/  LDC R5, c[0x0][0x144] ;  /* 0x00005100ff057b82 */ /* 0x000e620000000800 */
[----:B------:R-:W-:Y:S02]  /*0f00*/  SHF.R.U32.HI R9, RZ, R10, R9 ;  /* 0x0000000aff097219 */ /* 0x000fe40000011609 */
[----:B------:R-:W-:Y:S01]  /*0f10*/  MOV R10, 0x1 ;  /* 0x00000001000a7802 */ /* 0x000fe20000000f00 */
[----:B------:R-:W-:Y:S01]  /*0f20*/  FMUL R3, R2, UR4 ;  /* 0x0000000402037c20 */ /* 0x000fe20008400000 */
[----:B--2---:R-:W-:Y:S02]  /*0f30*/  SHF.R.U64 R22, R16, R12, R9 ;  /* 0x0000000c10167219 */ /* 0x004fe40000001209 */
[----:B----4-:R-:W-:Y:S01]  /*0f40*/  IADD3 R6, -R4, RZ, RZ ;  /* 0x000000ff04067210 */ /* 0x010fe20007ffe1ff */
[----:B------:R-:W2:Y:S01]  /*0f50*/  LDC R14, c[0x0][0x148] ;  /* 0x00005200ff0e7b82 */ /* 0x000ea20000000800 */
[----:B---3--:R-:W-:-:S02]  /*0f60*/  ISETP.NE.U32.AND P0, PT, R18, RZ, PT ;  /* 0x000000ff1200720c */ /* 0x008fc40003f05070 */
[----:B------:R-:W-:Y:S02]  /*0f70*/  SHF.R.U32.HI R4, RZ, R12, R9 ;  /* 0x0000000cff047219 */ /* 0x000fe40000011609 */
[----:B------:R-:W-:Y:S01]  /*0f80*/  ISETP.NE.AND.EX P0, PT, R19, RZ, PT, P0 ;  /* 0x000000ff1300720c */ /* 0x000fe20003f05300 */
[----:B------:R3:W4:Y:S01]  /*0f90*/  F2I.U32.TRUNC.NTZ R12, R3 ;  /* 0x00000003000c7305 */ /* 0x000722000020f000 */
[----:B------:R-:W-:Y:S01]  /*0fa0*/  MOV R2, 0xffffffff ;  /* 0xffffffff00027802 */ /* 0x000fe20000000f00 */
[----:B------:R-:W2:Y:S01]  /*0fb0*/  LDC R15, c[0x0][0x8a8] ;  /* 0x00022a00ff0f7b82 */ /* 0x000ea20000000800 */
[-CC-:B-----5:R-:W-:Y:S02]  /*0fc0*/  SHF.R.U64 R24, R22, R11.reuse, R4.reuse ;  /* 0x0000000b16187219 */ /* 0x1a0fe40000001204 */
[-C--:B------:R-:W-:Y:S02]  /*0fd0*/  SHF.L.U32 R2, R2, R11.reuse, RZ ;  /* 0x0000000b02027219 */ /* 0x080fe400000006ff */
[----:B------:R-:W-:-:S02]  /*0fe0*/  SHF.R.U32.HI R4, RZ, R11, R4 ;  /* 0x0000000bff047219 */ /* 0x000fc40000011604 */
[----:B------:R-:W-:Y:S01]  /*0ff0*/  SHF.L.U32 R10, R10, R11, RZ ;  /* 0x0000000b0a0a7219 */ /* 0x000fe200000006ff */
[----:B------:R-:W2:Y:S01]  /*1000*/  LDC R17, c[0x0][0x8f0] ;  /* 0x00023c00ff117b82 */ /* 0x000ea20000000800 */
[----:B------:R-:W-:Y:S01]  /*1010*/  LOP3.LUT R11, RZ, R2, RZ, 0x33, !PT ;  /* 0x00000002ff0b7212 */ /* 0x000fe200078e33ff */
[----:B-1----:R-:W-:Y:S01]  /*1020*/  IMAD R6, R5, R6, R8 ;  /* 0x0000000605067224 */ /* 0x002fe200078e0208 */
[----:B------:R-:W-:Y:S02]  /*1030*/  MOV R2, R24 ;  /* 0x0000001800027202 */ /* 0x000fe40000000f00 */
[----:B---3--:R-:W-:-:S03]  /*1040*/  MOV R3, R4 ;  /* 0x0000000400037202 */ /* 0x008fc60000000f00 */
[----:B------:R-:W1:Y:S08]  /*1050*/  LDC R21, c[0x0][0x8e0] ;  /* 0x00023800ff157b82 */ /* 0x000e700000000800 */
[----:B------:R-:W3:Y:S01]  /*1060*/  LDC R20, c[0x0][0x8b8] ;  /* 0x00022e00ff147b82 */ /* 0x000ee20000000800 */
[----:B----4-:R-:W-:Y:S05]  /*1070*/  @!P0 BRA `(.L_x_12) ;  /* 0x0000000000288947 */ /* 0x010fea0003800000 */
[----:B------:R-:W4:Y:S02]  /*1080*/  LDC R9, c[0x0][0x8f4] ;  /* 0x00023d00ff097b82 */ /* 0x000f240000000800 */
[----:B----4-:R-:W-:-:S04]  /*1090*/  IADD3 R9, P0, R24, R9, RZ ;  /* 0x0000000918097210 */ /* 0x010fc80007f1e0ff */
        /* <DEDUP_REMOVED lines=8> */
.L_x_12:
[----:B--2---:R-:W-:Y:S02]  /*1120*/  SHF.R.U64 R2, R2, R17, R3 ;  /* 0x0000001102027219 */ /* 0x004fe40000001203 */
[----:B------:R-:W-:Y:S02]  /*1130*/  LOP3.LUT R11, R22, R11, RZ, 0xc0, !PT ;  /* 0x0000000b160b7212 */ /* 0x000fe400078ec0ff */
[----:B------:R-:W-:Y:S02]  /*1140*/  IADD3 R12, -R12, RZ, RZ ;  /* 0x000000ff0c0c7210 */ /* 0x000fe40007ffe1ff */
[----:B------:R-:W-:Y:S01]  /*1150*/  IADD3 R3, R15, -0x1, RZ ;  /* 0xffffffff0f037810 */ /* 0x000fe20007ffe0ff */
[----:B------:R-:W-:Y:S01]  /*1160*/  IMAD R11, R10, R2, R11 ;  /* 0x000000020a0b7224 */ /* 0x000fe200078e020b */
[----:B------:R-:W-:Y:S01]  /*1170*/  IADD3 R4, -R2, RZ, RZ ;  /* 0x000000ff02047210 */ /* 0x000fe20007ffe1ff */
[----:B------:R-:W-:Y:S01]  /*1180*/  @P6 IMAD R6, R14, R12, R7 ;  /* 0x0000000c0e066224 */ /* 0x000fe200078e0207 */
[----:B------:R-:W-:-:S02]  /*1190*/  LOP3.LUT R3, R16, R3, RZ, 0xc0, !PT ;  /* 0x0000000310037212 */ /* 0x000fc400078ec0ff */
[----:B------:R-:W-:Y:S01]  /*11a0*/  R2UR UR55, R23 ;  /* 0x00000000173772ca */ /* 0x000fe200000e0000 */
[----:B-1----:R-:W-:Y:S01]  /*11b0*/  IMAD R2, R4, R21, R24 ;  /* 0x0000001504027224 */ /* 0x002fe200078e0218 */
[----:B------:R-:W-:Y:S01]  /*11c0*/  MOV R4, 0x1 ;  /* 0x0000000100047802 */ /* 0x000fe20000000f00 */
[----:B---3--:R-:W-:Y:S02]  /*11d0*/  IMAD R6, R11, R20, R6 ;  /* 0x000000140b067224 */ /* 0x008fe400078e0206 */
[----:B------:R-:W-:-:S05]  /*11e0*/  IMAD R3, R2, R15, R3 ;  /* 0x0000000f02037224 */ /* 0x000fca00078e0203 */
[----:B------:R-:W-:Y:S02]  /*11f0*/  SEL R5, R3, R6, !P6 ;  /* 0x0000000603057207 */ /* 0x000fe40007000000 */
[----:B------:R-:W-:-:S07]  /*1200*/  SEL R6, R6, R3, !P6 ;  /* 0x0000000306067207 */ /* 0x000fce0007000000 */
.L_x_10:
[----:B------:R-:W-:-:S08]  /*1210*/  NOP ;  /* 0x0000000000007918 */ /* 0x000fd00000000000 */
[----:B------:R-:W1:Y:S02]  /*1220*/  USETMAXREG.TRY_ALLOC.CTAPOOL UP0, 0xe8 ;  /* 0x000000e8000079c8 */ /* 0x000e640008000600 */
[----:B-1----:R-:W-:-:S13]  /*1230*/  PLOP3.LUT P0, PT, PT, PT, UP0, 0x80, 0x0 ;  /* 0x000000000000781c */ /* 0x002fda0003f0f008 */
[----:B------:R-:W-:Y:S05]  /*1240*/  @!P0 BRA `(.L_x_10) ;  /* 0xfffffffc00f08947 */ /* 0x000fea000383ffff */
[----:B------:R-:W-:Y:S02]  /*1250*/  ULDC.64 UR4, c[0x0][0x590] ;  /* 0x0001640000047ab9 */ /* 0x000fe40000000a00 */
[----:B------:R-:W-:-:S04]  /*1260*/  ISETP.NE.U32.AND P0, PT, RZ, UR4, PT ;  /* 0x00000004ff007c0c */ /* 0x000fc8000bf05070 */
[----:B------:R-:W-:-:S13]  /*1270*/  ISETP.NE.AND.EX P0, PT, RZ, UR5, PT, P0 ;  /* 0x00000005ff007c0c */ /* 0x000fda000bf05300 */
[----:B------:R-:W-:Y:S05]  /*1280*/  @P0 BRA `(.L_x_13) ;  /* 0x0000000000340947 */ /* 0x000fea0003800000 */
[----:B------:R-:W-:Y:S02]  /*1290*/  ULDC.64 UR4, c[0x0][0x588] ;  /* 0x0001620000047ab9 */ /* 0x000fe40000000a00 */
[----:B------:R-:W-:-:S04]  /*12a0*/  ISETP.NE.U32.AND P0, PT, RZ, UR4, PT ;  /* 0x00000004ff007c0c */ /* 0x000fc8000bf05070 */
[----:B------:R-:W-:-:S13]  /*12b0*/  ISETP.NE.AND.EX P0, PT, RZ, UR5, PT, P0 ;  /* 0x00000005ff007c0c */ /* 0x000fda000bf05300 */
[----:B------:R-:W-:Y:S05]  /*12c0*/  @!P0 BRA `(.L_x_14) ;  /* 0x0000000000148947 */ /* 0x000fea0003800000 */
[----:B------:R-:W1:Y:S02]  /*12d0*/  LDC.64 R16, c[0x0][0x588] ;  /* 0x00016200ff107b82 */ /* 0x000e640000000a00 */
[----:B-1----:R1:W5:Y:S01]  /*12e0*/  LDG.E R16, desc[UR48][R16.64] ;  /* 0x0000003010107981 */ /* 0x002362000c1e1900 */
[----:B------:R-:W-:-:S05]  /*12f0*/  MOV R2, 0x1 ;  /* 0x0000000100027802 */ /* 0x000fca0000000f00 */
[----:B------:R1:W-:Y:S01]  /*1300*/  STL.S16 [R1+0xd0], R2 ;  /* 0x0000d00201007387 */ /* 0x0003e20000100600 */
[----:B------:R-:W-:Y:S05]  /*1310*/  BRA `(.L_x_13) ;  /* 0x0000000000107947 */ /* 0x000fea0003800000 */
.L_x_14:
[----:B------:R-:W-:Y:S01]  /*1320*/  MOV R2, 0x1 ;  /* 0x0000000100027802 */ /* 0x000fe20000000f00 */
[----:B------:R-:W-:Y:S02]  /*1330*/  ULDC UR4, c[0x0][0x580] ;  /* 0x0001600000047ab9 */ /* 0x000fe40000000800 */
[----:B------:R-:W-:Y:S02]  /*1340*/  MOV R16, UR4 ;  /* 0x0000000400107c02 */ /* 0x000fe40008000f00 */
[----:B------:R2:W-:Y:S05]  /*1350*/  STL.S16 [R1+0xd0], R2 ;  /* 0x0000d00201007387 */ /* 0x0005ea0000100600 */
.L_x_13:
        /* <DEDUP_REMOVED lines=8> */
[----:B-12---:R-:W1:Y:S02]  /*13e0*/  LDC.64 R2, c[0x0][0x5a8] ;  /* 0x00016a00ff027b82 */ /* 0x006e640000000a00 */
[----:B-1----:R3:W5:Y:S01]  /*13f0*/  LDG.E R2, desc[UR48][R2.64] ;  /* 0x0000003002027981 */ /* 0x002762000c1e1900 */
[----:B------:R-:W-:Y:S05]  /*1400*/  BRA `(.L_x_15) ;  /* 0x0000000000087947 */ /* 0x000fea0003800000 */
.L_x_16:
[----:B------:R-:W-:Y:S02]  /*1410*/  ULDC UR4, c[0x0][0x5a0] ;  /* 0x0001680000047ab9 */ /* 0x000fe40000000800 */
[----:B-12---:R-:W-:-:S07]  /*1420*/  MOV R2, UR4 ;  /* 0x0000000400027c02 */ /* 0x006fce0008000f00 */
.L_x_15:
[----:B------:R-:W-:-:S13]  /*1430*/  LOP3.LUT P0, RZ, R4, 0xff, RZ, 0xc0, !PT ;  /* 0x000000ff04ff7812 */ /* 0x000fda000780c0ff */
[----:B------:R-:W-:Y:S05]  /*1440*/  @!P0 EXIT ;  /* 0x000000000000894d */ /* 0x000fea0003800000 */
[----:B---3--:R-:W3:Y:S01]  /*1450*/  LDL R3, [R1+0xc8] ;  /* 0x0000c80001037983 */ /* 0x008ee20000100800 */
[----:B------:R-:W-:Y:S01]  /*1460*/  LOP3.LUT R4, R0, 0x1, RZ, 0xfc, !PT ;  /* 0x0000000100047812 */ /* 0x000fe200078efcff */
[----:B------:R-:W-:Y:S01]  /*1470*/  ULDC UR4, c[0x0][0x28c] ;  /* 0x0000a30000047ab9 */ /* 0x000fe20000000800 */
[----:B------:R-:W-:Y:S01]  /*1480*/  ULDC.64 UR40, c[0x0][0x198] ;  /* 0x0000660000287ab9 */ /* 0x000fe20000000a00 */
[----:B------:R-:W-:Y:S02]  /*1490*/  UIADD3 UR4, UR4, 0x3f, URZ ;  /* 0x0000003f04047890 */ /* 0x000fe4000fffe03f */
[----:B------:R4:W-:Y:S01]  /*14a0*/  STL [R1+0xcc], R4 ;  /* 0x0000cc0401007387 */ /* 0x0009e20000100800 */
[----:B------:R-:W-:Y:S01]  /*14b0*/  UMOV UR36, URZ ;  /* 0x0000003f00247c82 */ /* 0x000fe20008000000 */
[----:B------:R-:W-:Y:S02]  /*14c0*/  USHF.R.S32.HI UR5, URZ, 0x1f, UR4 ;  /* 0x0000001f3f057899 */ /* 0x000fe40008011404 */
[----:B------:R4:W-:Y:S01]  /*14d0*/  STL [R1+0xb8], RZ ;  /* 0x0000b8ff01007387 */ /* 0x0009e20000100800 */
[----:B------:R-:W-:Y:S01]  /*14e0*/  UMOV UR39, URZ ;  /* 0x0000003f00277c82 */ /* 0x000fe20008000000 */
[----:B------:R-:W-:-:S04]  /*14f0*/  ULEA.HI UR5, UR5, UR4, URZ, 0x6 ;  /* 0x0000000405057291 */ /* 0x000fc8000f8f303f */
[----:B------:R-:W-:Y:S01]  /*1500*/  USHF.R.S32.HI UR42, URZ, 0x6, UR5 ;  /* 0x000000063f2a7899 */ /* 0x000fe20008011405 */
[----:B---3--:R-:W-:-:S05]  /*1510*/  LOP3.LUT R0, R3, 0x1, RZ, 0xfc, !PT ;  /* 0x0000000103007812 */ /* 0x008fca00078efcff */
[----:B------:R4:W-:Y:S04]  /*1520*/  STL [R1+0xbc], R0 ;  /* 0x0000bc0001007387 */ /* 0x0009e80000100800 */
[----:B------:R4:W-:Y:S02]  /*1530*/  STL [R1+0xb4], RZ ;  /* 0x0000b4ff01007387 */ /* 0x0009e40000100800 */
.L_x_522:
[----:B----4-:R-:W3:Y:S01]  /*1540*/  S2R R0, SR_TID.X ;  /* 0x0000000000007919 */ /* 0x010ee20000002100 */
[----:B------:R-:W4:Y:S01]  /*1550*/  S2UR UR9, SR_CgaCtaId ;  /* 0x00000000000979c3 */ /* 0x000f220000008800 */
[----:B------:R-:W-:Y:S01]  /*1560*/  UMOV UR43, 0x400 ;  /* 0x00000400002b7882 */ /* 0x000fe20000000000 */
[----:B------:R-:W-:Y:S01]  /*1570*/  UMOV UR5, URZ ;  /* 0x0000003f00057c82 */ /* 0x000fe20008000000 */
[----:B------:R-:W-:Y:S01]  /*1580*/  STL [R1+0xb0], RZ ;  /* 0x0000b0ff01007387 */ /* 0x000fe20000100800 */
[----:B------:R-:W-:Y:S01]  /*1590*/  UMOV UR4, URZ ;  /* 0x0000003f00047c82 */ /* 0x000fe20008000000 */
[----:B------:R-:W-:Y:S01]  /*15a0*/  UMOV UR6, URZ ;  /* 0x0000003f00067c82 */ /* 0x000fe20008000000 */
[----:B------:R-:W-:Y:S01]  /*15b0*/  UMOV UR12, UR39 ;  /* 0x00000027000c7c82 */ /* 0x000fe20008000000 */
[----:B------:R-:W-:Y:S01]  /*15c0*/  STL [R1+0xac], RZ ;  /* 0x0000acff01007387 */ /* 0x000fe20000100800 */
[----:B------:R-:W2:Y:S01]  /*15d0*/  LDC R3, c[0x0][0x28c] ;  /* 0x0000a300ff037b82 */ /* 0x000ea20000000800 */
[----:B------:R-:W-:-:S02]  /*15e0*/  CS2R R228, SRZ ;  /* 0x0000000000e47805 */ /* 0x000fc4000001ff00 */
[----:B-1----:R-:W-:Y:S01]  /*15f0*/  MOV R17, RZ ;  /* 0x000000ff00117202 */ /* 0x002fe20000000f00 */
[----:B------:R-:W-:Y:S01]  /*1600*/  STL [R1+0xa8], RZ ;  /* 0x0000a8ff01007387 */ /* 0x000fe20000100800 */
[----:B------:R-:W-:Y:S02]  /*1610*/  CS2R R18, SRZ ;  /* 0x0000000000127805 */ /* 0x000fe4000001ff00 */
[----:B------:R-:W-:Y:S02]  /*1620*/  CS2R R22, SRZ ;  /* 0x0000000000167805 */ /* 0x000fe4000001ff00 */
[----:B------:R-:W-:Y:S01]  /*1630*/  CS2R R152, SRZ ;  /* 0x0000000000987805 */ /* 0x000fe2000001ff00 */
[----:B------:R-:W-:Y:S01]  /*1640*/  STL [R1+0xa4], RZ ;  /* 0x0000a4ff01007387 */ /* 0x000fe20000100800 */
[----:B------:R-:W-:Y:S02]  /*1650*/  CS2R R154, SRZ ;  /* 0x00000000009a7805 */ /* 0x000fe4000001ff00 */
[----:B------:R-:W-:-:S02]  /*1660*/  CS2R R156, SRZ ;  /* 0x00000000009c7805 */ /* 0x000fc4000001ff00 */
[----:B------:R-:W-:Y:S01]  /*1670*/  CS2R R158, SRZ ;  /* 0x00000000009e7805 */ /* 0x000fe2000001ff00 */
[----:B------:R-:W-:Y:S01]  /*1680*/  STL [R1+0xa0], RZ ;  /* 0x0000a0ff01007387 */ /* 0x000fe20000100800 */
[----:B------:R-:W-:Y:S02]  /*1690*/  CS2R R160, SRZ ;  /* 0x0000000000a07805 */ /* 0x000fe4000001ff00 */
[----:B------:R-:W-:Y:S02]  /*16a0*/  CS2R R162, SRZ ;  /* 0x0000000000a27805 */ /* 0x000fe4000001ff00 */
[----:B------:R-:W-:Y:S01]  /*16b0*/  CS2R R164, SRZ ;  /* 0x0000000000a47805 */ /* 0x000fe2000001ff00 */
[----:B------:R-:W-:Y:S01]  /*16c0*/  STL [R1+0x9c], RZ ;  /* 0x00009cff01007387 */ /* 0x000fe20000100800 */
[----:B----4-:R-:W-:Y:S01]  /*16d0*/  ULEA UR43, UR9, UR43, 0x18 ;  /* 0x0000002b092b7291 */ /* 0x010fe2000f8ec03f */
[----:B------:R-:W-:Y:S02]  /*16e0*/  CS2R R166, SRZ ;  /* 0x0000000000a67805 */ /* 0x000fe4000001ff00 */
[----:B------:R-:W-:Y:S01]  /*16f0*/  CS2R R168, SRZ ;  /* 0x0000000000a87805 */ /* 0x000fe2000001ff00 */
[----:B------:R-:W-:Y:S01]  /*1700*/  STL [R1+0x98], RZ ;  /* 0x000098ff01007387 */ /* 0x000fe20000100800 */
[----:B------:R-:W-:-:S02]  /*1710*/  CS2R R170, SRZ ;  /* 0x0000000000aa7805 */ /* 0x000fc4000001ff00 */
[----:B------:R-:W-:Y:S02]  /*1720*/  CS2R R172, SRZ ;  /* 0x0000000000ac7805 */ /* 0x000fe4000001ff00 */
[----:B------:R-:W-:Y:S02]  /*1730*/  CS2R R174, SRZ ;  /* 0x0000000000ae7805 */ /* 0x000fe4000001ff00 */
[----:B---3--:R-:W-:Y:S01]  /*1740*/  LOP3.LUT R0, R0, 0x80, RZ, 0xc0, !PT ;  /* 0x0000008000007812 */ /* 0x008fe200078ec0ff */
[----:B------:R-:W-:Y:S01]  /*1750*/  STL [R1+0x94], RZ ;  /* 0x000094ff01007387 */ /* 0x000fe20000100800 */
[----:B--2---:R-:W-:Y:S02]  /*1760*/  ISETP.GE.AND P0, PT, R3, 0x1, PT ;  /* 0x000000010300780c */ /* 0x004fe40003f06270 */
[----:B------:R-:W-:Y:S02]  /*1770*/  CS2R R176, SRZ ;  /* 0x0000000000b07805 */ /* 0x000fe4000001ff00 */
[----:B------:R-:W-:Y:S01]  /*1780*/  SHF.R.U32.HI R0, RZ, 0x7, R0 ;  /* 0x00000007ff007819 */ /* 0x000fe20000011600 */
[----:B------:R-:W-:Y:S01]  /*1790*/  STL [R1+0x90], RZ ;  /* 0x000090ff01007387 */ /* 0x000fe20000100800 */
[----:B------:R-:W-:-:S02]  /*17a0*/  CS2R R178, SRZ ;  /* 0x0000000000b27805 */ /* 0x000fc4000001ff00 */
[----:B------:R-:W-:Y:S02]  /*17b0*/  CS2R R180, SRZ ;  /* 0x0000000000b47805 */ /* 0x000fe4000001ff00 */
[----:B------:R-:W-:Y:S01]  /*17c0*/  CS2R R182, SRZ ;  /* 0x0000000000b67805 */ /* 0x000fe2000001ff00 */
[----:B------:R-:W-:Y:S01]  /*17d0*/  STL [R1+0x8c], RZ ;  /* 0x00008cff01007387 */ /* 0x000fe20000100800 */
[----:B------:R-:W-:Y:S02]  /*17e0*/  CS2R R184, SRZ ;  /* 0x0000000000b87805 */ /* 0x000fe4000001ff00 */
[----:B------:R-:W-:Y:S02]  /*17f0*/  CS2R R186, SRZ ;  /* 0x0000000000ba7805 */ /* 0x000fe4000001ff00 */
[----:B------:R-:W-:Y:S01]  /*1800*/  CS2R R188, SRZ ;  /* 0x0000000000bc7805 */ /* 0x000fe2000001ff00 */
[----:B------:R-:W1:Y:S01]  /*1810*/  SHFL.IDX PT, R0, R0, RZ, 0x1f ;  /* 0x00001fff00007589 */ /* 0x000e6200000e0000 */
[----:B------:R-:W-:-:S02]  /*1820*/  CS2R R190, SRZ ;  /* 0x0000000000be7805 */ /* 0x000fc4000001ff00 */
[----:B------:R-:W-:Y:S02]  /*1830*/  CS2R R192, SRZ ;  /* 0x0000000000c07805 */ /* 0x000fe4000001ff00 */
[----:B------:R-:W-:Y:S01]  /*1840*/  CS2R R194, SRZ ;  /* 0x0000000000c27805 */ /* 0x000fe2000001ff00 */
[----:B------:R2:W-:Y:S01]  /*1850*/  STL [R1+0x88], RZ ;  /* 0x000088ff01007387 */ /* 0x0005e20000100800 */
[----:B------:R-:W-:Y:S02]  /*1860*/  CS2R R196, SRZ ;  /* 0x0000000000c47805 */ /* 0x000fe4000001ff00 */
[----:B------:R-:W-:Y:S02]  /*1870*/  CS2R R198, SRZ ;  /* 0x0000000000c67805 */ /* 0x000fe4000001ff00 */
[----:B------:R-:W-:Y:S01]  /*1880*/  CS2R R200, SRZ ;  /* 0x0000000000c87805 */ /* 0x000fe2000001ff00 */
[----:B------:R2:W-:Y:S01]  /*1890*/  STL [R1+0x84], RZ ;  /* 0x000084ff01007387 */ /* 0x0005e20000100800 */
        /* <DEDUP_REMOVED lines=16> */
[----:B-1----:R-:W-:-:S02]  /*19a0*/  R2UR UR7, R0 ;  /* 0x00000000000772ca */ /* 0x002fc400000e0000 */
[----:B------:R-:W-:Y:S02]  /*19b0*/  CS2R R226, SRZ ;  /* 0x0000000000e27805 */ /* 0x000fe4000001ff00 */
[----:B------:R-:W-:Y:S01]  /*19c0*/  MOV R0, UR36 ;  /* 0x0000002400007c02 */ /* 0x000fe20008000f00 */
        /* <DEDUP_REMOVED lines=9> */
[----:B------:R-:W-:Y:S01]  /*1a60*/  CS2R R36, SRZ ;  /* 0x0000000000247805 */ /* 0x000fe2000001ff00 */
[----:B------:R-:W-:Y:S01]  /*1a70*/  ULEA.HI UR8, UR7, UR7, URZ, 0x1 ;  /* 0x0000000707087291 */ /* 0x000fe2000f8f083f */
[----:B------:R-:W-:Y:S01]  /*1a80*/  CS2R R38, SRZ ;  /* 0x0000000000267805 */ /* 0x000fe2000001ff00 */
[----:B------:R2:W-:Y:S01]  /*1a90*/  STL [R1+0x64], RZ ;  /* 0x000064ff01007387 */ /* 0x0005e20000100800 */
[----:B------:R-:W-:Y:S01]  /*1aa0*/  CS2R R40, SRZ ;  /* 0x0000000000287805 */ /* 0x000fe2000001ff00 */
[----:B------:R-:W-:Y:S01]  /*1ab0*/  ULOP3.LUT UR8, UR8, 0xffffe, URZ, 0xc0, !UPT ;  /* 0x000ffffe08087892 */ /* 0x000fe2000f8ec03f */
[----:B------:R-:W-:Y:S01]  /*1ac0*/  CS2R R42, SRZ ;  /* 0x00000000002a7805 */ /* 0x000fe2000001ff00 */
[----:B------:R2:W-:Y:S01]  /*1ad0*/  STL [R1+0x60], RZ ;  /* 0x000060ff01007387 */ /* 0x0005e20000100800 */
[----:B------:R-:W-:Y:S01]  /*1ae0*/  CS2R R44, SRZ ;  /* 0x00000000002c7805 */ /* 0x000fe2000001ff00 */
[----:B------:R-:W-:Y:S01]  /*1af0*/  UIADD3 UR8, UR7, -UR8, URZ ;  /* 0x8000000807087290 */ /* 0x000fe2000fffe03f */
[----:B------:R-:W-:Y:S01]  /*1b00*/  CS2R R46, SRZ ;  /* 0x00000000002e7805 */ /* 0x000fe2000001ff00 */
[----:B------:R2:W-:Y:S01]  /*1b10*/  STL [R1+0x5c], RZ ;  /* 0x00005cff01007387 */ /* 0x0005e20000100800 */
[----:B------:R-:W-:Y:S01]  /*1b20*/  CS2R R48, SRZ ;  /* 0x0000000000307805 */ /* 0x000fe2000001ff00 */
[----:B------:R-:W-:Y:S01]  /*1b30*/  ULEA UR8, UR8, UR43, 0xc ;  /* 0x0000002b08087291 */ /* 0x000fe2000f8e603f */
[----:B------:R-:W-:Y:S01]  /*1b40*/  CS2R R50, SRZ ;  /* 0x0000000000327805 */ /* 0x000fe2000001ff00 */
[----:B------:R2:W-:Y:S01]  /*1b50*/  STL [R1+0x58], RZ ;  /* 0x000058ff01007387 */ /* 0x0005e20000100800 */
[----:B------:R-:W-:Y:S01]  /*1b60*/  CS2R R52, SRZ ;  /* 0x0000000000347805 */ /* 0x000fe2000001ff00 */
[----:B------:R-:W-:Y:S01]  /*1b70*/  UIADD3 UR8, UR8, 0x6200, URZ ;  /* 0x0000620008087890 */ /* 0x000fe2000fffe03f */
[----:B------:R-:W-:Y:S01]  /*1b80*/  CS2R R54, SRZ ;  /* 0x0000000000367805 */ /* 0x000fe2000001ff00 */
[----:B------:R2:W-:Y:S01]  /*1b90*/  STL [R1+0x54], RZ ;  /* 0x000054ff01007387 */ /* 0x0005e20000100800 */
[----:B------:R-:W-:Y:S01]  /*1ba0*/  CS2R R56, SRZ ;  /* 0x0000000000387805 */ /* 0x000fe2000001ff00 */
[----:B------:R-:W-:Y:S01]  /*1bb0*/  USHF.R.U32.HI UR7, URZ, 0x4, UR8 ;  /* 0x000000043f077899 */ /* 0x000fe20008011608 */
[----:B------:R-:W-:Y:S01]  /*1bc0*/  CS2R R58, SRZ ;  /* 0x00000000003a7805 */ /* 0x000fe2000001ff00 */
[----:B------:R2:W-:Y:S01]  /*1bd0*/  STL [R1+0x50], RZ ;  /* 0x000050ff01007387 */ /* 0x0005e20000100800 */
[----:B------:R-:W-:Y:S01]  /*1be0*/  CS2R R60, SRZ ;  /* 0x00000000003c7805 */ /* 0x000fe2000001ff00 */
[----:B------:R-:W-:Y:S01]  /*1bf0*/  ULOP3.LUT UR7, UR7, 0x3fff, URZ, 0xc0, !UPT ;  /* 0x00003fff07077892 */ /* 0x000fe2000f8ec03f */
        /* <DEDUP_REMOVED lines=59> */
[----:B------:R-:W-:Y:S01]  /*1fb0*/  CS2R R150, SRZ ;  /* 0x0000000000967805 */ /* 0x000fe2000001ff00 */
[----:B------:R2:W-:Y:S04]  /*1fc0*/  STL [R1+0x10], RZ ;  /* 0x000010ff01007387 */ /* 0x0005e80000100800 */
[----:B------:R2:W-:Y:S04]  /*1fd0*/  STL [R1+0xc], RZ ;  /* 0x00000cff01007387 */ /* 0x0005e80000100800 */
[----:B------:R2:W-:Y:S04]  /*1fe0*/  STL [R1+0x8], RZ ;  /* 0x000008ff01007387 */ /* 0x0005e80000100800 */
[----:B------:R2:W-:Y:S04]  /*1ff0*/  STL [R1+0x4], RZ ;  /* 0x000004ff01007387 */ /* 0x0005e80000100800 */
[----:B------:R2:W-:Y:S01]  /*2000*/  STL [R1], RZ ;  /* 0x000000ff01007387 */ /* 0x0005e20000100800 */
[----:B------:R-:W-:Y:S05]  /*2010*/  @!P0 BRA `(.L_x_17) ;  /* 0x0000001000c88947 */ /* 0x000fea0003800000 */
[----:B------:R-:W3:Y:S02]  /*2020*/  LDL R3, [R1+0xbc] ;  /* 0x0000bc0001037983 */ /* 0x000ee40000100800 */
[----:B---3--:R-:W-:-:S13]  /*2030*/  ISETP.NE.AND P1, PT, R3, 0x3, PT ;  /* 0x000000030300780c */ /* 0x008fda0003f25270 */
[----:B------:R-:W-:Y:S05]  /*2040*/  @!P1 BRA `(.L_x_18) ;  /* 0x0000000000049947 */ /* 0x000fea0003800000 */
[----:B------:R-:W-:Y:S01]  /*2050*/  BPT.TRAP 0x1 ;  /* 0x000000040000795c */ /* 0x000fe20000300000 */
.L_x_18:
[----:B------:R-:W-:Y:S01]  /*2060*/  ULEA UR4, UR39, UR43, 0x3 ;  /* 0x0000002b27047291 */ /* 0x000fe2000f8e183f */
[----:B------:R-:W-:-:S04]  /*2070*/  MOV R0, UR36 ;  /* 0x0000002400007c02 */ /* 0x000fc80008000f00 */
[----:B------:R-:W-:-:S04]  /*2080*/  SHF.L.U32 R0, R0, 0x1f, RZ ;  /* 0x0000001f00007819 */ /* 0x000fc800000006ff */
[----:B------:R1:W3:Y:S01]  /*2090*/  SYNCS.PHASECHK.TRANS64.TRYWAIT P0, [UR4], R0 ;  /* 0x00000000ff0075a7 */ /* 0x0002e20008000144 */
[----:B------:R-:W-:Y:S05]  /*20a0*/  @!P1 BRA `(.L_x_19) ;  /* 0x0000000000049947 */ /* 0x000fea0003800000 */
[----:B------:R-:W-:Y:S01]  /*20b0*/  BPT.TRAP 0x1 ;  /* 0x000000040000795c */ /* 0x000fe20000300000 */
.L_x_19:
[----:B---3--:R-:W-:Y:S05]  /*20c0*/  @P0 BRA `(.L_x_20) ;  /* 0x0000000000080947 */ /* 0x008fea0003800000 */
[----:B------:R-:W3:Y:S02]  /*20d0*/  SYNCS.PHASECHK.TRANS64.TRYWAIT P0, [UR4], R0 ;  /* 0x00000000ff0075a7 */ /* 0x000ee40008000144 */
[----:B---3--:R-:W-:Y:S05]  /*20e0*/  @!P0 BRA `(.L_x_21) ;  /* 0x00000184007c8947 */ /* 0x008fea0003800000 */
.L_x_20:
[----:B------:R-:W-:Y:S01]  /*20f0*/  UIADD3 UR4, UR43, 0x16200, URZ ;  /* 0x000162002b047890 */ /* 0x000fe2000fffe03f */
[----:B------:R-:W-:Y:S01]  /*2100*/  WARPGROUP.ARRIVE ;  /* 0x00000000000079c5 */ /* 0x000fe20000000000 */
[----:B------:R-:W-:Y:S01]  /*2110*/  ULOP3.LUT UR8, UR7, 0x10000, URZ, 0xfc, !UPT ;  /* 0x0001000007087892 */ /* 0x000fe2000f8efc3f */
[----:B------:R4:W-:Y:S01]  /*2120*/  STL [R1+0xb0], RZ ;  /* 0x0000b0ff01007387 */ /* 0x0009e20000100800 */
[----:B------:R-:W-:Y:S01]  /*2130*/  USHF.R.U32.HI UR4, URZ, 0x4, UR4 ;  /* 0x000000043f047899 */ /* 0x000fe20008011604 */
[----:B------:R-:W-:Y:S01]  /*2140*/  CS2R R228, SRZ ;  /* 0x0000000000e47805 */ /* 0x000fe2000001ff00 */
[----:B------:R-:W-:Y:S01]  /*2150*/  ULEA UR8, UR39, UR8, 0x9 ;  /* 0x0000000827087291 */ /* 0x000fe2000f8e483f */
[----:B------:R4:W-:Y:S01]  /*2160*/  STL [R1+0xac], RZ ;  /* 0x0000acff01007387 */ /* 0x0009e20000100800 */
[----:B------:R-:W-:Y:S01]  /*2170*/  ULOP3.LUT UR4, UR4, 0x3fff, URZ, 0xc0, !UPT ;  /* 0x00003fff04047892 */ /* 0x000fe2000f8ec03f */
[----:B------:R-:W-:Y:S01]  /*2180*/  MOV R17, RZ ;  /* 0x000000ff00117202 */ /* 0x000fe20000000f00 */
[----:B------:R-:W-:Y:S01]  /*2190*/  UMOV UR9, 0x80000020 ;  /* 0x8000002000097882 */ /* 0x000fe20000000000 */
[----:B------:R-:W-:Y:S01]  /*21a0*/  UMOV UR11, 0x80000020 ;  /* 0x80000020000b7882 */ /* 0x000fe20000000000 */
[----:B------:R-:W-:Y:S01]  /*21b0*/  ULOP3.LUT UR4, UR4, 0x10000, URZ, 0xfc, !UPT ;  /* 0x0001000004047892 */ /* 0x000fe2000f8efc3f */
[----:B------:R4:W-:Y:S01]  /*21c0*/  STL [R1+0xa8], RZ ;  /* 0x0000a8ff01007387 */ /* 0x0009e20000100800 */
[----:B------:R-:W-:Y:S01]  /*21d0*/  ULDC UR5, c[0x0][0x50c] ;  /* 0x0001430000057ab9 */ /* 0x000fe20000000800 */
[----:B------:R-:W-:Y:S01]  /*21e0*/  CS2R R18, SRZ ;  /* 0x0000000000127805 */ /* 0x000fe2000001ff00 */
[----:B------:R-:W-:Y:S01]  /*21f0*/  ULEA UR10, UR39, UR4, 0xa ;  /* 0x00000004270a7291 */ /* 0x000fe2000f8e503f */
[----:B------:R4:W-:Y:S01]  /*2200*/  STL [R1+0xa4], RZ ;  /* 0x0000a4ff01007387 */ /* 0x0009e20000100800 */
[----:B------:R-:W-:Y:S01]  /*2210*/  UISETP.NE.AND UP0, UPT, UR5, 0x2, UPT ;  /* 0x000000020500788c */ /* 0x000fe2000bf05270 */
[----:B------:R-:W-:Y:S01]  /*2220*/  CS2R R22, SRZ ;  /* 0x0000000000167805 */ /* 0x000fe2000001ff00 */
[----:B------:R-:W-:Y:S01]  /*2230*/  UMOV UR4, 0x2 ;  /* 0x0000000200047882 */ /* 0x000fe20000000000 */
[----:B------:R4:W-:Y:S01]  /*2240*/  STL [R1+0xa0], RZ ;  /* 0x0000a0ff01007387 */ /* 0x0009e20000100800 */
[----:B------:R-:W-:Y:S01]  /*2250*/  USEL UR5, URZ, 0x1, UP0 ;  /* 0x000000013f057887 */ /* 0x000fe20008000000 */
[----:B------:R-:W-:-:S02]  /*2260*/  CS2R R152, SRZ ;  /* 0x0000000000987805 */ /* 0x000fc4000001ff00 */
[----:B------:R-:W-:Y:S01]  /*2270*/  CS2R R154, SRZ ;  /* 0x00000000009a7805 */ /* 0x000fe2000001ff00 */
[----:B------:R-:W-:Y:S01]  /*2280*/  QGMMA.64x256x32.F32.E4M3.E4M3 R24, gdesc[UR8], RZ, !UPT, gsb0 ;  /* 0x03e00000081879f3 */ /* 0x000fe2000c0008ff */
[----:B------:R-:W-:Y:S01]  /*2290*/  UIADD3 UR8, UR8, 0x2, URZ ;  /* 0x0000000208087890 */ /* 0x000fe2000fffe03f */
[----:B------:R4:W-:Y:S01]  /*22a0*/  STL [R1+0x9c], RZ ;  /* 0x00009cff01007387 */ /* 0x0009e20000100800 */
[----:B------:R-:W-:Y:S01]  /*22b0*/  UIADD3 UR10, UR10, 0x2, URZ ;  /* 0x000000020a0a7890 */ /* 0x000fe2000fffe03f */
[----:B------:R-:W-:Y:S01]  /*22c0*/  ISETP.NE.AND P0, PT, RZ, UR5, PT ;  /* 0x00000005ff007c0c */ /* 0x000fe2000bf05270 */
[----:B------:R-:W-:Y:S01]  /*22d0*/  UMOV UR9, 0x80000020 ;  /* 0x8000002000097882 */ /* 0x000fe20000000000 */
[----:B------:R-:W-:Y:S01]  /*22e0*/  UMOV UR11, 0x80000020 ;  /* 0x80000020000b7882 */ /* 0x000fe20000000000 */
[----:B------:R4:W-:Y:S01]  /*22f0*/  STL [R1+0x98], RZ ;  /* 0x000098ff01007387 */ /* 0x0009e20000100800 */
[----:B------:R-:W-:Y:S02]  /*2300*/  CS2R R156, SRZ ;  /* 0x00000000009c7805 */ /* 0x000fe4000001ff00 */
[----:B------:R-:W-:-:S02]  /*2310*/  CS2R R158, SRZ ;  /* 0x00000000009e7805 */ /* 0x000fc4000001ff00 */
[----:B------:R-:W-:Y:S01]  /*2320*/  CS2R R160, SRZ ;  /* 0x0000000000a07805 */ /* 0x000fe2000001ff00 */
[----:B------:R4:W-:Y:S01]  /*2330*/  STL [R1+0x94], RZ ;  /* 0x000094ff01007387 */ /* 0x0009e20000100800 */
[----:B------:R-:W-:Y:S02]  /*2340*/  CS2R R162, SRZ ;  /* 0x0000000000a27805 */ /* 0x000fe4000001ff00 */
[----:B------:R-:W-:Y:S02]  /*2350*/  CS2R R164, SRZ ;  /* 0x0000000000a47805 */ /* 0x000fe4000001ff00 */
[----:B------:R-:W-:Y:S01]  /*2360*/  CS2R R166, SRZ ;  /* 0x0000000000a67805 */ /* 0x000fe2000001ff00 */
        /* <DEDUP_REMOVED lines=40> */
[----:B------:R4:W-:Y:S04]  /*25f0*/  STL [R1+0x68], RZ ;  /* 0x000068ff01007387 */ /* 0x0009e80000100800 */
        /* <DEDUP_REMOVED lines=25> */
[----:B------:R4:W-:Y:S01]  /*2790*/  STL [R1], RZ ;  /* 0x000000ff01007387 */ /* 0x0009e20000100800 */
[----:B------:R-:W-:-:S02]  /*27a0*/  WARPGROUP.DEPBAR.LE gsb0, 0x0 ;  /* 0x00008000000079c5 */ /* 0x000fc40000010000 */
[----:B------:R-:W-:-:S06]  /*27b0*/  WARPGROUP.ARRIVE ;  /* 0x00000000000079c5 */ /* 0x000fcc0000000000 */
[----:B------:R-:W-:Y:S03]  /*27c0*/  QGMMA.64x256x32.F32.E4M3.E4M3 R24, gdesc[UR8], R24, gsb0 ;  /* 0x03e00000081879f3 */ /* 0x000fe60008000818 */
[----:B------:R-:W-:Y:S02]  /*27d0*/  WARPGROUP.DEPBAR.LE gsb0, 0x0 ;  /* 0x00008000000079c5 */ /* 0x000fe40000010000 */
[----:B----4-:R-:W-:Y:S05]  /*27e0*/  @!P0 BRA `(.L_x_22) ;  /* 0x0000000800b88947 */ /* 0x010fea0003800000 */
[----:B------:R-:W-:Y:S01]  /*27f0*/  FADD R4, RZ, R107 ;  /* 0x0000006bff047221 */ /* 0x000fe20000000000 */
[----:B-1-3--:R-:W-:-:S01]  /*2800*/  FADD R0, RZ, R108 ;  /* 0x0000006cff007221 */ /* 0x00afc20000000000 */
[----:B------:R-:W-:Y:S01]  /*2810*/  FADD R3, RZ, R109 ;  /* 0x0000006dff037221 */ /* 0x000fe20000000000 */
[----:B------:R-:W-:-:S01]  /*2820*/  FADD R227, RZ, R24 ;  /* 0x00000018ffe37221 */ /* 0x000fc20000000000 */
[----:B------:R-:W-:Y:S01]  /*2830*/  FADD R226, RZ, R25 ;  /* 0x00000019ffe27221 */ /* 0x000fe20000000000 */
[----:B------:R1:W-:Y:S01]  /*2840*/  STL [R1], R4 ;  /* 0x0000000401007387 */ /* 0x0003e20000100800 */
[----:B------:R-:W-:-:S01]  /*2850*/  FADD R225, RZ, R26 ;  /* 0x0000001affe17221 */ /* 0x000fc20000000000 */
[----:B------:R-:W-:Y:S01]  /*2860*/  FADD R224, RZ, R27 ;  /* 0x0000001bffe07221 */ /* 0x000fe20000000000 */
[----:B------:R-:W-:-:S01]  /*2870*/  FADD R223, RZ, R28 ;  /* 0x0000001cffdf7221 */ /* 0x000fc20000000000 */
[----:B------:R3:W-:Y:S01]  /*2880*/  STL [R1+0x4], R0 ;  /* 0x0000040001007387 */ /* 0x0007e20000100800 */
[----:B------:R-:W-:-:S01]  /*2890*/  FADD R222, RZ, R29 ;  /* 0x0000001dffde7221 */ /* 0x000fc20000000000 */
[----:B------:R-:W-:Y:S01]  /*28a0*/  FADD R221, RZ, R30 ;  /* 0x0000001effdd7221 */ /* 0x000fe20000000000 */
[----:B------:R-:W-:-:S01]  /*28b0*/  FADD R220, RZ, R31 ;  /* 0x0000001fffdc7221 */ /* 0x000fc20000000000 */
[----:B------:R4:W-:Y:S01]  /*28c0*/  STL [R1+0x8], R3 ;  /* 0x0000080301007387 */ /* 0x0009e20000100800 */
[----:B------:R-:W-:-:S01]  /*28d0*/  FADD R219, RZ, R32 ;  /* 0x00000020ffdb7221 */ /* 0x000fc20000000000 */
[----:B-1----:R-:W-:Y:S01]  /*28e0*/  FADD R4, RZ, R110 ;  /* 0x0000006eff047221 */ /* 0x002fe20000000000 */
[----:B------:R-:W-:-:S01]  /*28f0*/  FADD R218, RZ, R33 ;  /* 0x00000021ffda7221 */ /* 0x000fc20000000000 */
[----:B------:R-:W-:Y:S01]  /*2900*/  FADD R217, RZ, R34 ;  /* 0x00000022ffd97221 */ /* 0x000fe20000000000 */
[----:B------:R-:W-:-:S01]  /*2910*/  FADD R216, RZ, R35 ;  /* 0x00000023ffd87221 */ /* 0x000fc20000000000 */
[----:B---3--:R-:W-:Y:S01]  /*2920*/  FADD R0, RZ, R111 ;  /* 0x0000006fff007221 */ /* 0x008fe20000000000 */
[----:B------:R1:W-:Y:S01]  /*2930*/  STL [R1+0xc], R4 ;  /* 0x00000c0401007387 */ /* 0x0003e20000100800 */
[----:B------:R-:W-:-:S01]  /*2940*/  FADD R215, RZ, R36 ;  /* 0x00000024ffd77221 */ /* 0x000fc20000000000 */
[----:B------:R-:W-:Y:S01]  /*2950*/  FADD R214, RZ, R37 ;  /* 0x00000025ffd67221 */ /* 0x000fe20000000000 */
[----:B----4-:R-:W-:-:S01]  /*2960*/  FADD R3, RZ, R112 ;  /* 0x00000070ff037221 */ /* 0x010fc20000000000 */
        /* <DEDUP_REMOVED lines=90> */
[----:B------:R-:W-:Y:S01]  /*2f10*/  FADD R159, RZ, R92 ;  /* 0x0000005cff9f7221 */ /* 0x000fe20000000000 */
[----:B------:R-:W-:-:S01]  /*2f20*/  FADD R158, RZ, R93 ;  /* 0x0000005dff9e7221 */ /* 0x000fc20000000000 */
[----:B------:R-:W-:Y:S01]  /*2f30*/  FADD R157, RZ, R94 ;  /* 0x0000005eff9d7221 */ /* 0x000fe20000000000 */
[----:B------:R-:W-:-:S01]  /*2f40*/  FADD R156, RZ, R95 ;  /* 0x0000005fff9c7221 */ /* 0x000fc20000000000 */
[----:B------:R3:W-:Y:S01]  /*2f50*/  STL [R1+0x5c], R3 ;  /* 0x00005c0301007387 */ /* 0x0007e20000100800 */
[----:B------:R-:W-:-:S01]  /*2f60*/  FADD R155, RZ, R96 ;  /* 0x00000060ff9b7221 */ /* 0x000fc20000000000 */
[----:B-1----:R-:W-:Y:S01]  /*2f70*/  FADD R4, RZ, R134 ;  /* 0x00000086ff047221 */ /* 0x002fe20000000000 */
[----:B------:R-:W-:-:S01]  /*2f80*/  FADD R154, RZ, R97 ;  /* 0x00000061ff9a7221 */ /* 0x000fc20000000000 */
[----:B------:R1:W-:Y:S01]  /*2f90*/  STL [R1+0x58], R0 ;  /* 0x0000580001007387 */ /* 0x0003e20000100800 */
[----:B------:R-:W-:-:S01]  /*2fa0*/  FADD R153, RZ, R98 ;  /* 0x00000062ff997221 */ /* 0x000fc20000000000 */
[----:B------:R-:W-:Y:S01]  /*2fb0*/  FADD R152, RZ, R99 ;  /* 0x00000063ff987221 */ /* 0x000fe20000000000 */
[----:B------:R-:W-:-:S01]  /*2fc0*/  FADD R23, RZ, R100 ;  /* 0x00000064ff177221 */ /* 0x000fc20000000000 */
[----:B------:R-:W-:Y:S01]  /*2fd0*/  FADD R22, RZ, R101 ;  /* 0x00000065ff167221 */ /* 0x000fe20000000000 */
[----:B------:R-:W-:-:S01]  /*2fe0*/  FADD R19, RZ, R102 ;  /* 0x00000066ff137221 */ /* 0x000fc20000000000 */
[----:B---3--:R-:W-:Y:S01]  /*2ff0*/  FADD R3, RZ, R132 ;  /* 0x00000084ff037221 */ /* 0x008fe20000000000 */
[----:B------:R-:W-:-:S01]  /*3000*/  FADD R18, RZ, R103 ;  /* 0x00000067ff127221 */ /* 0x000fc20000000000 */
[----:B------:R-:W-:Y:S01]  /*3010*/  FADD R17, RZ, R104 ;  /* 0x00000068ff117221 */ /* 0x000fe20000000000 */
[----:B------:R-:W-:-:S01]  /*3020*/  FADD R228, RZ, R105 ;  /* 0x00000069ffe47221 */ /* 0x000fc20000000000 */
[----:B-1----:R-:W-:Y:S01]  /*3030*/  FADD R0, RZ, R131 ;  /* 0x00000083ff007221 */ /* 0x002fe20000000000 */
[----:B------:R-:W-:-:S01]  /*3040*/  FADD R229, RZ, R106 ;  /* 0x0000006affe57221 */ /* 0x000fc20000000000 */
[----:B------:R-:W-:-:S03]  /*3050*/  UMOV UR4, URZ ;  /* 0x0000003f00047c82 */ /* 0x000fc60008000000 */
[----:B------:R1:W-:Y:S04]  /*3060*/  STL [R1+0x60], R0 ;  /* 0x0000600001007387 */ /* 0x0003e80000100800 */
[----:B------:R3:W-:Y:S01]  /*3070*/  STL [R1+0x64], R3 ;  /* 0x0000640301007387 */ /* 0x0007e20000100800 */
[----:B-1----:R-:W-:-:S01]  /*3080*/  FADD R0, RZ, R133 ;  /* 0x00000085ff007221 */ /* 0x002fc20000000000 */
[----:B---3--:R-:W-:-:S04]  /*3090*/  FADD R3, RZ, R135 ;  /* 0x00000087ff037221 */ /* 0x008fc80000000000 */
[----:B------:R1:W-:Y:S04]  /*30a0*/  STL [R1+0x68], R0 ;  /* 0x0000680001007387 */ /* 0x0003e80000100800 */
[----:B------:R3:W-:Y:S04]  /*30b0*/  STL [R1+0x6c], R4 ;  /* 0x00006c0401007387 */ /* 0x0007e80000100800 */
[----:B------:R4:W-:Y:S01]  /*30c0*/  STL [R1+0x70], R3 ;  /* 0x0000700301007387 */ /* 0x0009e20000100800 */
[----:B-1----:R-:W-:-:S01]  /*30d0*/  FADD R0, RZ, R136 ;  /* 0x00000088ff007221 */ /* 0x002fc20000000000 */
[----:B---3--:R-:W-:-:S04]  /*30e0*/  FADD R4, RZ, R137 ;  /* 0x00000089ff047221 */ /* 0x008fc80000000000 */
[----:B------:R1:W-:Y:S01]  /*30f0*/  STL [R1+0x74], R0 ;  /* 0x0000740001007387 */ /* 0x0003e20000100800 */
[----:B----4-:R-:W-:-:S03]  /*3100*/  FADD R3, RZ, R138 ;  /* 0x0000008aff037221 */ /* 0x010fc60000000000 */
        /* <DEDUP_REMOVED lines=26> */
[----:B-1----:R-:W-:-:S05]  /*32b0*/  FADD R0, RZ, R151 ;  /* 0x00000097ff007221 */ /* 0x002fca0000000000 */
[----:B------:R4:W-:Y:S02]  /*32c0*/  STL [R1+0xb0], R0 ;  /* 0x0000b00001007387 */ /* 0x0009e40000100800 */
.L_x_22:
[----:B------:R-:W-:-:S04]  /*32d0*/  UIADD3 UR12, UR39, 0x1, URZ ;  /* 0x00000001270c7890 */ /* 0x000fc8000fffe03f */
[----:B------:R-:W-:-:S04]  /*32e0*/  UISETP.NE.AND UP0, UPT, UR12, 0x8, UPT ;  /* 0x000000080c00788c */ /* 0x000fc8000bf05270 */
[----:B------:R-:W-:Y:S02]  /*32f0*/  USEL UR6, URZ, 0x1, UP0 ;  /* 0x000000013f067887 */ /* 0x000fe40008000000 */
[----:B------:R-:W-:Y:S02]  /*3300*/  USEL UR12, UR12, URZ, UP0 ;  /* 0x0000003f0c0c7287 */ /* 0x000fe40008000000 */
[----:B------:R-:W-:-:S06]  /*3310*/  ULOP3.LUT UR6, UR36, UR6, URZ, 0x3c, !UPT ;  /* 0x0000000624067292 */ /* 0x000fcc000f8e3c3f */
[----:B-1-34-:R-:W-:Y:S01]  /*3320*/  MOV R0, UR6 ;  /* 0x0000000600007c02 */ /* 0x01afe20008000f00 */
[----:B------:R-:W-:-:S06]  /*3330*/  UMOV UR6, 0x1 ;  /* 0x0000000100067882 */ /* 0x000fcc0000000000 */
.L_x_17:
[----:B------:R-:W-:-:S04]  /*3340*/  UISETP.LT.AND UP0, UPT, UR42, 0x1, UPT ;  /* 0x000000012a00788c */ /* 0x000fc8000bf01270 */
[----:B------:R-:W-:-:S04]  /*3350*/  USEL UR8, UR42, 0x1, UP0 ;  /* 0x000000012a087887 */ /* 0x000fc80008000000 */
[----:B------:R-:W-:-:S04]  /*3360*/  UIADD3 UR8, UR42, -UR8, URZ ;  /* 0x800000082a087290 */ /* 0x000fc8000fffe03f */
[----:B------:R-:W-:-:S06]  /*3370*/  UISETP.GE.AND UP0, UPT, UR8, 0x1, UPT ;  /* 0x000000010800788c */ /* 0x000fcc000bf06270 */
[----:B------:R-:W-:-:S13]  /*3380*/  PLOP3.LUT P0, PT, PT, PT, UP0, 0x80, 0x0 ;  /* 0x000000000000781c */ /* 0x000fda0003f0f008 */
[----:B------:R-:W-:Y:S05]  /*3390*/  @!P0 BRA `(.L_x_23) ;  /* 0x0000001000948947 */ /* 0x000fea0003800000 */
[----:B------:R-:W-:Y:S01]  /*33a0*/  MOV R3, UR8 ;  /* 0x0000000800037c02 */ /* 0x000fe20008000f00 */
[----:B------:R-:W-:Y:S01]  /*33b0*/  UMOV UR13, UR39 ;  /* 0x00000027000d7c82 */ /* 0x000fe20008000000 */
[----:B------:R-:W-:-:S05]  /*33c0*/  ULDC UR14, c[0x0][0x50c] ;  /* 0x00014300000e7ab9 */ /* 0x000fca0000000800 */
.L_x_31:
[----:B------:R-:W3:Y:S02]  /*33d0*/  LDL R4, [R1+0xbc] ;  /* 0x0000bc0001047983 */ /* 0x000ee40000100800 */
[----:B---3--:R-:W-:-:S13]  /*33e0*/  ISETP.NE.AND P1, PT, R4, 0x3, PT ;  /* 0x000000030400780c */ /* 0x008fda0003f25270 */
[----:B------:R-:W-:Y:S05]  /*33f0*/  @!P1 BRA `(.L_x_24) ;  /* 0x0000000000049947 */ /* 0x000fea0003800000 */
[----:B------:R-:W-:Y:S01]  /*3400*/  BPT.TRAP 0x1 ;  /* 0x000000040000795c */ /* 0x000fe20000300000 */
.L_x_24:
[----:B------:R-:W-:Y:S01]  /*3410*/  ULEA UR8, UR12, UR43, 0x3 ;  /* 0x0000002b0c087291 */ /* 0x000fe2000f8e183f */
[----:B------:R-:W-:-:S08]  /*3420*/  SHF.L.U32 R4, R0, 0x1f, RZ ;  /* 0x0000001f00047819 */ /* 0x000fd000000006ff */
[----:B------:R1:W3:Y:S01]  /*3430*/  SYNCS.PHASECHK.TRANS64.TRYWAIT P0, [UR8], R4 ;  /* 0x00000004ff0075a7 */ /* 0x0002e20008000148 */
[----:B------:R-:W-:Y:S05]  /*3440*/  @!P1 BRA `(.L_x_25) ;  /* 0x0000000000049947 */ /* 0x000fea0003800000 */
[----:B------:R-:W-:Y:S01]  /*3450*/  BPT.TRAP 0x1 ;  /* 0x000000040000795c */ /* 0x000fe20000300000 */
.L_x_25:
[----:B---3--:R-:W-:Y:S05]  /*3460*/  @P0 BRA `(.L_x_26) ;  /* 0x0000000000080947 */ /* 0x008fea0003800000 */
[----:B------:R-:W3:Y:S02]  /*3470*/  SYNCS.PHASECHK.TRANS64.TRYWAIT P0, [UR8], R4 ;  /* 0x00000004ff0075a7 */ /* 0x000ee40008000148 */
[----:B---3--:R-:W-:Y:S05]  /*3480*/  @!P0 BRA `(.L_x_27) ;  /* 0x0000017000ac8947 */ /* 0x008fea0003800000 */
.L_x_26:
[----:B------:R-:W-:Y:S01]  /*3490*/  UIADD3 UR8, UR43, 0x16200, URZ ;  /* 0x000162002b087890 */ /* 0x000fe2000fffe03f */
[----:B------:R-:W-:Y:S01]  /*34a0*/  WARPGROUP.ARRIVE ;  /* 0x00000000000079c5 */ /* 0x000fe20000000000 */
[----:B------:R-:W-:Y:S02]  /*34b0*/  UISETP.NE.AND UP0, UPT, UR5, URZ, UPT ;  /* 0x0000003f0500728c */ /* 0x000fe4000bf05270 */
[----:B------:R-:W-:Y:S02]  /*34c0*/  USHF.R.U32.HI UR8, URZ, 0x4, UR8 ;  /* 0x000000043f087899 */ /* 0x000fe40008011608 */
[----:B------:R-:W-:Y:S02]  /*34d0*/  USEL UR6, UR6, URZ, !UP0 ;  /* 0x0000003f06067287 */ /* 0x000fe4000c000000 */
[----:B------:R-:W-:Y:S02]  /*34e0*/  ULOP3.LUT UR5, UR8, 0x3fff, URZ, 0xc0, !UPT ;  /* 0x00003fff08057892 */ /* 0x000fe4000f8ec03f */
[----:B------:R-:W-:-:S02]  /*34f0*/  ULOP3.LUT UR8, UR7, 0x10000, URZ, 0xfc, !UPT ;  /* 0x0001000007087892 */ /* 0x000fc4000f8efc3f */
[----:B------:R-:W-:Y:S02]  /*3500*/  ULOP3.LUT UR5, UR5, 0x10000, URZ, 0xfc, !UPT ;  /* 0x0001000005057892 */ /* 0x000fe4000f8efc3f */
[----:B------:R-:W-:Y:S02]  /*3510*/  UISETP.NE.U32.AND UP0, UPT, UR6, URZ, UPT ;  /* 0x0000003f0600728c */ /* 0x000fe4000bf05070 */
[----:B------:R-:W-:Y:S02]  /*3520*/  ULEA UR8, UR12, UR8, 0x9 ;  /* 0x000000080c087291 */ /* 0x000fe4000f8e483f */
[----:B------:R-:W-:Y:S01]  /*3530*/  ULEA UR10, UR12, UR5, 0xa ;  /* 0x000000050c0a7291 */ /* 0x000fe2000f8e503f */
[----:B------:R-:W-:Y:S01]  /*3540*/  UMOV UR9, 0x80000020 ;  /* 0x8000002000097882 */ /* 0x000fe20000000000 */
[----:B------:R-:W-:Y:S01]  /*3550*/  UMOV UR11, 0x80000020 ;  /* 0x80000020000b7882 */ /* 0x000fe20000000000 */
[----:B------:R-:W-:-:S06]  /*3560*/  UIADD3 UR4, UR4, 0x2, URZ ;  /* 0x0000000204047890 */ /* 0x000fcc000fffe03f */
[----:B------:R-:W-:Y:S01]  /*3570*/  QGMMA.64x256x32.F32.E4M3.E4M3 R24, gdesc[UR8], R24, UP0, gsb0 ;  /* 0x03e00000081879f3 */ /* 0x000fe2000b800818 */
[----:B------:R-:W-:Y:S02]  /*3580*/  UIADD3 UR8, UR8, 0x2, URZ ;  /* 0x0000000208087890 */ /* 0x000fe4000fffe03f */
[----:B------:R-:W-:Y:S01]  /*3590*/  UIADD3 UR10, UR10, 0x2, URZ ;  /* 0x000000020a0a7890 */ /* 0x000fe2000fffe03f */
[----:B------:R-:W-:Y:S01]  /*35a0*/  UMOV UR9, 0x80000020 ;  /* 0x8000002000097882 */ /* 0x000fe20000000000 */
[----:B------:R-:W-:Y:S01]  /*35b0*/  UMOV UR11, 0x80000020 ;  /* 0x80000020000b7882 */ /* 0x000fe20000000000 */
[----:B------:R-:W-:-:S04]  /*35c0*/  UISETP.NE.AND UP0, UPT, UR4, UR14, UPT ;  /* 0x0000000e0400728c */ /* 0x000fc8000bf05270 */
[----:B------:R-:W-:-:S06]  /*35d0*/  USEL UR5, URZ, 0x1, UP0 ;  /* 0x000000013f057887 */ /* 0x000fcc0008000000 */
[----:B------:R-:W-:Y:S01]  /*35e0*/  ISETP.NE.AND P0, PT, RZ, UR5, PT ;  /* 0x00000005ff007c0c */ /* 0x000fe2000bf05270 */
[----:B------:R-:W-:Y:S02]  /*35f0*/  WARPGROUP.DEPBAR.LE gsb0, 0x0 ;  /* 0x00008000000079c5 */ /* 0x000fe40000010000 */
[----:B------:R-:W-:-:S09]  /*3600*/  WARPGROUP.ARRIVE ;  /* 0x00000000000079c5 */ /* 0x000fd20000000000 */
[----:B------:R-:W-:Y:S03]  /*3610*/  QGMMA.64x256x32.F32.E4M3.E4M3 R24, gdesc[UR8], R24, gsb0 ;  /* 0x03e00000081879f3 */ /* 0x000fe60008000818 */
[----:B------:R-:W-:Y:S02]  /*3620*/  WARPGROUP.DEPBAR.LE gsb0, 0x0 ;  /* 0x00008000000079c5 */ /* 0x000fe40000010000 */
[----:B------:R-:W-:Y:S05]  /*3630*/  @!P0 BRA `(.L_x_28) ;  /* 0x0000000c00948947 */ /* 0x000fea0003800000 */
[----:B------:R-:W4:Y:S04]  /*3640*/  LDL.LU R21, [R1] ;  /* 0x0000000001157983 */ /* 0x000f280000300800 */
[----:B------:R-:W2:Y:S04]  /*3650*/  LDL.LU R20, [R1+0x4] ;  /* 0x0000040001147983 */ /* 0x000ea80000300800 */
        /* <DEDUP_REMOVED lines=8> */
[----:B---3--:R-:W3:Y:S01]  /*36e0*/  LDL.LU R7, [R1+0x28] ;  /* 0x0000280001077983 */ /* 0x008ee20000300800 */
[----:B------:R-:W-:-:S01]  /*36f0*/  FADD R227, R24, R227 ;  /* 0x000000e318e37221 */ /* 0x000fc20000000000 */
[----:B------:R-:W-:Y:S01]  /*3700*/  FADD R226, R25, R226 ;  /* 0x000000e219e27221 */ /* 0x000fe20000000000 */
[----:B------:R-:W-:-:S01]  /*3710*/  FADD R225, R26, R225 ;  /* 0x000000e11ae17221 */ /* 0x000fc20000000000 */
[----:B------:R-:W-:Y:S01]  /*3720*/  STL [R1+0xe4], R6 ;  /* 0x0000e40601007387 */ /* 0x000fe20000100800 */
        /* <DEDUP_REMOVED lines=11> */
[----:B-----5:R-:W-:Y:S01]  /*37e0*/  STL [R1+0xd8], R2 ;  /* 0x0000d80201007387 */ /* 0x020fe20000100800 */
[----:B------:R-:W-:-:S01]  /*37f0*/  FADD R215, R36, R215 ;  /* 0x000000d724d77221 */ /* 0x000fc20000000000 */
[----:B------:R-:W-:Y:S01]  /*3800*/  FADD R214, R37, R214 ;  /* 0x000000d625d67221 */ /* 0x000fe20000000000 */
[----:B------:R-:W-:-:S01]  /*3810*/  FADD R213, R38, R213 ;  /* 0x000000d526d57221 */ /* 0x000fc20000000000 */
[----:B------:R-:W-:Y:S01]  /*3820*/  STL [R1+0xd4], R0 ;  /* 0x0000d40001007387 */ /* 0x000fe20000100800 */
[----:B------:R-:W-:-:S01]  /*3830*/  FADD R212, R39, R212 ;  /* 0x000000d427d47221 */ /* 0x000fc20000000000 */
[----:B------:R-:W-:Y:S01]  /*3840*/  FADD R211, R40, R211 ;  /* 0x000000d328d37221 */ /* 0x000fe20000000000 */
        /* <DEDUP_REMOVED lines=66> */
[----:B----4-:R-:W-:-:S01]  /*3c70*/  FADD R21, R107, R21 ;  /* 0x000000156b157221 */ /* 0x010fc20000000000 */
[----:B--2---:R-:W-:-:S04]  /*3c80*/  FADD R20, R108, R20 ;  /* 0x000000146c147221 */ /* 0x004fc80000000000 */
[----:B------:R2:W-:Y:S01]  /*3c90*/  STL [R1], R21 ;  /* 0x0000001501007387 */ /* 0x0005e20000100800 */
[----:B------:R-:W-:-:S03]  /*3ca0*/  FADD R15, R109, R15 ;  /* 0x0000000f6d0f7221 */ /* 0x000fc60000000000 */
[----:B------:R4:W-:Y:S01]  /*3cb0*/  STL [R1+0x4], R20 ;  /* 0x0000041401007387 */ /* 0x0009e20000100800 */
        /* <DEDUP_REMOVED lines=13> */
[----:B--2---:R-:W2:Y:S01]  /*3d90*/  LDL.LU R21, [R1+0x2c] ;  /* 0x00002c0001157983 */ /* 0x004ea20000300800 */
[----:B---3--:R-:W-:-:S03]  /*3da0*/  FADD R7, R117, R7 ;  /* 0x0000000775077221 */ /* 0x008fc60000000000 */
[----:B------:R3:W-:Y:S04]  /*3db0*/  STL [R1+0x20], R9 ;  /* 0x0000200901007387 */ /* 0x0007e80000100800 */
[----:B----4-:R-:W4:Y:S04]  /*3dc0*/  LDL.LU R20, [R1+0x30] ;  /* 0x0000300001147983 */ /* 0x010f280000300800 */
[----:B------:R3:W-:Y:S04]  /*3dd0*/  STL [R1+0x24], R8 ;  /* 0x0000240801007387 */ /* 0x0007e80000100800 */
[----:B-1----:R-:W4:Y:S04]  /*3de0*/  LDL.LU R15, [R1+0x34] ;  /* 0x00003400010f7983 */ /* 0x002f280000300800 */
[----:B------:R1:W-:Y:S04]  /*3df0*/  STL [R1+0x28], R7 ;  /* 0x0000280701007387 */ /* 0x0003e80000100800 */
[----:B------:R-:W4:Y:S04]  /*3e00*/  LDL.LU R14, [R1+0x38] ;  /* 0x00003800010e7983 */ /* 0x000f280000300800 */
[----:B------:R-:W4:Y:S04]  /*3e10*/  LDL.LU R13, [R1+0x3c] ;  /* 0x00003c00010d7983 */ /* 0x000f280000300800 */
[----:B------:R-:W4:Y:S04]  /*3e20*/  LDL.LU R12, [R1+0x40] ;  /* 0x00004000010c7983 */ /* 0x000f280000300800 */
[----:B------:R-:W4:Y:S04]  /*3e30*/  LDL.LU R11, [R1+0x44] ;  /* 0x00004400010b7983 */ /* 0x000f280000300800 */
[----:B------:R-:W4:Y:S04]  /*3e40*/  LDL.LU R10, [R1+0x48] ;  /* 0x00004800010a7983 */ /* 0x000f280000300800 */
[----:B---3--:R-:W3:Y:S04]  /*3e50*/  LDL.LU R9, [R1+0x4c] ;  /* 0x00004c0001097983 */ /* 0x008ee80000300800 */
[----:B------:R-:W3:Y:S04]  /*3e60*/  LDL.LU R8, [R1+0x50] ;  /* 0x0000500001087983 */ /* 0x000ee80000300800 */
[----:B-1----:R-:W3:Y:S04]  /*3e70*/  LDL.LU R7, [R1+0x54] ;  /* 0x0000540001077983 */ /* 0x002ee80000300800 */
[----:B------:R-:W3:Y:S04]  /*3e80*/  LDL.LU R6, [R1+0x58] ;  /* 0x0000580001067983 */ /* 0x000ee80000300800 */
[----:B------:R-:W3:Y:S04]  /*3e90*/  LDL.LU R5, [R1+0x5c] ;  /* 0x00005c0001057983 */ /* 0x000ee80000300800 */
[----:B------:R-:W3:Y:S04]  /*3ea0*/  LDL.LU R4, [R1+0x60] ;  /* 0x0000600001047983 */ /* 0x000ee80000300800 */
[----:B------:R-:W3:Y:S04]  /*3eb0*/  LDL.LU R3, [R1+0x64] ;  /* 0x0000640001037983 */ /* 0x000ee80000300800 */
[----:B------:R-:W3:Y:S04]  /*3ec0*/  LDL.LU R2, [R1+0x68] ;  /* 0x0000680001027983 */ /* 0x000ee80000300800 */
[----:B------:R-:W3:Y:S01]  /*3ed0*/  LDL.LU R0, [R1+0x6c] ;  /* 0x00006c0001007983 */ /* 0x000ee20000300800 */
[----:B--2---:R-:W-:-:S01]  /*3ee0*/  FADD R21, R118, R21 ;  /* 0x0000001576157221 */ /* 0x004fc20000000000 */
[----:B----4-:R-:W-:-:S04]  /*3ef0*/  FADD R20, R119, R20 ;  /* 0x0000001477147221 */ /* 0x010fc80000000000 */
[----:B------:R-:W-:Y:S01]  /*3f00*/  STL [R1+0x2c], R21 ;  /* 0x00002c1501007387 */ /* 0x000fe20000100800 */
[----:B------:R-:W-:-:S03]  /*3f10*/  FADD R15, R120, R15 ;  /* 0x0000000f780f7221 */ /* 0x000fc60000000000 */
        /* <DEDUP_REMOVED lines=11> */
[----:B---3--:R-:W-:-:S03]  /*3fd0*/  FADD R9, R126, R9 ;  /* 0x000000097e097221 */ /* 0x008fc60000000000 */
        /* <DEDUP_REMOVED lines=8> */
[----:B------:R1:W-:Y:S01]  /*4060*/  STL [R1+0x58], R6 ;  /* 0x0000580601007387 */ /* 0x0003e20000100800 */
[----:B------:R-:W-:-:S03]  /*4070*/  FADD R4, R131, R4 ;  /* 0x0000000483047221 */ /* 0x000fc60000000000 */
[----:B------:R2:W-:Y:S01]  /*4080*/  STL [R1+0x5c], R5 ;  /* 0x00005c0501007387 */ /* 0x0005e20000100800 */
[----:B------:R-:W-:-:S03]  /*4090*/  FADD R3, R132, R3 ;  /* 0x0000000384037221 */ /* 0x000fc60000000000 */
[----:B------:R-:W-:Y:S01]  /*40a0*/  STL [R1+0x60], R4 ;  /* 0x0000600401007387 */ /* 0x000fe20000100800 */
[----:B------:R-:W-:-:S03]  /*40b0*/  FADD R2, R133, R2 ;  /* 0x0000000285027221 */ /* 0x000fc60000000000 */
[----:B-1----:R-:W3:Y:S01]  /*40c0*/  LDL.LU R6, [R1+0x70] ;  /* 0x0000700001067983 */ /* 0x002ee20000300800 */
[----:B------:R-:W-:-:S03]  /*40d0*/  FADD R0, R134, R0 ;  /* 0x0000000086007221 */ /* 0x000fc60000000000 */
[----:B------:R1:W-:Y:S04]  /*40e0*/  STL [R1+0x64], R3 ;  /* 0x0000640301007387 */ /* 0x0003e80000100800 */
[----:B--2---:R-:W2:Y:S04]  /*40f0*/  LDL.LU R5, [R1+0x74] ;  /* 0x0000740001057983 */ /* 0x004ea80000300800 */
[----:B------:R4:W-:Y:S04]  /*4100*/  STL [R1+0x68], R2 ;  /* 0x0000680201007387 */ /* 0x0009e80000100800 */
[----:B-1----:R-:W2:Y:S04]  /*4110*/  LDL.LU R3, [R1+0x78] ;  /* 0x0000780001037983 */ /* 0x002ea80000300800 */
[----:B------:R1:W-:Y:S04]  /*4120*/  STL [R1+0x6c], R0 ;  /* 0x00006c0001007387 */ /* 0x0003e80000100800 */
[----:B----4-:R-:W4:Y:S04]  /*4130*/  LDL.LU R2, [R1+0x7c] ;  /* 0x00007c0001027983 */ /* 0x010f280000300800 */
[----:B-1----:R-:W4:Y:S04]  /*4140*/  LDL.LU R0, [R1+0x80] ;  /* 0x0000800001007983 */ /* 0x002f280000300800 */
[----:B------:R-:W4:Y:S04]  /*4150*/  LDL.LU R21, [R1+0x84] ;  /* 0x0000840001157983 */ /* 0x000f280000300800 */
        /* <DEDUP_REMOVED lines=10> */
[----:B------:R-:W4:Y:S01]  /*4200*/  LDL.LU R4, [R1+0xb0] ;  /* 0x0000b00001047983 */ /* 0x000f220000300800 */
[----:B------:R-:W-:Y:S01]  /*4210*/  UMOV UR4, URZ ;  /* 0x0000003f00047c82 */ /* 0x000fe20008000000 */
[----:B---3--:R-:W-:-:S05]  /*4220*/  FADD R6, R135, R6 ;  /* 0x0000000687067221 */ /* 0x008fca0000000000 */
[----:B------:R1:W-:Y:S01]  /*4230*/  STL [R1+0x70], R6 ;  /* 0x0000700601007387 */ /* 0x0003e20000100800 */
[----:B--2---:R-:W-:-:S03]  /*4240*/  FADD R5, R136, R5 ;  /* 0x0000000588057221 */ /* 0x004fc60000000000 */
[----:B-1----:R1:W5:Y:S01]  /*4250*/  LDL.LU R6, [R1+0xe4] ;  /* 0x0000e40001067983 */ /* 0x0023620000300800 */
[----:B------:R-:W-:-:S03]  /*4260*/  FADD R3, R137, R3 ;  /* 0x0000000389037221 */ /* 0x000fc60000000000 */
[----:B------:R2:W-:Y:S01]  /*4270*/  STL [R1+0x74], R5 ;  /* 0x0000740501007387 */ /* 0x0005e20000100800 */
[----:B----4-:R-:W-:-:S03]  /*4280*/  FADD R2, R138, R2 ;  /* 0x000000028a027221 */ /* 0x010fc60000000000 */
[----:B--2---:R1:W5:Y:S01]  /*4290*/  LDL.LU R5, [R1+0xe0] ;  /* 0x0000e00001057983 */ /* 0x0043620000300800 */
[----:B------:R-:W-:-:S03]  /*42a0*/  FADD R0, R139, R0 ;  /* 0x000000008b007221 */ /* 0x000fc60000000000 */
[----:B------:R2:W-:Y:S01]  /*42b0*/  STL [R1+0x78], R3 ;  /* 0x0000780301007387 */ /* 0x0005e20000100800 */
[----:B------:R-:W-:-:S01]  /*42c0*/  FADD R21, R140, R21 ;  /* 0x000000158c157221 */ /* 0x000fc20000000000 */
[----:B------:R-:W-:Y:S02]  /*42d0*/  FADD R20, R141, R20 ;  /* 0x000000148d147221 */ /* 0x000fe40000000000 */
[----:B--2---:R1:W5:Y:S01]  /*42e0*/  LDL.LU R3, [R1+0xdc] ;  /* 0x0000dc0001037983 */ /* 0x0043620000300800 */
[----:B------:R-:W-:-:S03]  /*42f0*/  FADD R15, R142, R15 ;  /* 0x0000000f8e0f7221 */ /* 0x000fc60000000000 */
[----:B------:R2:W-:Y:S01]  /*4300*/  STL [R1+0x7c], R2 ;  /* 0x00007c0201007387 */ /* 0x0005e20000100800 */
[----:B------:R-:W-:-:S01]  /*4310*/  FADD R14, R143, R14 ;  /* 0x0000000e8f0e7221 */ /* 0x000fc20000000000 */
[----:B------:R-:W-:Y:S01]  /*4320*/  FADD R13, R144, R13 ;  /* 0x0000000d900d7221 */ /* 0x000fe20000000000 */
[----:B------:R-:W-:-:S01]  /*4330*/  FADD R12, R145, R12 ;  /* 0x0000000c910c7221 */ /* 0x000fc20000000000 */
[----:B--2---:R1:W5:Y:S01]  /*4340*/  LDL.LU R2, [R1+0xd8] ;  /* 0x0000d80001027983 */ /* 0x0043620000300800 */
[----:B------:R-:W-:-:S03]  /*4350*/  FADD R11, R146, R11 ;  /* 0x0000000b920b7221 */ /* 0x000fc60000000000 */
[----:B------:R2:W-:Y:S01]  /*4360*/  STL [R1+0x80], R0 ;  /* 0x0000800001007387 */ /* 0x0005e20000100800 */
[----:B------:R-:W-:-:S01]  /*4370*/  FADD R10, R147, R10 ;  /* 0x0000000a930a7221 */ /* 0x000fc20000000000 */
[----:B------:R-:W-:Y:S02]  /*4380*/  FADD R9, R148, R9 ;  /* 0x0000000994097221 */ /* 0x000fe40000000000 */
[----:B--2---:R1:W5:Y:S04]  /*4390*/  LDL.LU R0, [R1+0xd4] ;  /* 0x0000d40001007983 */ /* 0x0043680000300800 */
[----:B------:R1:W-:Y:S01]  /*43a0*/  STL [R1+0x84], R21 ;  /* 0x0000841501007387 */ /* 0x0003e20000100800 */
[----:B------:R-:W-:-:S03]  /*43b0*/  FADD R8, R149, R8 ;  /* 0x0000000895087221 */ /* 0x000fc60000000000 */
[----:B------:R1:W-:Y:S01]  /*43c0*/  STL [R1+0x88], R20 ;  /* 0x0000881401007387 */ /* 0x0003e20000100800 */
[----:B------:R-:W-:-:S03]  /*43d0*/  FADD R4, R4, R151 ;  /* 0x0000009704047221 */ /* 0x000fc60000000000 */
[----:B------:R1:W-:Y:S01]  /*43e0*/  STL [R1+0x8c], R15 ;  /* 0x00008c0f01007387 */ /* 0x0003e20000100800 */
[----:B------:R-:W-:-:S03]  /*43f0*/  FADD R7, R150, R7 ;  /* 0x0000000796077221 */ /* 0x000fc60000000000 */
[----:B------:R1:W-:Y:S04]  /*4400*/  STL [R1+0x90], R14 ;  /* 0x0000900e01007387 */ /* 0x0003e80000100800 */
[----:B------:R1:W-:Y:S04]  /*4410*/  STL [R1+0x94], R13 ;  /* 0x0000940d01007387 */ /* 0x0003e80000100800 */
[----:B------:R1:W-:Y:S04]  /*4420*/  STL [R1+0x98], R12 ;  /* 0x0000980c01007387 */ /* 0x0003e80000100800 */
[----:B------:R1:W-:Y:S04]  /*4430*/  STL [R1+0x9c], R11 ;  /* 0x00009c0b01007387 */ /* 0x0003e80000100800 */
[----:B------:R1:W-:Y:S04]  /*4440*/  STL [R1+0xa0], R10 ;  /* 0x0000a00a01007387 */ /* 0x0003e80000100800 */
[----:B------:R1:W-:Y:S04]  /*4450*/  STL [R1+0xa4], R9 ;  /* 0x0000a40901007387 */ /* 0x0003e80000100800 */
[----:B------:R1:W-:Y:S04]  /*4460*/  STL [R1+0xa8], R8 ;  /* 0x0000a80801007387 */ /* 0x0003e80000100800 */
[----:B------:R1:W-:Y:S04]  /*4470*/  STL [R1+0xb0], R4 ;  /* 0x0000b00401007387 */ /* 0x0003e80000100800 */
[----:B------:R1:W-:Y:S02]  /*4480*/  STL [R1+0xac], R7 ;  /* 0x0000ac0701007387 */ /* 0x0003e40000100800 */
.L_x_28:
[----:B------:R-:W-:Y:S05]  /*4490*/  @!P1 BRA `(.L_x_29) ;  /* 0x0000000000049947 */ /* 0x000fea0003800000 */
[----:B------:R-:W-:Y:S01]  /*44a0*/  BPT.TRAP 0x1 ;  /* 0x000000040000795c */ /* 0x000fe20000300000 */
.L_x_29:
[----:B-1-3--:R-:W3:Y:S01]  /*44b0*/  LDL R4, [R1+0xc8] ;  /* 0x0000c80001047983 */ /* 0x00aee20000100800 */
[----:B------:R-:W-:-:S04]  /*44c0*/  ULEA UR6, UR13, UR43, 0x3 ;  /* 0x0000002b0d067291 */ /* 0x000fc8000f8e183f */
[----:B------:R-:W-:-:S04]  /*44d0*/  UIADD3 UR6, UR6, 0x40, URZ ;  /* 0x0000004006067890 */ /* 0x000fc8000fffe03f */
[----:B------:R-:W-:-:S09]  /*44e0*/  UPRMT UR6, URZ, 0x654, UR6 ;  /* 0x000006543f067896 */ /* 0x000fd20008000006 */
[----:B------:R-:W-:Y:S01]  /*44f0*/  SYNCS.ARRIVE.TRANS64.RED.A1T0 RZ, [UR6], RZ ;  /* 0x000000ffffff79a7 */ /* 0x000fe20008100406 */
[----:B---3--:R-:W-:-:S13]  /*4500*/  ISETP.GT.U32.AND P0, PT, R4, 0x1, PT ;  /* 0x000000010400780c */ /* 0x008fda0003f04070 */
[----:B------:R-:W-:Y:S05]  /*4510*/  @P0 BRA `(.L_x_30) ;  /* 0x0000000000040947 */ /* 0x000fea0003800000 */
[----:B------:R-:W-:Y:S01]  /*4520*/  BPT.TRAP 0x1 ;  /* 0x000000040000795c */ /* 0x000fe20000300000 */
.L_x_30:
[----:B------:R-:W-:Y:S01]  /*4530*/  UIADD3 UR12, UR12, 0x1, URZ ;  /* 0x000000010c0c7890 */ /* 0x000fe2000fffe03f */
[C---:B-----5:R-:W-:Y:S01]  /*4540*/  ISETP.GT.AND P0, PT, R3.reuse, 0x1, PT ;  /* 0x000000010300780c */ /* 0x060fe20003f04270 */
[----:B------:R-:W-:Y:S01]  /*4550*/  UIADD3 UR13, UR13, 0x1, URZ ;  /* 0x000000010d0d7890 */ /* 0x000fe2000fffe03f */
[----:B------:R-:W-:Y:S01]  /*4560*/  IADD3 R3, R3, -0x1, RZ ;  /* 0xffffffff03037810 */ /* 0x000fe20007ffe0ff */
[----:B------:R-:W-:Y:S02]  /*4570*/  UISETP.NE.AND UP0, UPT, UR12, 0x8, UPT ;  /* 0x000000080c00788c */ /* 0x000fe4000bf05270 */
[----:B------:R-:W-:Y:S02]  /*4580*/  UISETP.NE.AND UP1, UPT, UR13, 0x8, UPT ;  /* 0x000000080d00788c */ /* 0x000fe4000bf25270 */
[----:B------:R-:W-:Y:S02]  /*4590*/  USEL UR6, URZ, 0x1, UP0 ;  /* 0x000000013f067887 */ /* 0x000fe40008000000 */
[----:B------:R-:W-:-:S02]  /*45a0*/  USEL UR12, UR12, URZ, UP0 ;  /* 0x0000003f0c0c7287 */ /* 0x000fc40008000000 */
[----:B------:R-:W-:Y:S02]  /*45b0*/  USEL UR13, UR13, URZ, UP1 ;  /* 0x0000003f0d0d7287 */ /* 0x000fe40008800000 */
[----:B------:R-:W-:Y:S01]  /*45c0*/  LOP3.LUT R0, R0, UR6, RZ, 0x3c, !PT ;  /* 0x0000000600007c12 */ /* 0x000fe2000f8e3cff */
[----:B------:R-:W-:Y:S01]  /*45d0*/  UMOV UR6, 0x1 ;  /* 0x0000000100067882 */ /* 0x000fe20000000000 */
[----:B------:R-:W-:Y:S08]  /*45e0*/  @P0 BRA `(.L_x_31) ;  /* 0xffffffec00780947 */ /* 0x000ff0000383ffff */
.L_x_23:
[----:B------:R-:W-:-:S04]  /*45f0*/  UISETP.NE.AND UP0, UPT, UR4, URZ, UPT ;  /* 0x0000003f0400728c */ /* 0x000fc8000bf05270 */
[----:B------:R-:W-:-:S06]  /*4600*/  USEL UR4, URZ, 0x1, !UP0 ;  /* 0x000000013f047887 */ /* 0x000fcc000c000000 */
[----:B------:R-:W-:-:S13]  /*4610*/  ISETP.NE.AND P0, PT, RZ, UR4, PT ;  /* 0x00000004ff007c0c */ /* 0x000fda000bf05270 */
[----:B------:R-:W-:Y:S05]  /*4620*/  @!P0 BRA `(.L_x_32) ;  /* 0x0000000c00688947 */ /* 0x000fea0003800000 */
[----:B------:R-:W3:Y:S04]  /*4630*/  LDL.LU R4, [R1+0xb0] ;  /* 0x0000b00001047983 */ /* 0x000ee80000300800 */
[----:B------:R-:W4:Y:S04]  /*4640*/  LDL.LU R7, [R1+0xac] ;  /* 0x0000ac0001077983 */ /* 0x000f280000300800 */
[----:B------:R-:W2:Y:S04]  /*4650*/  LDL.LU R8, [R1+0xa8] ;  /* 0x0000a80001087983 */ /* 0x000ea80000300800 */
[----:B------:R-:W3:Y:S04]  /*4660*/  LDL.LU R9, [R1+0xa4] ;  /* 0x0000a40001097983 */ /* 0x000ee80000300800 */
[----:B------:R-:W4:Y:S04]  /*4670*/  LDL.LU R10, [R1+0xa0] ;  /* 0x0000a000010a7983 */ /* 0x000f280000300800 */
[----:B------:R-:W2:Y:S04]  /*4680*/  LDL.LU R11, [R1+0x9c] ;  /* 0x00009c00010b7983 */ /* 0x000ea80000300800 */
[----:B------:R-:W3:Y:S04]  /*4690*/  LDL.LU R12, [R1+0x98] ;  /* 0x00009800010c7983 */ /* 0x000ee80000300800 */
[----:B------:R-:W4:Y:S04]  /*46a0*/  LDL.LU R13, [R1+0x94] ;  /* 0x00009400010d7983 */ /* 0x000f280000300800 */
[----:B------:R-:W2:Y:S04]  /*46b0*/  LDL.LU R14, [R1+0x90] ;  /* 0x00009000010e7983 */ /* 0x000ea80000300800 */
[----:B------:R-:W3:Y:S01]  /*46c0*/  LDL.LU R0, [R1+0x24] ;  /* 0x0000240001007983 */ /* 0x000ee20000300800 */
[----:B------:R-:W-:-:S03]  /*46d0*/  FADD R227, R24, R227 ;  /* 0x000000e318e37221 */ /* 0x000fc60000000000 */
[----:B------:R-:W4:Y:S01]  /*46e0*/  LDL.LU R3, [R1+0x28] ;  /* 0x0000280001037983 */ /* 0x000f220000300800 */
[----:B------:R-:W-:-:S03]  /*46f0*/  FADD R226, R25, R226 ;  /* 0x000000e219e27221 */ /* 0x000fc60000000000 */
[----:B------:R-:W2:Y:S01]  /*4700*/  LDL.LU R21, [R1+0x2c] ;  /* 0x00002c0001157983 */ /* 0x000ea20000300800 */
        /* <DEDUP_REMOVED lines=13> */
[----:B------:R-:W2:Y:S04]  /*47e0*/  LDL.LU R28, [R1+0x10] ;  /* 0x00001000011c7983 */ /* 0x000ea80000300800 */
[----:B------:R-:W2:Y:S04]  /*47f0*/  LDL.LU R29, [R1+0xc] ;  /* 0x00000c00011d7983 */ /* 0x000ea80000300800 */
[----:B------:R-:W2:Y:S04]  /*4800*/  LDL.LU R30, [R1+0x8] ;  /* 0x00000800011e7983 */ /* 0x000ea80000300800 */
[----:B------:R-:W2:Y:S04]  /*4810*/  LDL.LU R31, [R1+0x4] ;  /* 0x00000400011f7983 */ /* 0x000ea80000300800 */
[----:B------:R-:W2:Y:S01]  /*4820*/  LDL.LU R32, [R1] ;  /* 0x0000000001207983 */ /* 0x000ea20000300800 */
[----:B------:R-:W-:Y:S01]  /*4830*/  FADD R211, R40, R211 ;  /* 0x000000d328d37221 */ /* 0x000fe20000000000 */
        /* <DEDUP_REMOVED lines=73> */
[----:B---3--:R-:W-:Y:S01]  /*4cd0*/  FADD R0, R116, R0 ;  /* 0x0000000074007221 */ /* 0x008fe20000000000 */
[----:B----4-:R-:W-:Y:S01]  /*4ce0*/  FADD R3, R117, R3 ;  /* 0x0000000375037221 */ /* 0x010fe20000000000 */
[----:B--2---:R-:W-:Y:S01]  /*4cf0*/  FADD R21, R118, R21 ;  /* 0x0000001576157221 */ /* 0x004fe20000000000 */
        /* <DEDUP_REMOVED lines=10> */
[----:B------:R-:W-:-:S05]  /*4da0*/  FADD R32, R107, R32 ;  /* 0x000000206b207221 */ /* 0x000fca0000000000 */
[----:B------:R1:W-:Y:S04]  /*4db0*/  STL [R1], R32 ;  /* 0x0000002001007387 */ /* 0x0003e80000100800 */
        /* <DEDUP_REMOVED lines=21> */
[----:B-1----:R-:W4:Y:S04]  /*4f10*/  LDL.LU R32, [R1+0x58] ;  /* 0x0000580001207983 */ /* 0x002f280000300800 */
[----:B--2---:R-:W2:Y:S04]  /*4f20*/  LDL.LU R31, [R1+0x5c] ;  /* 0x00005c00011f7983 */ /* 0x004ea80000300800 */
[----:B---3--:R-:W3:Y:S04]  /*4f30*/  LDL.LU R30, [R1+0x60] ;  /* 0x00006000011e7983 */ /* 0x008ee80000300800 */
[----:B----4-:R-:W4:Y:S04]  /*4f40*/  LDL.LU R29, [R1+0x64] ;  /* 0x00006400011d7983 */ /* 0x010f280000300800 */
        /* <DEDUP_REMOVED lines=20> */
[----:B------:R-:W-:-:S04]  /*5090*/  FADD R39, R122, R39 ;  /* 0x000000277a277221 */ /* 0x000fc80000000000 */
        /* <DEDUP_REMOVED lines=15> */
[----:B--2---:R-:W-:-:S03]  /*5190*/  FADD R31, R130, R31 ;  /* 0x0000001f821f7221 */ /* 0x004fc60000000000 */
[----:B------:R1:W-:Y:S01]  /*51a0*/  STL [R1+0x58], R32 ;  /* 0x0000582001007387 */ /* 0x0003e20000100800 */
[----:B---3--:R-:W-:-:S03]  /*51b0*/  FADD R30, R131, R30 ;  /* 0x0000001e831e7221 */ /* 0x008fc60000000000 */
[----:B------:R1:W-:Y:S01]  /*51c0*/  STL [R1+0x5c], R31 ;  /* 0x00005c1f01007387 */ /* 0x0003e20000100800 */
[----:B----4-:R-:W-:-:S03]  /*51d0*/  FADD R29, R132, R29 ;  /* 0x0000001d841d7221 */ /* 0x010fc60000000000 */
        /* <DEDUP_REMOVED lines=31> */
.L_x_32:
[----:B-1----:R-:W1:Y:S02]  /*53d0*/  LDC R0, c[0x0][0x28c] ;  /* 0x0000a300ff007b82 */ /* 0x002e640000000800 */
[----:B-1----:R-:W-:-:S13]  /*53e0*/  ISETP.GE.AND P0, PT, R0, 0x1, PT ;  /* 0x000000010000780c */ /* 0x002fda0003f06270 */
[----:B------:R-:W-:Y:S05]  /*53f0*/  @!P0 BRA `(.L_x_33) ;  /* 0x0000000000408947 */ /* 0x000fea0003800000 */
[----:B------:R-:W3:Y:S02]  /*5400*/  LDL R3, [R1+0xbc] ;  /* 0x0000bc0001037983 */ /* 0x000ee40000100800 */
[----:B---3--:R-:W-:-:S13]  /*5410*/  ISETP.NE.AND P0, PT, R3, 0x3, PT ;  /* 0x000000030300780c */ /* 0x008fda0003f05270 */
[----:B------:R-:W-:Y:S05]  /*5420*/  @!P0 BRA `(.L_x_34) ;  /* 0x0000000000048947 */ /* 0x000fea0003800000 */
[----:B------:R-:W-:Y:S01]  /*5430*/  BPT.TRAP 0x1 ;  /* 0x000000040000795c */ /* 0x000fe20000300000 */
.L_x_34:
[----:B------:R-:W3:Y:S01]  /*5440*/  LDL R0, [R1+0xc8] ;  /* 0x0000c80001007983 */ /* 0x000ee20000100800 */
[----:B------:R-:W-:-:S04]  /*5450*/  UISETP.LT.AND UP0, UPT, UR42, 0x1, UPT ;  /* 0x000000012a00788c */ /* 0x000fc8000bf01270 */
[----:B------:R-:W-:-:S04]  /*5460*/  USEL UR4, UR42, 0x1, UP0 ;  /* 0x000000012a047887 */ /* 0x000fc80008000000 */
[----:B------:R-:W-:-:S04]  /*5470*/  UIADD3 UR4, UR39, UR42, -UR4 ;  /* 0x0000002a27047290 */ /* 0x000fc8000fffe804 */
[----:B------:R-:W-:-:S04]  /*5480*/  USHF.L.U32 UR4, UR4, 0x3, URZ ;  /* 0x0000000304047899 */ /* 0x000fc8000800063f */
[----:B------:R-:W-:-:S04]  /*5490*/  ULOP3.LUT UR4, UR4, 0x38, URZ, 0xc0, !UPT ;  /* 0x0000003804047892 */ /* 0x000fc8000f8ec03f */
[----:B------:R-:W-:-:S04]  /*54a0*/  UIADD3 UR4, UR43, 0x40, UR4 ;  /* 0x000000402b047890 */ /* 0x000fc8000fffe004 */
[----:B------:R-:W-:-:S09]  /*54b0*/  UPRMT UR4, URZ, 0x654, UR4 ;  /* 0x000006543f047896 */ /* 0x000fd20008000004 */
[----:B------:R-:W-:Y:S01]  /*54c0*/  SYNCS.ARRIVE.TRANS64.RED.A1T0 RZ, [UR4], RZ ;  /* 0x000000ffffff79a7 */ /* 0x000fe20008100404 */
[----:B---3--:R-:W-:-:S13]  /*54d0*/  ISETP.GT.U32.AND P0, PT, R0, 0x1, PT ;  /* 0x000000010000780c */ /* 0x008fda0003f04070 */
[----:B------:R-:W-:Y:S05]  /*54e0*/  @P0 BRA `(.L_x_33) ;  /* 0x0000000000040947 */ /* 0x000fea0003800000 */
[----:B------:R-:W-:Y:S01]  /*54f0*/  BPT.TRAP 0x1 ;  /* 0x000000040000795c */ /* 0x000fe20000300000 */
.L_x_33:
[----:B------:R-:W-:Y:S01]  /*5500*/  UIADD3 UR4, UR43, 0x100, URZ ;  /* 0x000001002b047890 */ /* 0x000fe2000fffe03f */
[----:B------:R-:W-:Y:S02]  /*5510*/  R2UR UR54, R6 ;  /* 0x00000000063672ca */ /* 0x000fe400000e0000 */
[----:B------:R-:W-:Y:S01]  /*5520*/  R2UR UR53, R5 ;  /* 0x00000000053572ca */ /* 0x000fe200000e0000 */
[----:B------:R-:W-:-:S06]  /*5530*/  ULOP3.LUT UP0, URZ, UR4, 0x9f, URZ, 0xc0, !UPT ;  /* 0x0000009f043f7892 */ /* 0x000fcc000f80c03f */
[----:B------:R-:W-:-:S04]  /*5540*/  PLOP3.LUT P0, PT, PT, PT, UP0, 0x80, 0x0 ;  /* 0x000000000000781c */ /* 0x000fc80003f0f008 */
[----:B------:R-:W-:Y:S02]  /*5550*/  USHF.L.U32 UR54, UR54, 0x7, URZ ;  /* 0x0000000736367899 */ /* 0x000fe4000800063f */
[----:B------:R-:W-:-:S07]  /*5560*/  USHF.L.U32 UR53, UR53, 0x8, URZ ;  /* 0x0000000835357899 */ /* 0x000fce000800063f */
[----:B------:R-:W-:Y:S05]  /*5570*/  @!P0 BRA `(.L_x_35) ;  /* 0x0000000000408947 */ /* 0x000fea0003800000 */
[----:B------:R-:W-:Y:S01]  /*5580*/  MOV R14, 0x0 ;  /* 0x00000000000e7802 */ /* 0x000fe20000000f00 */
[----:B------:R-:W-:Y:S01]  /*5590*/  ULDC.64 UR4, c[0x4][0x70] ;  /* 0x01001c0000047ab9 */ /* 0x000fe20000000a00 */
[----:B------:R-:W-:Y:S01]  /*55a0*/  ULDC.64 UR6, c[0x4][0x8] ;  /* 0x0100020000067ab9 */ /* 0x000fe20000000a00 */
[----:B------:R-:W-:Y:S02]  /*55b0*/  MOV R4, UR4 ;  /* 0x0000000400047c02 */ /* 0x000fe40008000f00 */
[----:B------:R-:W-:Y:S01]  /*55c0*/  MOV R5, UR5 ;  /* 0x0000000500057c02 */ /* 0x000fe20008000f00 */
[----:B------:R-:W1:Y:S01]  /*55d0*/  LDC.64 R14, c[0x4][R14] ;  /* 0x010000000e0e7b82 */ /* 0x000e620000000a00 */
[----:B------:R-:W-:Y:S01]  /*55e0*/  ULDC.64 UR4, c[0x4][0x78] ;  /* 0x01001e0000047ab9 */ /* 0x000fe20000000a00 */
[----:B------:R-:W-:Y:S02]  /*55f0*/  MOV R10, UR6 ;  /* 0x00000006000a7c02 */ /* 0x000fe40008000f00 */
[----:B------:R-:W-:-:S02]  /*5600*/  MOV R6, UR4 ;  /* 0x0000000400067c02 */ /* 0x000fc40008000f00 */
[----:B------:R-:W-:Y:S02]  /*5610*/  MOV R7, UR5 ;  /* 0x0000000500077c02 */ /* 0x000fe40008000f00 */
[----:B------:R-:W-:Y:S02]  /*5620*/  MOV R11, UR7 ;  /* 0x00000007000b7c02 */ /* 0x000fe40008000f00 */
[----:B------:R-:W-:Y:S02]  /*5630*/  MOV R8, 0x70 ;  /* 0x0000007000087802 */ /* 0x000fe40000000f00 */
[----:B------:R-:W-:Y:S02]  /*5640*/  MOV R12, 0x1 ;  /* 0x00000001000c7802 */ /* 0x000fe40000000f00 */
[----:B------:R-:W-:-:S07]  /*5650*/  MOV R13, RZ ;  /* 0x000000ff000d7202 */ /* 0x000fce0000000f00 */
[----:B------:R-:W-:-:S07]  /*5660*/  LEPC R20, `(.L_x_35) ;  /* 0x000000001014794e */ /* 0x000fce0000000000 */
[----:B-12--5:R-:W-:Y:S05]  /*5670*/  CALL.ABS.NOINC R14 ;  /* 0x000000000e007343 */ /* 0x026fea0003c00000 */
.L_x_35:
[----:B------:R-:W-:-:S04]  /*5680*/  UIADD3 UR4, UR43, 0x4100, URZ ;  /* 0x000041002b047890 */ /* 0x000fc8000fffe03f */
[----:B------:R-:W-:-:S06]  /*5690*/  ULOP3.LUT UP0, URZ, UR4, 0x9f, URZ, 0xc0, !UPT ;  /* 0x0000009f043f7892 */ /* 0x000fcc000f80c03f */
[----:B------:R-:W-:-:S13]  /*56a0*/  PLOP3.LUT P0, PT, PT, PT, UP0, 0x80, 0x0 ;  /* 0x000000000000781c */ /* 0x000fda0003f0f008 */
        /* <DEDUP_REMOVED lines=17> */
.L_x_36:
[----:B------:R-:W1:Y:S02]  /*57c0*/  LDC.64 R4, c[0x0][0x590] ;  /* 0x00016400ff047b82 */ /* 0x000e640000000a00 */
[----:B-1----:R-:W-:-:S04]  /*57d0*/  ISETP.NE.U32.AND P2, PT, R4, RZ, PT ;  /* 0x000000ff0400720c */ /* 0x002fc80003f45070 */
[----:B------:R-:W-:-:S13]  /*57e0*/  ISETP.NE.AND.EX P2, PT, R5, RZ, PT, P2 ;  /* 0x000000ff0500720c */ /* 0x000fda0003f45320 */
[----:B------:R-:W-:Y:S05]  /*57f0*/  @!P2 BRA `(.L_x_37) ;  /* 0x00000000003ca947 */ /* 0x000fea0003800000 */
[----:B------:R-:W-:Y:S02]  /*5800*/  ULDC.64 UR4, c[0x0][0x588] ;  /* 0x0001620000047ab9 */ /* 0x000fe40000000a00 */
[----:B------:R-:W-:-:S04]  /*5810*/  ISETP.NE.U32.AND P0, PT, RZ, UR4, PT ;  /* 0x00000004ff007c0c */ /* 0x000fc8000bf05070 */
[----:B------:R-:W-:-:S13]  /*5820*/  ISETP.NE.AND.EX P0, PT, RZ, UR5, PT, P0 ;  /* 0x00000005ff007c0c */ /* 0x000fda000bf05300 */
[----:B------:R-:W-:Y:S05]  /*5830*/  @!P0 BRA `(.L_x_38) ;  /* 0x00000000001c8947 */ /* 0x000fea0003800000 */
[----:B------:R-:W1:Y:S01]  /*5840*/  LDC.64 R6, c[0x0][0x588] ;  /* 0x00016200ff067b82 */ /* 0x000e620000000a00 */
[----:B------:R-:W-:-:S04]  /*5850*/  IMAD R3, R4, UR55, RZ ;  /* 0x0000003704037c24 */ /* 0x000fc8000f8e02ff */
[----:B-1----:R-:W-:-:S05]  /*5860*/  IMAD.WIDE R6, R3, 0x4, R6 ;  /* 0x0000000403067825 */ /* 0x002fca00078e0206 */
[----:B-----5:R1:W5:Y:S01]  /*5870*/  LDG.E R16, desc[UR48][R6.64] ;  /* 0x0000003006107981 */ /* 0x020362000c1e1900 */
[----:B------:R-:W-:-:S05]  /*5880*/  MOV R0, 0x1 ;  /* 0x0000000100007802 */ /* 0x000fca0000000f00 */
[----:B------:R1:W-:Y:S01]  /*5890*/  STL.S16 [R1+0xd0], R0 ;  /* 0x0000d00001007387 */ /* 0x0003e20000100600 */
[----:B------:R-:W-:Y:S05]  /*58a0*/  BRA `(.L_x_37) ;  /* 0x0000000000107947 */ /* 0x000fea0003800000 */
.L_x_38:
[----:B------:R-:W-:Y:S01]  /*58b0*/  MOV R0, 0x1 ;  /* 0x0000000100007802 */ /* 0x000fe20000000f00 */
[----:B------:R-:W-:Y:S02]  /*58c0*/  ULDC UR4, c[0x0][0x580] ;  /* 0x0001600000047ab9 */ /* 0x000fe40000000800 */
[----:B-----5:R-:W-:Y:S02]  /*58d0*/  MOV R16, UR4 ;  /* 0x0000000400107c02 */ /* 0x020fe40008000f00 */
[----:B------:R3:W-:Y:S05]  /*58e0*/  STL.S16 [R1+0xd0], R0 ;  /* 0x0000d00001007387 */ /* 0x0007ea0000100600 */
.L_x_37:
[----:B-1----:R-:W1:Y:S02]  /*58f0*/  LDC.64 R6, c[0x0][0x5b0] ;  /* 0x00016c00ff067b82 */ /* 0x002e640000000a00 */
[----:B-1----:R-:W-:-:S04]  /*5900*/  ISETP.NE.U32.AND P0, PT, R6, RZ, PT ;  /* 0x000000ff0600720c */ /* 0x002fc80003f05070 */
[----:B------:R-:W-:-:S13]  /*5910*/  ISETP.NE.AND.EX P0, PT, R7, RZ, PT, P0 ;  /* 0x000000ff0700720c */ /* 0x000fda0003f05300 */
[----:B------:R-:W-:Y:S05]  /*5920*/  @!P0 BRA `(.L_x_39) ;  /* 0x00000000002c8947 */ /* 0x000fea0003800000 */
[----:B------:R-:W-:Y:S02]  /*5930*/  ULDC.64 UR4, c[0x0][0x5a8] ;  /* 0x00016a0000047ab9 */ /* 0x000fe40000000a00 */
[----:B------:R-:W-:-:S04]  /*5940*/  ISETP.NE.U32.AND P0, PT, RZ, UR4, PT ;  /* 0x00000004ff007c0c */ /* 0x000fc8000bf05070 */
[----:B------:R-:W-:-:S13]  /*5950*/  ISETP.NE.AND.EX P0, PT, RZ, UR5, PT, P0 ;  /* 0x00000005ff007c0c */ /* 0x000fda000bf05300 */
[----:B------:R-:W-:Y:S05]  /*5960*/  @!P0 BRA `(.L_x_40) ;  /* 0x0000000000148947 */ /* 0x000fea0003800000 */
[----:B-----5:R-:W1:Y:S01]  /*5970*/  LDC.64 R2, c[0x0][0x5a8] ;  /* 0x00016a00ff027b82 */ /* 0x020e620000000a00 */
[----:B------:R-:W-:-:S04]  /*5980*/  IMAD R7, R6, UR55, RZ ;  /* 0x0000003706077c24 */ /* 0x000fc8000f8e02ff */
[----:B-1----:R-:W-:-:S06]  /*5990*/  IMAD.WIDE R2, R7, 0x4, R2 ;  /* 0x0000000407027825 */ /* 0x002fcc00078e0202 */
[----:B------:R1:W5:Y:S01]  /*59a0*/  LDG.E R2, desc[UR48][R2.64] ;  /* 0x0000003002027981 */ /* 0x000362000c1e1900 */
[----:B------:R-:W-:Y:S05]  /*59b0*/  BRA `(.L_x_39) ;  /* 0x0000000000087947 */ /* 0x000fea0003800000 */
.L_x_40:
[----:B------:R-:W-:Y:S02]  /*59c0*/  ULDC UR4, c[0x0][0x5a0] ;  /* 0x0001680000047ab9 */ /* 0x000fe40000000800 */
[----:B-----5:R-:W-:-:S07]  /*59d0*/  MOV R2, UR4 ;  /* 0x0000000400027c02 */ /* 0x020fce0008000f00 */
.L_x_39:
[----:B------:R-:W-:Y:S01]  /*59e0*/  ULDC.64 UR4, c[0x0][0x588] ;  /* 0x0001620000047ab9 */ /* 0x000fe20000000a00 */
[----:B------:R-:W-:Y:S01]  /*59f0*/  ISETP.NE.U32.AND P3, PT, R4, RZ, PT ;  /* 0x000000ff0400720c */ /* 0x000fe20003f65070 */
[----:B------:R-:W-:Y:S02]  /*5a00*/  UISETP.NE.U32.AND UP0, UPT, UR4, URZ, UPT ;  /* 0x0000003f0400728c */ /* 0x000fe4000bf05070 */
[----:B------:R-:W-:Y:S02]  /*5a10*/  ISETP.NE.U32.AND P4, PT, RZ, UR4, PT ;  /* 0x00000004ff007c0c */ /* 0x000fe4000bf85070 */
[----:B------:R-:W-:Y:S01]  /*5a20*/  ISETP.NE.AND.EX P3, PT, R5, RZ, PT, P3 ;  /* 0x000000ff0500720c */ /* 0x000fe20003f65330 */
[----:B------:R-:W-:Y:S02]  /*5a30*/  UISETP.NE.AND.EX UP0, UPT, UR5, URZ, UPT, UP0 ;  /* 0x0000003f0500728c */ /* 0x000fe4000bf05300 */
[----:B------:R-:W-:Y:S02]  /*5a40*/  ISETP.NE.AND.EX P4, PT, RZ, UR5, PT, P4 ;  /* 0x00000005ff007c0c */ /* 0x000fe4000bf85340 */
[----:B------:R-:W-:-:S02]  /*5a50*/  PLOP3.LUT P0, PT, PT, PT, PT, 0x8, 0x0 ;  /* 0x000000000000781c */ /* 0x000fc40003f0e170 */
[----:B------:R-:W-:-:S04]  /*5a60*/  PLOP3.LUT P1, PT, PT, PT, UP0, 0x80, 0x0 ;  /* 0x000000000000781c */ /* 0x000fc80003f2f008 */
[----:B------:R-:W-:-:S05]  /*5a70*/  PLOP3.LUT P1, PT, P1, PT, PT, 0x8, 0x0 ;  /* 0x000000000000781c */ /* 0x000fca0000f2e170 */
[----:B------:R-:W-:Y:S08]  /*5a80*/  @P4 BRA P3, `(.L_x_41) ;  /* 0x0000000000284947 */ /* 0x000ff00001800000 */
[----:B------:R-:W-:Y:S04]  /*5a90*/  BSSY B0, `(.L_x_41) ;  /* 0x0000009000007945 */ /* 0x000fe80003800000 */
[----:B------:R-:W-:Y:S05]  /*5aa0*/  @!P2 BRA `(.L_x_42) ;  /* 0x000000000018a947 */ /* 0x000fea0003800000 */
[----:B---3--:R-:W3:Y:S01]  /*5ab0*/  LDL R0, [R1+0xd0] ;  /* 0x0000d00001007983 */ /* 0x008ee20000100800 */
[----:B------:R-:W-:Y:S02]  /*5ac0*/  PLOP3.LUT P0, PT, P1, PT, PT, 0x80, 0x0 ;  /* 0x000000000000781c */ /* 0x000fe40000f0f070 */
[----:B---3--:R-:W-:-:S13]  /*5ad0*/  LOP3.LUT P3, RZ, R0, 0xff, RZ, 0xc0, !PT ;  /* 0x000000ff00ff7812 */ /* 0x008fda000786c0ff */
[----:B------:R-:W-:Y:S05]  /*5ae0*/  @!P3 BRA `(.L_x_43) ;  /* 0x00000000000cb947 */ /* 0x000fea0003800000 */
[----:B-----5:R-:W-:Y:S01]  /*5af0*/  FSETP.EQ.AND P0, PT, R16, RZ, PT ;  /* 0x000000ff1000720b */ /* 0x020fe20003f02000 */
[----:B------:R-:W-:-:S12]  /*5b00*/  BRA `(.L_x_43) ;  /* 0x0000000000047947 */ /* 0x000fd80003800000 */
.L_x_42:
[----:B-----5:R-:W-:-:S13]  /*5b10*/  FSETP.EQ.AND P0, PT, R16, RZ, PT ;  /* 0x000000ff1000720b */ /* 0x020fda0003f02000 */
.L_x_43:
[----:B------:R-:W-:Y:S05]  /*5b20*/  BSYNC B0 ;  /* 0x0000000000007941 */ /* 0x000fea0003800000 */
.L_x_41:
[----:B------:R-:W-:Y:S04]  /*5b30*/  BSSY B0, `(.L_x_44) ;  /* 0x0000008000007945 */ /* 0x000fe80003800000 */
[----:B------:R-:W-:Y:S05]  /*5b40*/  @!P2 BRA `(.L_x_45) ;  /* 0x000000000014a947 */ /* 0x000fea0003800000 */
[----:B---3--:R-:W3:Y:S02]  /*5b50*/  LDL R0, [R1+0xd0] ;  /* 0x0000d00001007983 */ /* 0x008ee40000100800 */
[----:B---3--:R-:W-:-:S13]  /*5b60*/  LOP3.LUT P2, RZ, R0, 0xff, RZ, 0xc0, !PT ;  /* 0x000000ff00ff7812 */ /* 0x008fda000784c0ff */
[----:B------:R-:W-:Y:S05]  /*5b70*/  @!P2 BRA `(.L_x_46) ;  /* 0x00000000000ca947 */ /* 0x000fea0003800000 */
[----:B-----5:R-:W-:Y:S01]  /*5b80*/  FSETP.EQ.AND P1, PT, R16, RZ, PT ;  /* 0x000000ff1000720b */ /* 0x020fe20003f22000 */
[----:B------:R-:W-:-:S12]  /*5b90*/  BRA `(.L_x_46) ;  /* 0x0000000000047947 */ /* 0x000fd80003800000 */
.L_x_45:
[----:B-----5:R-:W-:-:S13]  /*5ba0*/  FSETP.EQ.AND P1, PT, R16, RZ, PT ;  /* 0x000000ff1000720b */ /* 0x020fda0003f22000 */
.L_x_46:
[----:B------:R-:W-:Y:S05]  /*5bb0*/  BSYNC B0 ;  /* 0x0000000000007941 */ /* 0x000fea0003800000 */
.L_x_44:
[----:B------:R-:W-:Y:S01]  /*5bc0*/  BSSY B0, `(.L_x_47) ;  /* 0x0000047000007945 */ /* 0x000fe20003800000 */
[----:B------:R-:W-:Y:S02]  /*5bd0*/  CS2R R8, SRZ ;  /* 0x0000000000087805 */ /* 0x000fe4000001ff00 */
[----:B------:R-:W-:Y:S01]  /*5be0*/  CS2R R6, SRZ ;  /* 0x0000000000067805 */ /* 0x000fe2000001ff00 */
[----:B------:R-:W-:Y:S06]  /*5bf0*/  @P0 BRA `(.L_x_48) ;  /* 0x00000004000c0947 */ /* 0x000fec0003800000 */
[----:B---3--:R-:W3:Y:S02]  /*5c00*/  LDL R0, [R1+0xcc] ;  /* 0x0000cc0001007983 */ /* 0x008ee40000100800 */
[----:B---3--:R-:W-:-:S13]  /*5c10*/  ISETP.NE.AND P3, PT, R0, 0x3, PT ;  /* 0x000000030000780c */ /* 0x008fda0003f65270 */
[----:B------:R-:W-:Y:S05]  /*5c20*/  @!P3 BRA `(.L_x_49) ;  /* 0x000000000004b947 */ /* 0x000fea0003800000 */
[----:B------:R-:W-:Y:S01]  /*5c30*/  BPT.TRAP 0x1 ;  /* 0x000000040000795c */ /* 0x000fe20000300000 */
.L_x_49:
[----:B-1----:R-:W3:Y:S04]  /*5c40*/  LDL R3, [R1+0xb4] ;  /* 0x0000b40001037983 */ /* 0x002ee80000100800 */
[----:B------:R-:W4:Y:S01]  /*5c50*/  LDL R0, [R1+0xb8] ;  /* 0x0000b80001007983 */ /* 0x000f220000100800 */
[----:B------:R-:W-:Y:S01]  /*5c60*/  BSSY B1, `(.L_x_50) ;  /* 0x0000006000017945 */ /* 0x000fe20003800000 */
[----:B------:R-:W-:Y:S02]  /*5c70*/  CS2R R8, SRZ ;  /* 0x0000000000087805 */ /* 0x000fe4000001ff00 */
[----:B---3--:R-:W-:Y:S02]  /*5c80*/  LEA R13, R3, UR43, 0x3 ;  /* 0x0000002b030d7c11 */ /* 0x008fe4000f8e18ff */
[----:B----4-:R-:W-:-:S04]  /*5c90*/  SHF.L.U32 R0, R0, 0x1f, RZ ;  /* 0x0000001f00007819 */ /* 0x010fc800000006ff */
[----:B------:R-:W1:Y:S02]  /*5ca0*/  SYNCS.PHASECHK.TRANS64.TRYWAIT P2, [R13+URZ+0x80], R0 ;  /* 0x000080000d0075a7 */ /* 0x000e64000804017f */
[----:B-1----:R-:W-:Y:S05]  /*5cb0*/  @!P2 BRA `(.L_x_51) ;  /* 0x0000014800b8a947 */ /* 0x002fea0003800000 */
.L_x_623:
[----:B------:R-:W-:Y:S05]  /*5cc0*/  BSYNC B1 ;  /* 0x0000000000017941 */ /* 0x000fea0003800000 */
.L_x_50:
[----:B------:R3:W5:Y:S01]  /*5cd0*/  LDL R12, [R1+0xb4] ;  /* 0x0000b400010c7983 */ /* 0x0007620000100800 */
[----:B------:R-:W-:Y:S01]  /*5ce0*/  BSSY B1, `(.L_x_52) ;  /* 0x0000020000017945 */ /* 0x000fe20003800000 */
[----:B------:R-:W-:-:S03]  /*5cf0*/  CS2R R6, SRZ ;  /* 0x0000000000067805 */ /* 0x000fc6000001ff00 */
[----:B------:R-:W-:Y:S05]  /*5d00*/  @P1 BRA `(.L_x_53) ;  /* 0x0000000000741947 */ /* 0x000fea0003800000 */
[----:B------:R-:W1:Y:S02]  /*5d10*/  S2R R10, SR_TID.X ;  /* 0x00000000000a7919 */ /* 0x000e640000002100 */
[C---:B-1----:R-:W-:Y:S02]  /*5d20*/  SHF.L.U32 R0, R10.reuse, 0x4, RZ ;  /* 0x000000040a007819 */ /* 0x042fe400000006ff */
[C---:B------:R-:W-:Y:S02]  /*5d30*/  SHF.L.U32 R3, R10.reuse, 0x1, RZ ;  /* 0x000000010a037819 */ /* 0x040fe400000006ff */
[----:B------:R-:W-:Y:S02]  /*5d40*/  SHF.L.U32 R5, R10, 0x3, RZ ;  /* 0x000000030a057819 */ /* 0x000fe400000006ff */
[----:B------:R-:W-:Y:S02]  /*5d50*/  LOP3.LUT R0, R0, 0xe00, RZ, 0xc0, !PT ;  /* 0x00000e0000007812 */ /* 0x000fe400078ec0ff */
[----:B------:R-:W-:-:S02]  /*5d60*/  LOP3.LUT R4, R5, 0x80, RZ, 0xc0, !PT ;  /* 0x0000008005047812 */ /* 0x000fc400078ec0ff */
[----:B------:R-:W-:Y:S02]  /*5d70*/  LOP3.LUT R0, R0, 0x6, R3, 0xf8, !PT ;  /* 0x0000000600007812 */ /* 0x000fe400078ef803 */
[--C-:B------:R-:W-:Y:S02]  /*5d80*/  LOP3.LUT R3, R4, 0x10, R10.reuse, 0xf8, !PT ;  /* 0x0000001004037812 */ /* 0x100fe400078ef80a */
[----:B------:R-:W-:Y:S02]  /*5d90*/  LOP3.LUT R0, R0, 0x60, R5, 0xf8, !PT ;  /* 0x0000006000007812 */ /* 0x000fe400078ef805 */
[----:B------:R-:W-:Y:S02]  /*5da0*/  SHF.R.U32.HI R4, RZ, 0x4, R10 ;  /* 0x00000004ff047819 */ /* 0x000fe4000001160a */
[----:B------:R-:W-:Y:S02]  /*5db0*/  LOP3.LUT R0, R0, R3, RZ, 0xfc, !PT ;  /* 0x0000000300007212 */ /* 0x000fe400078efcff */
[----:B------:R-:W-:-:S02]  /*5dc0*/  LOP3.LUT P2, RZ, R4, 0x1, RZ, 0xc0, !PT ;  /* 0x0000000104ff7812 */ /* 0x000fc4000784c0ff */
[----:B-----5:R-:W-:-:S04]  /*5dd0*/  LEA R0, R12, R0, 0xc ;  /* 0x000000000c007211 */ /* 0x020fc800078e60ff */
[----:B------:R-:W-:Y:S01]  /*5de0*/  IADD3 R3, R0, UR43, RZ ;  /* 0x0000002b00037c10 */ /* 0x000fe2000fffe0ff */
[----:B------:R-:W-:Y:S03]  /*5df0*/  LDS.U16 R6, [R0+UR43+0x200] ;  /* 0x0002002b00067984 */ /* 0x000fe60008000400 */
[C---:B------:R-:W-:Y:S01]  /*5e00*/  IADD3 R4, R3.reuse, 0x100, RZ ;  /* 0x0000010003047810 */ /* 0x040fe20007ffe0ff */
[----:B------:R-:W-:Y:S01]  /*5e10*/  LDS.U16 R7, [R0+UR43+0x208] ;  /* 0x0002082b00077984 */ /* 0x000fe20008000400 */
[----:B------:R-:W-:Y:S02]  /*5e20*/  IADD3 R5, R3, 0x110, RZ ;  /* 0x0000011003057810 */ /* 0x000fe40007ffe0ff */
[----:B------:R-:W-:Y:S01]  /*5e30*/  @P2 IADD3 R5, R4, -0x10, RZ ;  /* 0xfffffff004052810 */ /* 0x000fe20007ffe0ff */
[----:B------:R-:W1:Y:S04]  /*5e40*/  LDS.U16 R3, [R0+UR43+0x100] ;  /* 0x0001002b00037984 */ /* 0x000e680008000400 */
[----:B------:R-:W-:Y:S04]  /*5e50*/  LDS.U16 R8, [R5+0x100] ;  /* 0x0001000005087984 */ /* 0x000fe80000000400 */
[----:B------:R-:W4:Y:S04]  /*5e60*/  LDS.U16 R9, [R5] ;  /* 0x0000000005097984 */ /* 0x000f280000000400 */
[----:B------:R-:W2:Y:S04]  /*5e70*/  LDS.U16 R4, [R0+UR43+0x108] ;  /* 0x0001082b00047984 */ /* 0x000ea80008000400 */
[----:B------:R-:W-:Y:S04]  /*5e80*/  LDS.U16 R10, [R5+0x108] ;  /* 0x00010800050a7984 */ /* 0x000fe80000000400 */
[----:B------:R-:W3:Y:S01]  /*5e90*/  LDS.U16 R11, [R5+0x8] ;  /* 0x00000800050b7984 */ /* 0x000ee20000000400 */
[----:B-1----:R-:W-:-:S02]  /*5ea0*/  PRMT R6, R3, 0x5410, R6 ;  /* 0x0000541003067816 */ /* 0x002fc40000000006 */
[----:B----4-:R-:W-:Y:S02]  /*5eb0*/  PRMT R8, R9, 0x5410, R8 ;  /* 0x0000541009087816 */ /* 0x010fe40000000008 */
[----:B--2---:R-:W-:Y:S02]  /*5ec0*/  PRMT R7, R4, 0x5410, R7 ;  /* 0x0000541004077816 */ /* 0x004fe40000000007 */
[----:B---3--:R-:W-:-:S07]  /*5ed0*/  PRMT R9, R11, 0x5410, R10 ;  /* 0x000054100b097816 */ /* 0x008fce000000000a */
.L_x_53:
[----:B------:R-:W-:Y:S05]  /*5ee0*/  BSYNC B1 ;  /* 0x0000000000017941 */ /* 0x000fea0003800000 */
.L_x_52:
[----:B------:R-:W-:Y:S01]  /*5ef0*/  @!PT LDS RZ, [RZ] ;  /* 0x00000000fffff984 */ /* 0x000fe20000000800 */
[----:B------:R-:W-:Y:S01]  /*5f00*/  @!PT LDS RZ, [RZ] ;  /* 0x00000000fffff984 */ /* 0x000fe20000000800 */
[----:B------:R-:W-:Y:S01]  /*5f10*/  @!PT LDS RZ, [RZ] ;  /* 0x00000000fffff984 */ /* 0x000fe20000000800 */
[----:B------:R-:W-:Y:S01]  /*5f20*/  @!PT LDS RZ, [RZ] ;  /* 0x00000000fffff984 */ /* 0x000fe20000000800 */
[----:B------:R4:W-:Y:S06]  /*5f30*/  MEMBAR.ALL.CTA ;  /* 0x0000000000007992 */ /* 0x0009ec0000008000 */
[----:B----4-:R-:W4:Y:S01]  /*5f40*/  FENCE.VIEW.ASYNC.S ;  /* 0x00000000000073c6 */ /* 0x010f220000000000 */
[----:B------:R-:W-:Y:S05]  /*5f50*/  @!P3 BRA `(.L_x_54) ;  /* 0x000000000004b947 */ /* 0x000fea0003800000 */
[----:B------:R-:W-:Y:S01]  /*5f60*/  BPT.TRAP 0x1 ;  /* 0x000000040000795c */ /* 0x000fe20000300000 */
.L_x_54:
[----:B------:R-:W2:Y:S01]  /*5f70*/  LDL.LU R4, [R1+0xb8] ;  /* 0x0000b80001047983 */ /* 0x000ea20000300800 */
[----:B-1----:R-:W-:Y:S01]  /*5f80*/  IADD3 R0, R13, 0xa0, RZ ;  /* 0x000000a00d007810 */ /* 0x002fe20007ffe0ff */
[----:B------:R-:W1:Y:S03]  /*5f90*/  S2R R3, SR_CgaCtaId ;  /* 0x0000000000037919 */ /* 0x000e660000008800 */
[----:B-1----:R-:W-:-:S04]  /*5fa0*/  PRMT R0, R3, 0x654, R0 ;  /* 0x0000065403007816 */ /* 0x002fc80000000000 */
[----:B----4-:R1:W-:Y:S02]  /*5fb0*/  SYNCS.ARRIVE.TRANS64.RED.A1T0 RZ, [R0+URZ], RZ ;  /* 0x000000ff00ff79a7 */ /* 0x0103e4000810043f */
[----:B-1---5:R-:W-:-:S04]  /*5fc0*/  IADD3 R0, R12, 0x1, RZ ;  /* 0x000000010c007810 */ /* 0x022fc80007ffe0ff */
[----:B------:R-:W-:-:S04]  /*5fd0*/  ISETP.NE.AND P2, PT, R0, 0x4, PT ;  /* 0x000000040000780c */ /* 0x000fc80003f45270 */
[----:B------:R-:W-:Y:S02]  /*5fe0*/  SEL R3, RZ, 0x1, P2 ;  /* 0x00000001ff037807 */ /* 0x000fe40001000000 */
[----:B------:R-:W-:Y:S02]  /*5ff0*/  SEL R0, R0, RZ, P2 ;  /* 0x000000ff00007207 */ /* 0x000fe40001000000 */
[----:B--2---:R-:W-:-:S05]  /*6000*/  LOP3.LUT R4, R4, R3, RZ, 0x3c, !PT ;  /* 0x0000000304047212 */ /* 0x004fca00078e3cff */
[----:B------:R4:W-:Y:S04]  /*6010*/  STL [R1+0xb8], R4 ;  /* 0x0000b80401007387 */ /* 0x0009e80000100800 */
[----:B------:R4:W-:Y:S02]  /*6020*/  STL [R1+0xb4], R0 ;  /* 0x0000b40001007387 */ /* 0x0009e40000100800 */
.L_x_48:
[----:B------:R-:W-:Y:S05]  /*6030*/  BSYNC B0 ;  /* 0x0000000000007941 */ /* 0x000fea0003800000 */
.L_x_47:
[----:B---34-:R-:W-:Y:S01]  /*6040*/  F2FP.F16.E4M3.UNPACK_B R0, R6 ;  /* 0x00000006ff00723e */ /* 0x018fe200020006ff */
[C---:B-----5:R-:W-:Y:S01]  /*6050*/  FMUL R10, R2.reuse, R226 ;  /* 0x000000e2020a7220 */ /* 0x060fe20000400000 */
[----:B------:R-:W-:Y:S01]  /*6060*/  F2FP.F16.E4M3.UNPACK_B R4, R7 ;  /* 0x00000007ff04723e */ /* 0x000fe200020006ff */
[C---:B------:R-:W-:Y:S01]  /*6070*/  FMUL R14, R2.reuse, R224 ;  /* 0x000000e0020e7220 */ /* 0x040fe20000400000 */
[C---:B------:R-:W-:Y:S01]  /*6080*/  FMUL R227, R2.reuse, R227 ;  /* 0x000000e302e37220 */ /* 0x040fe20000400000 */
[--C-:B------:R-:W-:Y:S02]  /*6090*/  HADD2.F32 R11, -RZ, R0.reuse.H0_H0 ;  /* 0x20000000ff0b7230 */ /* 0x100fe40000004100 */
[----:B------:R-:W-:Y:S01]  /*60a0*/  FMUL R20, R2, R220 ;  /* 0x000000dc02147220 */ /* 0x000fe20000400000 */
[----:B-1----:R-:W-:Y:S01]  /*60b0*/  HADD2.F32 R3, -RZ, R0.H1_H1 ;  /* 0x30000000ff037230 */ /* 0x002fe20000004100 */
[----:B------:R-:W-:Y:S01]  /*60c0*/  F2FP.F16.E4M3.UNPACK_B R0, R6.H1 ;  /* 0x00000006ff00723e */ /* 0x000fe200030006ff */
[----:B------:R-:W-:-:S02]  /*60d0*/  HADD2.F32 R13, -RZ, R4.H0_H0 ;  /* 0x20000004ff0d7230 */ /* 0x000fc40000004100 */
[C---:B------:R-:W-:Y:S01]  /*60e0*/  FFMA R11, R16.reuse, R11, R227 ;  /* 0x0000000b100b7223 */ /* 0x040fe200000000e3 */
[----:B------:R-:W-:Y:S02]  /*60f0*/  HADD2.F32 R5, -RZ, R4.H1_H1 ;  /* 0x30000004ff057230 */ /* 0x000fe40000004100 */
[----:B------:R-:W-:Y:S01]  /*6100*/  FFMA R10, R16, R3, R10 ;  /* 0x00000003100a7223 */ /* 0x000fe2000000000a */
[--C-:B------:R-:W-:Y:S02]  /*6110*/  HADD2.F32 R15, -RZ, R0.reuse.H0_H0 ;  /* 0x20000000ff0f7230 */ /* 0x100fe40000004100 */
[C---:B------:R-:W-:Y:S01]  /*6120*/  FMUL R4, R2.reuse, R223 ;  /* 0x000000df02047220 */ /* 0x040fe20000400000 */
[----:B------:R-:W-:Y:S01]  /*6130*/  HADD2.F32 R3, -RZ, R0.H1_H1 ;  /* 0x30000000ff037230 */ /* 0x000fe20000004100 */
[----:B------:R-:W-:Y:S01]  /*6140*/  F2FP.F16.E4M3.UNPACK_B R0, R7.H1 ;  /* 0x00000007ff00723e */ /* 0x000fe200030006ff */
[----:B------:R-:W-:Y:S01]  /*6150*/  FMUL R12, R2, R222 ;  /* 0x000000de020c7220 */ /* 0x000fe20000400000 */
[C---:B------:R-:W-:Y:S01]  /*6160*/  FFMA R13, R16.reuse, R13, R4 ;  /* 0x0000000d100d7223 */ /* 0x040fe20000000004 */
[----:B------:R-:W-:Y:S01]  /*6170*/  F2FP.F16.E4M3.UNPACK_B R4, R8 ;  /* 0x00000008ff04723e */ /* 0x000fe200020006ff */
[----:B------:R-:W-:Y:S01]  /*6180*/  FFMA R14, R16, R3, R14 ;  /* 0x00000003100e7223 */ /* 0x000fe2000000000e */
[----:B------:R-:W-:-:S02]  /*6190*/  HADD2.F32 R3, -RZ, R0.H1_H1 ;  /* 0x30000000ff037230 */ /* 0x000fc40000004100 */
[C---:B------:R-:W-:Y:S01]  /*61a0*/  FFMA R12, R16.reuse, R5, R12 ;  /* 0x00000005100c7223 */ /* 0x040fe2000000000c */
[----:B------:R-:W-:Y:S01]  /*61b0*/  HADD2.F32 R21, -RZ, R0.H0_H0 ;  /* 0x20000000ff157230 */ /* 0x000fe20000004100 */
[----:B------:R-:W-:Y:S01]  /*61c0*/  MOV R0, 0x3bbb989d ;  /* 0x3bbb989d00007802 */ /* 0x000fe20000000f00 */
[--C-:B------:R-:W-:Y:S02]  /*61d0*/  HADD2.F32 R25, -RZ, R4.reuse.H0_H0 ;  /* 0x20000004ff197230 */ /* 0x100fe40000004100 */
[----:B------:R-:W-:Y:S01]  /*61e0*/  FFMA R20, R16, R3, R20 ;  /* 0x0000000310147223 */ /* 0x000fe20000000014 */
[----:B------:R-:W-:Y:S01]  /*61f0*/  MOV R3, 0x437c0000 ;  /* 0x437c000000037802 */ /* 0x000fe20000000f00 */
[----:B------:R-:W-:Y:S02]  /*6200*/  HADD2.F32 R5, -RZ, R4.H1_H1 ;  /* 0x30000004ff057230 */ /* 0x000fe40000004100 */
[-C--:B------:R-:W-:Y:S01]  /*6210*/  FFMA.SAT R24, -R11, R0.reuse, 0.5 ;  /* 0x3f0000000b187423 */ /* 0x080fe20000002100 */
[----:B------:R-:W-:Y:S01]  /*6220*/  FMUL R221, R2, R221 ;  /* 0x000000dd02dd7220 */ /* 0x000fe20000400000 */
[----:B------:R-:W-:Y:S01]  /*6230*/  FFMA.SAT R28, -R10, R0, 0.5 ;  /* 0x3f0000000a1c7423 */ /* 0x000fe20000002100 */
[----:B------:R-:W-:Y:S01]  /*6240*/  F2FP.F16.E4M3.UNPACK_B R27, R8.H1 ;  /* 0x00000008ff1b723e */ /* 0x000fe200030006ff */
[----:B------:R-:W-:Y:S01]  /*6250*/  FFMA.RM R4, R24, R3, 12582913 ;  /* 0x4b40000118047423 */ /* 0x000fe20000004003 */
[----:B------:R-:W-:Y:S01]  /*6260*/  FMUL R24, R2, R218 ;  /* 0x000000da02187220 */ /* 0x000fe20000400000 */
[----:B------:R-:W-:Y:S01]  /*6270*/  FFMA.SAT R30, -R14, R0, 0.5 ;  /* 0x3f0000000e1e7423 */ /* 0x000fe20000002100 */
[----:B------:R-:W-:Y:S01]  /*6280*/  FFMA R21, R16, R21, R221 ;  /* 0x0000001510157223 */ /* 0x000fe200000000dd */
[----:B------:R-:W-:Y:S01]  /*6290*/  FADD R26, R4, -12583039 ;  /* 0xcb40007f041a7421 */ /* 0x000fe20000000000 */
[----:B------:R-:W-:Y:S01]  /*62a0*/  FFMA R24, R16, R5, R24 ;  /* 0x0000000510187223 */ /* 0x000fe20000000018 */
[----:B------:R-:W-:Y:S01]  /*62b0*/  FFMA.RM R5, R28, R3, 12582913 ;  /* 0x4b4000011c057423 */ /* 0x000fe20000004003 */
[----:B------:R-:W-:-:S02]  /*62c0*/  HADD2.F32 R31, -RZ, R27.H0_H0 ;  /* 0x2000001bff1f7230 */ /* 0x000fc40000004100 */
[----:B------:R-:W-:Y:S01]  /*62d0*/  FFMA R26, -R11, 1.4426950216293334961, -R26 ;  /* 0x3fb8aa3b0b1a7823 */ /* 0x000fe2000000091a */
[----:B------:R-:W-:Y:S01]  /*62e0*/  FMUL R217, R2, R217 ;  /* 0x000000d902d97220 */ /* 0x000fe20000400000 */
[----:B------:R-:W-:Y:S01]  /*62f0*/  FFMA.RM R30, R30, R3, 12582913 ;  /* 0x4b4000011e1e7423 */ /* 0x000fe20000004003 */
[-C--:B------:R-:W-:Y:S01]  /*6300*/  FFMA.SAT R38, -R12, R0.reuse, 0.5 ;  /* 0x3f0000000c267423 */ /* 0x080fe20000002100 */
[----:B------:R-:W-:Y:S01]  /*6310*/  FADD R33, R5, -12583039 ;  /* 0xcb40007f05217421 */ /* 0x000fe20000000000 */
[-C--:B------:R-:W-:Y:S01]  /*6320*/  FFMA.SAT R36, -R13, R0.reuse, 0.5 ;  /* 0x3f0000000d247423 */ /* 0x080fe20000002100 */
[----:B------:R-:W-:Y:S01]  /*6330*/  FFMA.SAT R42, -R21, R0, 0.5 ;  /* 0x3f000000152a7423 */ /* 0x000fe20000002100 */
[----:B------:R-:W-:Y:S01]  /*6340*/  FFMA R29, -R11, 1.925963033500011079e-08, R26 ;  /* 0x32a570600b1d7823 */ /* 0x000fe2000000011a */
[----:B------:R-:W-:Y:S01]  /*6350*/  FFMA R26, R16, R31, R217 ;  /* 0x0000001f101a7223 */ /* 0x000fe200000000d9 */
[----:B------:R-:W-:Y:S01]  /*6360*/  FADD R37, R30, -12583039 ;  /* 0xcb40007f1e257421 */ /* 0x000fe20000000000 */
[-C--:B------:R-:W-:Y:S01]  /*6370*/  FFMA.RM R38, R38, R3.reuse, 12582913 ;  /* 0x4b40000126267423 */ /* 0x080fe20000004003 */
[----:B------:R-:W-:Y:S01]  /*6380*/  FFMA R33, -R10, 1.4426950216293334961, -R33 ;  /* 0x3fb8aa3b0a217823 */ /* 0x000fe20000000921 */
[-C--:B------:R-:W-:Y:S01]  /*6390*/  FFMA.RM R31, R36, R3.reuse, 12582913 ;  /* 0x4b400001241f7423 */ /* 0x080fe20000004003 */
[----:B------:R-:W-:Y:S01]  /*63a0*/  FFMA.RM R42, R42, R3, 12582913 ;  /* 0x4b4000012a2a7423 */ /* 0x000fe20000004003 */
[----:B------:R-:W-:Y:S01]  /*63b0*/  FMUL R219, R2, R219 ;  /* 0x000000db02db7220 */ /* 0x000fe20000400000 */
[----:B------:R-:W-:Y:S01]  /*63c0*/  FFMA R37, -R14, 1.4426950216293334961, -R37 ;  /* 0x3fb8aa3b0e257823 */ /* 0x000fe20000000925 */
[----:B------:R-:W-:Y:S01]  /*63d0*/  FADD R39, R38, -12583039 ;  /* 0xcb40007f26277421 */ /* 0x000fe20000000000 */
[----:B------:R-:W-:Y:S01]  /*63e0*/  FFMA R32, -R10, 1.925963033500011079e-08, R33 ;  /* 0x32a570600a207823 */ /* 0x000fe20000000121 */
[----:B------:R-:W-:-:S02]  /*63f0*/  HADD2.F32 R27, -RZ, R27.H1_H1 ;  /* 0x3000001bff1b7230 */ /* 0x000fc40000004100 */
[----:B------:R-:W-:Y:S01]  /*6400*/  FADD R36, R31, -12583039 ;  /* 0xcb40007f1f247421 */ /* 0x000fe20000000000 */
[----:B------:R-:W-:Y:S01]  /*6410*/  FADD R46, R42, -12583039 ;  /* 0xcb40007f2a2e7421 */ /* 0x000fe20000000000 */
[----:B------:R-:W-:Y:S01]  /*6420*/  FFMA R25, R16, R25, R219 ;  /* 0x0000001910197223 */ /* 0x000fe200000000db */
[----:B------:R-:W-:Y:S01]  /*6430*/  FMUL R33, R2, R216 ;  /* 0x000000d802217220 */ /* 0x000fe20000400000 */
[----:B------:R-:W-:Y:S01]  /*6440*/  F2FP.F16.E4M3.UNPACK_B R35, R9 ;  /* 0x00000009ff23723e */ /* 0x000fe200020006ff */
[----:B------:R-:W-:Y:S01]  /*6450*/  FFMA R37, -R14, 1.925963033500011079e-08, R37 ;  /* 0x32a570600e257823 */ /* 0x000fe20000000125 */
[----:B------:R-:W-:Y:S01]  /*6460*/  FFMA R39, -R12, 1.4426950216293334961, -R39 ;  /* 0x3fb8aa3b0c277823 */ /* 0x000fe20000000927 */
[----:B------:R-:W-:Y:S01]  /*6470*/  FFMA R36, -R13, 1.4426950216293334961, -R36 ;  /* 0x3fb8aa3b0d247823 */ /* 0x000fe20000000924 */
[----:B------:R-:W-:Y:S01]  /*6480*/  FFMA R46, -R21, 1.4426950216293334961, -R46 ;  /* 0x3fb8aa3b152e7823 */ /* 0x000fe2000000092e */
[----:B------:R-:W-:Y:S01]  /*6490*/  FFMA R27, R16, R27, R33 ;  /* 0x0000001b101b7223 */ /* 0x000fe20000000021 */
[-C--:B------:R-:W-:Y:S01]  /*64a0*/  FFMA.SAT R44, -R20, R0.reuse, 0.5 ;  /* 0x3f000000142c7423 */ /* 0x080fe20000002100 */
[----:B------:R-:W-:Y:S01]  /*64b0*/  FFMA.SAT R48, -R25, R0, 0.5 ;  /* 0x3f00000019307423 */ /* 0x000fe20000002100 */
[--C-:B------:R-:W-:Y:S01]  /*64c0*/  HADD2.F32 R33, -RZ, R35.reuse.H0_H0 ;  /* 0x20000023ff217230 */ /* 0x100fe20000004100 */
[----:B------:R1:W-:Y:S01]  /*64d0*/  MUFU.EX2 R40, R37 ;  /* 0x0000002500287308 */ /* 0x0003e20000000800 */
[----:B------:R-:W-:-:S02]  /*64e0*/  HADD2.F32 R35, -RZ, R35.H1_H1 ;  /* 0x30000023ff237230 */ /* 0x000fc40000004100 */
[----:B------:R-:W-:Y:S01]  /*64f0*/  FFMA R45, -R12, 1.925963033500011079e-08, R39 ;  /* 0x32a570600c2d7823 */ /* 0x000fe20000000127 */
[----:B------:R-:W-:Y:S01]  /*6500*/  FFMA R36, -R13, 1.925963033500011079e-08, R36 ;  /* 0x32a570600d247823 */ /* 0x000fe20000000124 */
[----:B------:R-:W-:Y:S01]  /*6510*/  FMUL R39, R2, R214 ;  /* 0x000000d602277220 */ /* 0x000fe20000400000 */
[----:B------:R-:W-:Y:S01]  /*6520*/  FFMA R49, -R21, 1.925963033500011079e-08, R46 ;  /* 0x32a5706015317823 */ /* 0x000fe2000000012e */
[-C--:B------:R-:W-:Y:S01]  /*6530*/  FFMA.RM R44, R44, R3.reuse, 12582913 ;  /* 0x4b4000012c2c7423 */ /* 0x080fe20000004003 */
[----:B------:R-:W-:Y:S01]  /*6540*/  FFMA.RM R46, R48, R3, 12582913 ;  /* 0x4b400001302e7423 */ /* 0x000fe20000004003 */
[----:B------:R-:W-:Y:S01]  /*6550*/  FFMA.SAT R48, -R24, R0, 0.5 ;  /* 0x3f00000018307423 */ /* 0x000fe20000002100 */
[----:B-1----:R-:W-:Y:S01]  /*6560*/  F2FP.F16.E4M3.UNPACK_B R37, R9.H1 ;  /* 0x00000009ff25723e */ /* 0x002fe200030006ff */
[----:B------:R1:W-:Y:S01]  /*6570*/  MUFU.EX2 R43, R36 ;  /* 0x00000024002b7308 */ /* 0x0003e20000000800 */
[----:B------:R-:W-:Y:S01]  /*6580*/  FFMA R35, R16, R35, R39 ;  /* 0x0000002310237223 */ /* 0x000fe20000000027 */
[----:B------:R-:W-:Y:S01]  /*6590*/  FADD R41, R44, -12583039 ;  /* 0xcb40007f2c297421 */ /* 0x000fe20000000000 */
[----:B------:R-:W-:Y:S01]  /*65a0*/  FMUL R213, R2, R213 ;  /* 0x000000d502d57220 */ /* 0x000fe20000400000 */
[----:B------:R-:W-:-:S02]  /*65b0*/  HADD2.F32 R39, -RZ, R37.H0_H0 ;  /* 0x20000025ff277230 */ /* 0x000fc40000004100 */
[----:B------:R-:W-:Y:S01]  /*65c0*/  FFMA.RM R48, R48, R3, 12582913 ;  /* 0x4b40000130307423 */ /* 0x000fe20000004003 */
[----:B------:R-:W-:Y:S01]  /*65d0*/  FFMA R41, -R20, 1.4426950216293334961, -R41 ;  /* 0x3fb8aa3b14297823 */ /* 0x000fe20000000929 */
[----:B------:R-:W-:Y:S01]  /*65e0*/  FFMA.SAT R52, -R26, R0, 0.5 ;  /* 0x3f0000001a347423 */ /* 0x000fe20000002100 */
[----:B------:R-:W-:Y:S01]  /*65f0*/  FMUL R215, R2, R215 ;  /* 0x000000d702d77220 */ /* 0x000fe20000400000 */
[----:B-1----:R-:W-:Y:S01]  /*6600*/  FADD R36, R46, -12583039 ;  /* 0xcb40007f2e247421 */ /* 0x002fe20000000000 */
[----:B------:R-:W-:Y:S01]  /*6610*/  FFMA R41, -R20, 1.925963033500011079e-08, R41 ;  /* 0x32a5706014297823 */ /* 0x000fe20000000129 */
[----:B------:R-:W-:Y:S01]  /*6620*/  FMUL R225, R2, R225 ;  /* 0x000000e102e17220 */ /* 0x000fe20000400000 */
[----:B------:R-:W-:Y:S01]  /*6630*/  FFMA.RM R52, R52, R3, 12582913 ;  /* 0x4b40000134347423 */ /* 0x000fe20000004003 */
[----:B------:R-:W-:Y:S01]  /*6640*/  FFMA R50, -R25, 1.4426950216293334961, -R36 ;  /* 0x3fb8aa3b19327823 */ /* 0x000fe20000000924 */
[----:B------:R-:W-:Y:S01]  /*6650*/  FFMA R36, R16, R39, R213 ;  /* 0x0000002710247223 */ /* 0x000fe200000000d5 */
[----:B------:R-:W-:Y:S01]  /*6660*/  FADD R39, R48, -12583039 ;  /* 0xcb40007f30277421 */ /* 0x000fe20000000000 */
[----:B------:R-:W-:Y:S01]  /*6670*/  HADD2.F32 R37, -RZ, R37.H1_H1 ;  /* 0x30000025ff257230 */ /* 0x000fe20000004100 */
[----:B------:R-:W1:Y:S01]  /*6680*/  MUFU.EX2 R29, R29 ;  /* 0x0000001d001d7308 */ /* 0x000e620000000800 */
[----:B------:R-:W-:Y:S01]  /*6690*/  FFMA R33, R16, R33, R215 ;  /* 0x0000002110217223 */ /* 0x000fe200000000d7 */
[----:B------:R-:W-:Y:S01]  /*66a0*/  FFMA R53, -R24, 1.4426950216293334961, -R39 ;  /* 0x3fb8aa3b18357823 */ /* 0x000fe20000000927 */
[----:B------:R-:W-:Y:S01]  /*66b0*/  FMUL R39, R2, R212 ;  /* 0x000000d402277220 */ /* 0x000fe20000400000 */
[C---:B------:R-:W-:Y:S01]  /*66c0*/  FFMA R15, R16.reuse, R15, R225 ;  /* 0x0000000f100f7223 */ /* 0x040fe200000000e1 */
[-C--:B------:R-:W-:Y:S01]  /*66d0*/  FFMA.SAT R56, -R33, R0.reuse, 0.5 ;  /* 0x3f00000021387423 */ /* 0x080fe20000002100 */
[-C--:B------:R-:W-:Y:S01]  /*66e0*/  FFMA.SAT R54, -R27, R0.reuse, 0.5 ;  /* 0x3f0000001b367423 */ /* 0x080fe20000002100 */
[----:B------:R-:W-:Y:S01]  /*66f0*/  FFMA R37, R16, R37, R39 ;  /* 0x0000002510257223 */ /* 0x000fe20000000027 */
[----:B------:R3:W-:Y:S01]  /*6700*/  MUFU.EX2 R47, R41 ;  /* 0x00000029002f7308 */ /* 0x0007e20000000800 */
[-C--:B------:R-:W-:Y:S01]  /*6710*/  FFMA.SAT R28, -R15, R0.reuse, 0.5 ;  /* 0x3f0000000f1c7423 */ /* 0x080fe20000002100 */
[-C--:B------:R-:W-:Y:S01]  /*6720*/  FFMA.SAT R58, -R35, R0.reuse, 0.5 ;  /* 0x3f000000233a7423 */ /* 0x080fe20000002100 */
[-C--:B------:R-:W-:Y:S01]  /*6730*/  FFMA.SAT R60, -R36, R0.reuse, 0.5 ;  /* 0x3f000000243c7423 */ /* 0x080fe20000002100 */
[----:B------:R-:W-:Y:S01]  /*6740*/  FFMA.SAT R62, -R37, R0, 0.5 ;  /* 0x3f000000253e7423 */ /* 0x000fe20000002100 */
[-C--:B------:R-:W-:Y:S01]  /*6750*/  FFMA.RM R56, R56, R3.reuse, 12582913 ;  /* 0x4b40000138387423 */ /* 0x080fe20000004003 */
[-C--:B------:R-:W-:Y:S01]  /*6760*/  FFMA.RM R28, R28, R3.reuse, 12582913 ;  /* 0x4b4000011c1c7423 */ /* 0x080fe20000004003 */
[----:B------:R-:W-:Y:S01]  /*6770*/  FFMA R50, -R25, 1.925963033500011079e-08, R50 ;  /* 0x32a5706019327823 */ /* 0x000fe20000000132 */
[-C--:B------:R-:W-:Y:S01]  /*6780*/  FFMA.RM R54, R54, R3.reuse, 12582913 ;  /* 0x4b40000136367423 */ /* 0x080fe20000004003 */
[----:B---3--:R-:W-:Y:S01]  /*6790*/  FADD R41, R52, -12583039 ;  /* 0xcb40007f34297421 */ /* 0x008fe20000000000 */
[-C--:B------:R-:W-:Y:S01]  /*67a0*/  FFMA.RM R58, R58, R3.reuse, 12582913 ;  /* 0x4b4000013a3a7423 */ /* 0x080fe20000004003 */
[----:B------:R-:W-:Y:S01]  /*67b0*/  SHF.L.U32 R4, R4, 0x17, RZ ;  /* 0x0000001704047819 */ /* 0x000fe200000006ff */
[-C--:B------:R-:W-:Y:S01]  /*67c0*/  FFMA.RM R59, R60, R3.reuse, 12582913 ;  /* 0x4b4000013c3b7423 */ /* 0x080fe20000004003 */
[----:B------:R-:W-:Y:S01]  /*67d0*/  FFMA R41, -R26, 1.4426950216293334961, -R41 ;  /* 0x3fb8aa3b1a297823 */ /* 0x000fe20000000929 */
[----:B------:R-:W-:Y:S01]  /*67e0*/  FFMA.RM R62, R62, R3, 12582913 ;  /* 0x4b4000013e3e7423 */ /* 0x000fe20000004003 */
[----:B------:R-:W-:Y:S01]  /*67f0*/  FADD R0, R56, -12583039 ;  /* 0xcb40007f38007421 */ /* 0x000fe20000000000 */
[----:B------:R-:W-:Y:S01]  /*6800*/  FADD R34, R28, -12583039 ;  /* 0xcb40007f1c227421 */ /* 0x000fe20000000000 */
[----:B------:R-:W-:Y:S01]  /*6810*/  FFMA R41, -R26, 1.925963033500011079e-08, R41 ;  /* 0x32a570601a297823 */ /* 0x000fe20000000129 */
[----:B------:R-:W3:Y:S01]  /*6820*/  MUFU.EX2 R45, R45 ;  /* 0x0000002d002d7308 */ /* 0x000ee20000000800 */
[----:B------:R-:W-:Y:S01]  /*6830*/  SHF.L.U32 R39, R5, 0x17, RZ ;  /* 0x0000001705277819 */ /* 0x000fe200000006ff */
[----:B------:R-:W-:Y:S01]  /*6840*/  FFMA R53, -R24, 1.925963033500011079e-08, R53 ;  /* 0x32a5706018357823 */ /* 0x000fe20000000135 */
[----:B------:R-:W-:Y:S01]  /*6850*/  FADD R60, R58, -12583039 ;  /* 0xcb40007f3a3c7421 */ /* 0x000fe20000000000 */
[----:B------:R-:W-:Y:S01]  /*6860*/  FADD R5, R59, -12583039 ;  /* 0xcb40007f3b057421 */ /* 0x000fe20000000000 */
[----:B------:R-:W-:Y:S01]  /*6870*/  FFMA R0, -R33, 1.4426950216293334961, -R0 ;  /* 0x3fb8aa3b21007823 */ /* 0x000fe20000000900 */
[----:B-1----:R-:W-:Y:S01]  /*6880*/  FFMA R61, R4, R29, 1 ;  /* 0x3f800000043d7423 */ /* 0x002fe2000000001d */
[----:B------:R-:W-:Y:S01]  /*6890*/  FFMA R34, -R15, 1.4426950216293334961, -R34 ;  /* 0x3fb8aa3b0f227823 */ /* 0x000fe20000000922 */
[----:B------:R1:W-:Y:S01]  /*68a0*/  MUFU.EX2 R55, R41 ;  /* 0x0000002900377308 */ /* 0x0003e20000000800 */
[----:B------:R-:W-:Y:S01]  /*68b0*/  FFMA R60, -R35, 1.4426950216293334961, -R60 ;  /* 0x3fb8aa3b233c7823 */ /* 0x000fe2000000093c */
[----:B------:R-:W-:Y:S01]  /*68c0*/  FFMA R5, -R36, 1.4426950216293334961, -R5 ;  /* 0x3fb8aa3b24057823 */ /* 0x000fe20000000905 */
[----:B------:R-:W-:Y:S01]  /*68d0*/  FFMA R4, -R33, 1.925963033500011079e-08, R0 ;  /* 0x32a5706021047823 */ /* 0x000fe20000000100 */
[----:B------:R-:W-:Y:S01]  /*68e0*/  SHF.L.U32 R3, R30, 0x17, RZ ;  /* 0x000000171e037819 */ /* 0x000fe200000006ff */
[----:B------:R-:W-:Y:S01]  /*68f0*/  FFMA R34, -R15, 1.925963033500011079e-08, R34 ;  /* 0x32a570600f227823 */ /* 0x000fe20000000122 */
[----:B------:R-:W-:Y:S01]  /*6900*/  SHF.L.U32 R0, R31, 0x17, RZ ;  /* 0x000000171f007819 */ /* 0x000fe200000006ff */
[----:B------:R-:W-:Y:S01]  /*6910*/  FFMA R60, -R35, 1.925963033500011079e-08, R60 ;  /* 0x32a57060233c7823 */ /* 0x000fe2000000013c */
[----:B------:R4:W-:Y:S01]  /*6920*/  MUFU.EX2 R51, R50 ;  /* 0x0000003200337308 */ /* 0x0009e20000000800 */
[----:B-1----:R-:W-:Y:S01]  /*6930*/  SHF.L.U32 R41, R28, 0x17, RZ ;  /* 0x000000171c297819 */ /* 0x002fe200000006ff */
[----:B------:R-:W-:Y:S01]  /*6940*/  FADD R28, R62, -12583039 ;  /* 0xcb40007f3e1c7421 */ /* 0x000fe20000000000 */
[----:B------:R-:W-:Y:S01]  /*6950*/  IADD3 R30, R61, 0x1800000, RZ ;  /* 0x018000003d1e7810 */ /* 0x000fe20007ffe0ff */
[----:B------:R-:W-:Y:S01]  /*6960*/  FFMA R5, -R36, 1.925963033500011079e-08, R5 ;  /* 0x32a5706024057823 */ /* 0x000fe20000000105 */
[----:B------:R-:W-:Y:S01]  /*6970*/  FFMA R40, R3, R40, 1 ;  /* 0x3f80000003287423 */ /* 0x000fe20000000028 */
[C---:B------:R-:W-:Y:S01]  /*6980*/  FFMA R28, -R37.reuse, 1.4426950216293334961, -R28 ;  /* 0x3fb8aa3b251c7823 */ /* 0x040fe2000000091c */
[----:B------:R-:W-:Y:S01]  /*6990*/  LOP3.LUT R30, R30, 0x7f800000, RZ, 0xc0, !PT ;  /* 0x7f8000001e1e7812 */ /* 0x000fe200078ec0ff */
[----:B------:R-:W1:Y:S01]  /*69a0*/  MUFU.EX2 R49, R49 ;  /* 0x0000003100317308 */ /* 0x000e620000000800 */
[----:B----4-:R-:W-:Y:S01]  /*69b0*/  FADD R50, R54, -12583039 ;  /* 0xcb40007f36327421 */ /* 0x010fe20000000000 */
[----:B------:R-:W-:Y:S01]  /*69c0*/  FFMA R28, -R37, 1.925963033500011079e-08, R28 ;  /* 0x32a57060251c7823 */ /* 0x000fe2000000011c */
[----:B------:R-:W-:Y:S01]  /*69d0*/  SHF.L.U32 R38, R38, 0x17, RZ ;  /* 0x0000001726267819 */ /* 0x000fe200000006ff */
[----:B------:R-:W-:Y:S01]  /*69e0*/  FFMA R43, R0, R43, 1 ;  /* 0x3f800000002b7423 */ /* 0x000fe2000000002b */
[C---:B------:R-:W-:Y:S01]  /*69f0*/  FFMA R50, -R27.reuse, 1.4426950216293334961, -R50 ;  /* 0x3fb8aa3b1b327823 */ /* 0x040fe20000000932 */
[----:B------:R-:W-:Y:S01]  /*6a00*/  SHF.L.U32 R42, R42, 0x17, RZ ;  /* 0x000000172a2a7819 */ /* 0x000fe200000006ff */
[----:B------:R-:W-:Y:S01]  /*6a10*/  BSSY B1, `(.L_x_55) ;  /* 0x000002b000017945 */ /* 0x000fe20003800000 */
[----:B------:R-:W4:Y:S01]  /*6a20*/  MUFU.EX2 R53, R53 ;  /* 0x0000003500357308 */ /* 0x000f220000000800 */
[----:B------:R-:W-:Y:S01]  /*6a30*/  FFMA R50, -R27, 1.925963033500011079e-08, R50 ;  /* 0x32a570601b327823 */ /* 0x000fe20000000132 */
[----:B------:R-:W-:Y:S01]  /*6a40*/  ISETP.GT.U32.AND P2, PT, R30, 0x1ffffff, PT ;  /* 0x01ffffff1e00780c */ /* 0x000fe20003f44070 */
[----:B---3--:R-:W-:Y:S01]  /*6a50*/  FFMA R45, R38, R45, 1 ;  /* 0x3f800000262d7423 */ /* 0x008fe2000000002d */
[----:B------:R-:W-:-:S02]  /*6a60*/  SHF.L.U32 R44, R44, 0x17, RZ ;  /* 0x000000172c2c7819 */ /* 0x000fc400000006ff */
[----:B------:R-:W-:Y:S02]  /*6a70*/  SHF.L.U32 R48, R48, 0x17, RZ ;  /* 0x0000001730307819 */ /* 0x000fe400000006ff */
[----:B------:R-:W3:Y:S01]  /*6a80*/  MUFU.EX2 R32, R32 ;  /* 0x0000002000207308 */ /* 0x000ee20000000800 */
[----:B-1----:R-:W-:Y:S01]  /*6a90*/  FFMA R38, R42, R49, 1 ;  /* 0x3f8000002a267423 */ /* 0x002fe20000000031 */
[----:B------:R-:W-:Y:S01]  /*6aa0*/  SHF.L.U32 R42, R46, 0x17, RZ ;  /* 0x000000172e2a7819 */ /* 0x000fe200000006ff */
[----:B------:R-:W-:Y:S01]  /*6ab0*/  FFMA R47, R44, R47, 1 ;  /* 0x3f8000002c2f7423 */ /* 0x000fe2000000002f */
[----:B------:R-:W-:Y:S02]  /*6ac0*/  SHF.L.U32 R46, R52, 0x17, RZ ;  /* 0x00000017342e7819 */ /* 0x000fe400000006ff */
[----:B------:R-:W-:Y:S01]  /*6ad0*/  SHF.L.U32 R49, R56, 0x17, RZ ;  /* 0x0000001738317819 */ /* 0x000fe200000006ff */
[----:B------:R-:W-:Y:S01]  /*6ae0*/  FFMA R42, R42, R51, 1 ;  /* 0x3f8000002a2a7423 */ /* 0x000fe20000000033 */
[----:B------:R-:W1:Y:S01]  /*6af0*/  MUFU.EX2 R34, R34 ;  /* 0x0000002200227308 */ /* 0x000e620000000800 */
[----:B----4-:R-:W-:Y:S01]  /*6b00*/  FFMA R44, R48, R53, 1 ;  /* 0x3f800000302c7423 */ /* 0x010fe20000000035 */
[----:B------:R-:W-:Y:S01]  /*6b10*/  SHF.L.U32 R48, R54, 0x17, RZ ;  /* 0x0000001736307819 */ /* 0x000fe200000006ff */
[----:B------:R-:W-:Y:S01]  /*6b20*/  FFMA R46, R46, R55, 1 ;  /* 0x3f8000002e2e7423 */ /* 0x000fe20000000037 */
[----:B------:R-:W-:-:S02]  /*6b30*/  SHF.L.U32 R51, R59, 0x17, RZ ;  /* 0x000000173b337819 */ /* 0x000fc400000006ff */
[----:B------:R-:W-:Y:S02]  /*6b40*/  SHF.L.U32 R52, R62, 0x17, RZ ;  /* 0x000000173e347819 */ /* 0x000fe400000006ff */
[----:B------:R4:W2:Y:S01]  /*6b50*/  MUFU.EX2 R57, R50 ;  /* 0x0000003200397308 */ /* 0x0008a20000000800 */
[----:B---3--:R-:W-:-:S07]  /*6b60*/  FFMA R39, R39, R32, 1 ;  /* 0x3f80000027277423 */ /* 0x008fce0000000020 */
[----:B------:R-:W3:Y:S01]  /*6b70*/  MUFU.EX2 R4, R4 ;  /* 0x0000000400047308 */ /* 0x000ee20000000800 */
[----:B----4-:R-:W-:Y:S01]  /*6b80*/  SHF.L.U32 R50, R58, 0x17, RZ ;  /* 0x000000173a327819 */ /* 0x010fe200000006ff */
[----:B-1----:R-:W-:-:S06]  /*6b90*/  FFMA R41, R41, R34, 1 ;  /* 0x3f80000029297423 */ /* 0x002fcc0000000022 */
[----:B------:R-:W1:Y:S01]  /*6ba0*/  MUFU.EX2 R3, R60 ;  /* 0x0000003c00037308 */ /* 0x000e620000000800 */
[----:B--2---:R-:W-:-:S07]  /*6bb0*/  FFMA R48, R48, R57, 1 ;  /* 0x3f80000030307423 */ /* 0x004fce0000000039 */
[----:B------:R-:W2:Y:S01]  /*6bc0*/  MUFU.EX2 R0, R5 ;  /* 0x0000000500007308 */ /* 0x000ea20000000800 */
[----:B---3--:R-:W-:-:S07]  /*6bd0*/  FFMA R49, R49, R4, 1 ;  /* 0x3f80000031317423 */ /* 0x008fce0000000004 */
[----:B------:R-:W3:Y:S01]  /*6be0*/  MUFU.EX2 R29, R28 ;  /* 0x0000001c001d7308 */ /* 0x000ee20000000800 */
[----:B-1----:R-:W-:Y:S01]  /*6bf0*/  FFMA R50, R50, R3, 1 ;  /* 0x3f80000032327423 */ /* 0x002fe20000000003 */
[----:B--2---:R-:W-:Y:S01]  /*6c00*/  FFMA R51, R51, R0, 1 ;  /* 0x3f80000033337423 */ /* 0x004fe20000000000 */
[----:B---3--:R-:W-:Y:S01]  /*6c10*/  FFMA R52, R52, R29, 1 ;  /* 0x3f80000034347423 */ /* 0x008fe2000000001d */
[----:B------:R-:W-:Y:S06]  /*6c20*/  @P2 BRA `(.L_x_56) ;  /* 0x0000000000142947 */ /* 0x000fec0003800000 */
[----:B------:R-:W-:Y:S02]  /*6c30*/  MOV R0, R61 ;  /* 0x0000003d00007202 */ /* 0x000fe40000000f00 */
[----:B------:R-:W-:-:S07]  /*6c40*/  MOV R4, 0x6c60 ;  /* 0x00006c6000047802 */ /* 0x000fce0000000f00 */
[----:B------:R-:W-:Y:S05]  /*6c50*/  CALL.REL.NOINC `($__internal_0_$__cuda_sm20_rcp_rn_f32_slowpath) ;  /* 0x0000014400647944 */ /* 0x000fea0003c00000 */
[----:B------:R-:W-:Y:S01]  /*6c60*/  MOV R54, R0 ;  /* 0x0000000000367202 */ /* 0x000fe20000000f00 */
[----:B------:R-:W-:Y:S06]  /*6c70*/  BRA `(.L_x_57) ;  /* 0x0000000000107947 */ /* 0x000fec0003800000 */
.L_x_56:
[----:B------:R-:W1:Y:S02]  /*6c80*/  MUFU.RCP R54, R61 ;  /* 0x0000003d00367308 */ /* 0x000e640000001000 */
[----:B-1----:R-:W-:-:S04]  /*6c90*/  FFMA R0, R61, R54, -1 ;  /* 0xbf8000003d007423 */ /* 0x002fc80000000036 */
[----:B------:R-:W-:-:S04]  /*6ca0*/  FADD.FTZ R3, -R0, -RZ ;  /* 0x800000ff00037221 */ /* 0x000fc80000010100 */
[----:B------:R-:W-:-:S07]  /*6cb0*/  FFMA R54, R54, R3, R54 ;  /* 0x0000000336367223 */ /* 0x000fce0000000036 */
.L_x_57:
[----:B------:R-:W-:Y:S05]  /*6cc0*/  BSYNC B1 ;  /* 0x0000000000017941 */ /* 0x000fea0003800000 */
.L_x_55:
[----:B------:R-:W-:Y:S01]  /*6cd0*/  IADD3 R0, R39, 0x1800000, RZ ;  /* 0x0180000027007810 */ /* 0x000fe20007ffe0ff */
[----:B------:R-:W-:Y:S03]  /*6ce0*/  BSSY B1, `(.L_x_58) ;  /* 0x000000d000017945 */ /* 0x000fe60003800000 */
[----:B------:R-:W-:-:S04]  /*6cf0*/  LOP3.LUT R0, R0, 0x7f800000, RZ, 0xc0, !PT ;  /* 0x7f80000000007812 */ /* 0x000fc800078ec0ff */
[----:B------:R-:W-:-:S13]  /*6d00*/  ISETP.GT.U32.AND P2, PT, R0, 0x1ffffff, PT ;  /* 0x01ffffff0000780c */ /* 0x000fda0003f44070 */
[----:B------:R-:W-:Y:S05]  /*6d10*/  @P2 BRA `(.L_x_59) ;  /* 0x0000000000142947 */ /* 0x000fea0003800000 */
[----:B------:R-:W-:Y:S02]  /*6d20*/  MOV R0, R39 ;  /* 0x0000002700007202 */ /* 0x000fe40000000f00 */
[----:B------:R-:W-:-:S07]  /*6d30*/  MOV R4, 0x6d50 ;  /* 0x00006d5000047802 */ /* 0x000fce0000000f00 */
[----:B------:R-:W-:Y:S05]  /*6d40*/  CALL.REL.NOINC `($__internal_0_$__cuda_sm20_rcp_rn_f32_slowpath) ;  /* 0x0000014400287944 */ /* 0x000fea0003c00000 */
[----:B------:R-:W-:Y:S01]  /*6d50*/  MOV R53, R0 ;  /* 0x0000000000357202 */ /* 0x000fe20000000f00 */
[----:B------:R-:W-:Y:S06]  /*6d60*/  BRA `(.L_x_60) ;  /* 0x0000000000107947 */ /* 0x000fec0003800000 */
.L_x_59:
[----:B------:R-:W1:Y:S02]  /*6d70*/  MUFU.RCP R0, R39 ;  /* 0x0000002700007308 */ /* 0x000e640000001000 */
[----:B-1----:R-:W-:-:S04]  /*6d80*/  FFMA R3, R39, R0, -1 ;  /* 0xbf80000027037423 */ /* 0x002fc80000000000 */
[----:B------:R-:W-:-:S04]  /*6d90*/  FADD.FTZ R3, -R3, -RZ ;  /* 0x800000ff03037221 */ /* 0x000fc80000010100 */
[----:B------:R-:W-:-:S07]  /*6da0*/  FFMA R53, R0, R3, R0 ;  /* 0x0000000300357223 */ /* 0x000fce0000000000 */
.L_x_60:
[----:B------:R-:W-:Y:S05]  /*6db0*/  BSYNC B1 ;  /* 0x0000000000017941 */ /* 0x000fea0003800000 */
.L_x_58:
        /* <DEDUP_REMOVED lines=10> */
.L_x_62:
[----:B------:R-:W1:Y:S02]  /*6e60*/  MUFU.RCP R56, R41 ;  /* 0x0000002900387308 */ /* 0x000e640000001000 */
[----:B-1----:R-:W-:-:S04]  /*6e70*/  FFMA R0, R41, R56, -1 ;  /* 0xbf80000029007423 */ /* 0x002fc80000000038 */
[----:B------:R-:W-:-:S04]  /*6e80*/  FADD.FTZ R3, -R0, -RZ ;  /* 0x800000ff00037221 */ /* 0x000fc80000010100 */
[----:B------:R-:W-:-:S07]  /*6e90*/  FFMA R56, R56, R3, R56 ;  /* 0x0000000338387223 */ /* 0x000fce0000000038 */
.L_x_63:
[----:B------:R-:W-:Y:S05]  /*6ea0*/  BSYNC B1 ;  /* 0x0000000000017941 */ /* 0x000fea0003800000 */
.L_x_61:
        /* <DEDUP_REMOVED lines=10> */
.L_x_65:
[----:B------:R-:W1:Y:S02]  /*6f50*/  MUFU.RCP R39, R40 ;  /* 0x0000002800277308 */ /* 0x000e640000001000 */
[----:B-1----:R-:W-:-:S04]  /*6f60*/  FFMA R0, R40, R39, -1 ;  /* 0xbf80000028007423 */ /* 0x002fc80000000027 */
[----:B------:R-:W-:-:S04]  /*6f70*/  FADD.FTZ R0, -R0, -RZ ;  /* 0x800000ff00007221 */ /* 0x000fc80000010100 */
[----:B------:R-:W-:-:S07]  /*6f80*/  FFMA R39, R39, R0, R39 ;  /* 0x0000000027277223 */ /* 0x000fce0000000027 */
.L_x_66:
[----:B------:R-:W-:Y:S05]  /*6f90*/  BSYNC B1 ;  /* 0x0000000000017941 */ /* 0x000fea0003800000 */
.L_x_64:
        /* <DEDUP_REMOVED lines=10> */
.L_x_68:
[----:B------:R-:W1:Y:S02]  /*7040*/  MUFU.RCP R40, R43 ;  /* 0x0000002b00287308 */ /* 0x000e640000001000 */
[----:B-1----:R-:W-:-:S04]  /*7050*/  FFMA R0, R43, R40, -1 ;  /* 0xbf8000002b007423 */ /* 0x002fc80000000028 */
[----:B------:R-:W-:-:S04]  /*7060*/  FADD.FTZ R3, -R0, -RZ ;  /* 0x800000ff00037221 */ /* 0x000fc80000010100 */
[----:B------:R-:W-:-:S07]  /*7070*/  FFMA R40, R40, R3, R40 ;  /* 0x0000000328287223 */ /* 0x000fce0000000028 */
.L_x_69:
[----:B------:R-:W-:Y:S05]  /*7080*/  BSYNC B1 ;  /* 0x0000000000017941 */ /* 0x000fea0003800000 */
.L_x_67:
        /* <DEDUP_REMOVED lines=10> */
.L_x_71:
[----:B------:R-:W1:Y:S02]  /*7130*/  MUFU.RCP R0, R45 ;  /* 0x0000002d00007308 */ /* 0x000e640000001000 */
[----:B-1----:R-:W-:-:S04]  /*7140*/  FFMA R3, R45, R0, -1 ;  /* 0xbf8000002d037423 */ /* 0x002fc80000000000 */
[----:B------:R-:W-:-:S04]  /*7150*/  FADD.FTZ R3, -R3, -RZ ;  /* 0x800000ff03037221 */ /* 0x000fc80000010100 */
[----:B------:R-:W-:-:S07]  /*7160*/  FFMA R41, R0, R3, R0 ;  /* 0x0000000300297223 */ /* 0x000fce0000000000 */
.L_x_72:
[----:B------:R-:W-:Y:S05]  /*7170*/  BSYNC B1 ;  /* 0x0000000000017941 */ /* 0x000fea0003800000 */
.L_x_70:
        /* <DEDUP_REMOVED lines=10> */
.L_x_74:
[----:B------:R-:W1:Y:S02]  /*7220*/  MUFU.RCP R3, R38 ;  /* 0x0000002600037308 */ /* 0x000e640000001000 */
[----:B-1----:R-:W-:-:S04]  /*7230*/  FFMA R0, R38, R3, -1 ;  /* 0xbf80000026007423 */ /* 0x002fc80000000003 */
[----:B------:R-:W-:-:S04]  /*7240*/  FADD.FTZ R0, -R0, -RZ ;  /* 0x800000ff00007221 */ /* 0x000fc80000010100 */
[----:B------:R-:W-:-:S07]  /*7250*/  FFMA R58, R3, R0, R3 ;  /* 0x00000000033a7223 */ /* 0x000fce0000000003 */
.L_x_75:
[----:B------:R-:W-:Y:S05]  /*7260*/  BSYNC B1 ;  /* 0x0000000000017941 */ /* 0x000fea0003800000 */
.L_x_73:
        /* <DEDUP_REMOVED lines=10> */
.L_x_77:
[----:B------:R-:W1:Y:S02]  /*7310*/  MUFU.RCP R0, R47 ;  /* 0x0000002f00007308 */ /* 0x000e640000001000 */
[----:B-1----:R-:W-:-:S04]  /*7320*/  FFMA R3, R47, R0, -1 ;  /* 0xbf8000002f037423 */ /* 0x002fc80000000000 */
[----:B------:R-:W-:-:S04]  /*7330*/  FADD.FTZ R3, -R3, -RZ ;  /* 0x800000ff03037221 */ /* 0x000fc80000010100 */
[----:B------:R-:W-:-:S07]  /*7340*/  FFMA R43, R0, R3, R0 ;  /* 0x00000003002b7223 */ /* 0x000fce0000000000 */
.L_x_78:
[----:B------:R-:W-:Y:S05]  /*7350*/  BSYNC B1 ;  /* 0x0000000000017941 */ /* 0x000fea0003800000 */
.L_x_76:
        /* <DEDUP_REMOVED lines=10> */
.L_x_80:
[----:B------:R-:W1:Y:S02]  /*7400*/  MUFU.RCP R3, R42 ;  /* 0x0000002a00037308 */ /* 0x000e640000001000 */
[----:B-1----:R-:W-:-:S04]  /*7410*/  FFMA R0, R42, R3, -1 ;  /* 0xbf8000002a007423 */ /* 0x002fc80000000003 */
[----:B------:R-:W-:-:S04]  /*7420*/  FADD.FTZ R0, -R0, -RZ ;  /* 0x800000ff00007221 */ /* 0x000fc80000010100 */
[----:B------:R-:W-:-:S07]  /*7430*/  FFMA R38, R3, R0, R3 ;  /* 0x0000000003267223 */ /* 0x000fce0000000003 */
.L_x_81:
[----:B------:R-:W-:Y:S05]  /*7440*/  BSYNC B1 ;  /* 0x0000000000017941 */ /* 0x000fea0003800000 */
.L_x_79:
        /* <DEDUP_REMOVED lines=10> */
.L_x_83:
[----:B------:R-:W1:Y:S02]  /*74f0*/  MUFU.RCP R45, R44 ;  /* 0x0000002c002d7308 */ /* 0x000e640000001000 */
[----:B-1----:R-:W-:-:S04]  /*7500*/  FFMA R0, R44, R45, -1 ;  /* 0xbf8000002c007423 */ /* 0x002fc8000000002d */
[----:B------:R-:W-:-:S04]  /*7510*/  FADD.FTZ R0, -R0, -RZ ;  /* 0x800000ff00007221 */ /* 0x000fc80000010100 */
[----:B------:R-:W-:-:S07]  /*7520*/  FFMA R45, R45, R0, R45 ;  /* 0x000000002d2d7223 */ /* 0x000fce000000002d */
.L_x_84:
[----:B------:R-:W-:Y:S05]  /*7530*/  BSYNC B1 ;  /* 0x0000000000017941 */ /* 0x000fea0003800000 */
.L_x_82:
        /* <DEDUP_REMOVED lines=10> */
.L_x_86:
[----:B------:R-:W1:Y:S02]  /*75e0*/  MUFU.RCP R47, R46 ;  /* 0x0000002e002f7308 */ /* 0x000e640000001000 */
[----:B-1----:R-:W-:-:S04]  /*75f0*/  FFMA R0, R46, R47, -1 ;  /* 0xbf8000002e007423 */ /* 0x002fc8000000002f */
[----:B------:R-:W-:-:S04]  /*7600*/  FADD.FTZ R0, -R0, -RZ ;  /* 0x800000ff00007221 */ /* 0x000fc80000010100 */
[----:B------:R-:W-:-:S07]  /*7610*/  FFMA R47, R47, R0, R47 ;  /* 0x000000002f2f7223 */ /* 0x000fce000000002f */
.L_x_87:
[----:B------:R-:W-:Y:S05]  /*7620*/  BSYNC B1 ;  /* 0x0000000000017941 */ /* 0x000fea0003800000 */
.L_x_85:
        /* <DEDUP_REMOVED lines=10> */
.L_x_89:
[----:B------:R-:W1:Y:S02]  /*76d0*/  MUFU.RCP R3, R48 ;  /* 0x0000003000037308 */ /* 0x000e640000001000 */
[----:B-1----:R-:W-:-:S04]  /*76e0*/  FFMA R0, R48, R3, -1 ;  /* 0xbf80000030007423 */ /* 0x002fc80000000003 */
[----:B------:R-:W-:-:S04]  /*76f0*/  FADD.FTZ R0, -R0, -RZ ;  /* 0x800000ff00007221 */ /* 0x000fc80000010100 */
[----:B------:R-:W-:-:S07]  /*7700*/  FFMA R42, R3, R0, R3 ;  /* 0x00000000032a7223 */ /* 0x000fce0000000003 */
.L_x_90:
[----:B------:R-:W-:Y:S05]  /*7710*/  BSYNC B1 ;  /* 0x0000000000017941 */ /* 0x000fea0003800000 */
.L_x_88:
        /* <DEDUP_REMOVED lines=10> */
.L_x_92:
[----:B------:R-:W1:Y:S02]  /*77c0*/  MUFU.RCP R44, R49 ;  /* 0x00000031002c7308 */ /* 0x000e640000001000 */
[----:B-1----:R-:W-:-:S04]  /*77d0*/  FFMA R0, R49, R44, -1 ;  /* 0xbf80000031007423 */ /* 0x002fc8000000002c */
[----:B------:R-:W-:-:S04]  /*77e0*/  FADD.FTZ R3, -R0, -RZ ;  /* 0x800000ff00037221 */ /* 0x000fc80000010100 */
[----:B------:R-:W-:-:S07]  /*77f0*/  FFMA R44, R44, R3, R44 ;  /* 0x000000032c2c7223 */ /* 0x000fce000000002c */
.L_x_93:
[----:B------:R-:W-:Y:S05]  /*7800*/  BSYNC B1 ;  /* 0x0000000000017941 */ /* 0x000fea0003800000 */
.L_x_91:
        /* <DEDUP_REMOVED lines=10> */
.L_x_95:
[----:B------:R-:W1:Y:S02]  /*78b0*/  MUFU.RCP R3, R50 ;  /* 0x0000003200037308 */ /* 0x000e640000001000 */
[----:B-1----:R-:W-:-:S04]  /*78c0*/  FFMA R0, R50, R3, -1 ;  /* 0xbf80000032007423 */ /* 0x002fc80000000003 */
[----:B------:R-:W-:-:S04]  /*78d0*/  FADD.FTZ R0, -R0, -RZ ;  /* 0x800000ff00007221 */ /* 0x000fc80000010100 */
[----:B------:R-:W-:-:S07]  /*78e0*/  FFMA R46, R3, R0, R3 ;  /* 0x00000000032e7223 */ /* 0x000fce0000000003 */
.L_x_96:
[----:B------:R-:W-:Y:S05]  /*78f0*/  BSYNC B1 ;  /* 0x0000000000017941 */ /* 0x000fea0003800000 */
.L_x_94:
        /* <DEDUP_REMOVED lines=10> */
.L_x_98:
[----:B------:R-:W1:Y:S02]  /*79a0*/  MUFU.RCP R0, R51 ;  /* 0x0000003300007308 */ /* 0x000e640000001000 */
[----:B-1----:R-:W-:-:S04]  /*79b0*/  FFMA R3, R51, R0, -1 ;  /* 0xbf80000033037423 */ /* 0x002fc80000000000 */
[----:B------:R-:W-:-:S04]  /*79c0*/  FADD.FTZ R3, -R3, -RZ ;  /* 0x800000ff03037221 */ /* 0x000fc80000010100 */
[----:B------:R-:W-:-:S07]  /*79d0*/  FFMA R49, R0, R3, R0 ;  /* 0x0000000300317223 */ /* 0x000fce0000000000 */
.L_x_99:
[----:B------:R-:W-:Y:S05]  /*79e0*/  BSYNC B1 ;  /* 0x0000000000017941 */ /* 0x000fea0003800000 */
.L_x_97:
        /* <DEDUP_REMOVED lines=8> */
[----:B------:R-:W-:Y:S05]  /*7a70*/  BRA `(.L_x_102) ;  /* 0x0000000000107947 */ /* 0x000fea0003800000 */
.L_x_101:
[----:B------:R-:W1:Y:S02]  /*7a80*/  MUFU.RCP R3, R52 ;  /* 0x0000003400037308 */ /* 0x000e640000001000 */
[----:B-1----:R-:W-:-:S04]  /*7a90*/  FFMA R0, R52, R3, -1 ;  /* 0xbf80000034007423 */ /* 0x002fc80000000003 */
[----:B------:R-:W-:-:S04]  /*7aa0*/  FADD.FTZ R0, -R0, -RZ ;  /* 0x800000ff00007221 */ /* 0x000fc80000010100 */
[----:B------:R-:W-:-:S07]  /*7ab0*/  FFMA R0, R3, R0, R3 ;  /* 0x0000000003007223 */ /* 0x000fce0000000003 */
.L_x_102:
[----:B------:R-:W-:Y:S05]  /*7ac0*/  BSYNC B1 ;  /* 0x0000000000017941 */ /* 0x000fea0003800000 */
.L_x_100:
[----:B------:R-:W1:Y:S01]  /*7ad0*/  S2R R29, SR_TID.X ;  /* 0x00000000001d7919 */ /* 0x000e620000002100 */
[----:B------:R-:W-:Y:S01]  /*7ae0*/  FMUL R53, R10, R53 ;  /* 0x000000350a357220 */ /* 0x000fe20000400000 */
[----:B------:R-:W-:Y:S01]  /*7af0*/  FMUL R54, R11, R54 ;  /* 0x000000360b367220 */ /* 0x000fe20000400000 */
[----:B------:R-:W-:Y:S01]  /*7b00*/  FMUL R56, R15, R56 ;  /* 0x000000380f387220 */ /* 0x000fe20000400000 */
[----:B------:R-:W2:Y:S01]  /*7b10*/  S2R R28, SR_TID.X ;  /* 0x00000000001c7919 */ /* 0x000ea20000002100 */
[----:B------:R-:W-:Y:S01]  /*7b20*/  FMUL R39, R14, R39 ;  /* 0x000000270e277220 */ /* 0x000fe20000400000 */
        /* <DEDUP_REMOVED lines=12> */
[----:B------:R-:W-:-:S02]  /*7bf0*/  MOV R11, 0x10 ;  /* 0x00000010000b7802 */ /* 0x000fc40000000f00 */
[----:B------:R-:W-:Y:S02]  /*7c00*/  F2FP.SATFINITE.E4M3.F32.PACK_AB_MERGE_C R53, R53, R54, RZ ;  /* 0x000000363535723e */ /* 0x000fe400048070ff */
[----:B------:R-:W-:Y:S02]  /*7c10*/  F2FP.SATFINITE.E4M3.F32.PACK_AB_MERGE_C R39, R39, R56, RZ ;  /* 0x000000382727723e */ /* 0x000fe400048070ff */
[----:B------:R-:W-:Y:S02]  /*7c20*/  F2FP.SATFINITE.E4M3.F32.PACK_AB_MERGE_C R41, R41, R40, RZ ;  /* 0x000000282929723e */ /* 0x000fe400048070ff */
[----:B------:R-:W-:Y:S02]  /*7c30*/  F2FP.SATFINITE.E4M3.F32.PACK_AB_MERGE_C R43, R43, R58, RZ ;  /* 0x0000003a2b2b723e */ /* 0x000fe400048070ff */
[----:B------:R-:W-:Y:S02]  /*7c40*/  F2FP.SATFINITE.E4M3.F32.PACK_AB_MERGE_C R45, R45, R38, RZ ;  /* 0x000000262d2d723e */ /* 0x000fe400048070ff */
[----:B------:R-:W-:-:S02]  /*7c50*/  F2FP.SATFINITE.E4M3.F32.PACK_AB_MERGE_C R47, R42, R47, RZ ;  /* 0x0000002f2a2f723e */ /* 0x000fc400048070ff */
[----:B-1----:R-:W-:Y:S02]  /*7c60*/  LOP3.LUT R29, R29, 0xff, RZ, 0xc0, !PT ;  /* 0x000000ff1d1d7812 */ /* 0x002fe400078ec0ff */
[----:B------:R-:W-:Y:S02]  /*7c70*/  F2FP.SATFINITE.E4M3.F32.PACK_AB_MERGE_C R35, R35, R44, RZ ;  /* 0x0000002c2323723e */ /* 0x000fe400048070ff */
[----:B------:R-:W-:Y:S02]  /*7c80*/  IADD3 R29, R29, 0x1f, RZ ;  /* 0x0000001f1d1d7810 */ /* 0x000fe40007ffe0ff */
[C---:B--2---:R-:W-:Y:S02]  /*7c90*/  SHF.L.U32 R3, R28.reuse, 0x4, RZ ;  /* 0x000000041c037819 */ /* 0x044fe400000006ff */
[----:B------:R-:W-:Y:S02]  /*7ca0*/  ISETP.GT.U32.AND P5, PT, R29, 0x3e, PT ;  /* 0x0000003e1d00780c */ /* 0x000fe40003fa4070 */
[----:B------:R-:W-:-:S02]  /*7cb0*/  SHF.L.U32 R4, R28, 0x1, RZ ;  /* 0x000000011c047819 */ /* 0x000fc400000006ff */
[----:B------:R-:W-:Y:S02]  /*7cc0*/  LOP3.LUT R3, R3, 0xe00, RZ, 0xc0, !PT ;  /* 0x00000e0003037812 */ /* 0x000fe400078ec0ff */
[----:B------:R-:W-:Y:S02]  /*7cd0*/  SHF.L.U32 R10, R28, 0x3, RZ ;  /* 0x000000031c0a7819 */ /* 0x000fe400000006ff */
[----:B------:R-:W-:Y:S02]  /*7ce0*/  LOP3.LUT R3, R3, 0x6, R4, 0xf8, !PT ;  /* 0x0000000603037812 */ /* 0x000fe400078ef804 */
[----:B------:R-:W-:Y:S02]  /*7cf0*/  SHF.R.U32.HI R5, RZ, 0x4, R28 ;  /* 0x00000004ff057819 */ /* 0x000fe4000001161c */
[----:B------:R-:W-:Y:S02]  /*7d00*/  LOP3.LUT R4, R10, 0x80, RZ, 0xc0, !PT ;  /* 0x000000800a047812 */ /* 0x000fe400078ec0ff */
[----:B------:R-:W-:-:S02]  /*7d10*/  LOP3.LUT P2, RZ, R5, 0x1, RZ, 0xc0, !PT ;  /* 0x0000000105ff7812 */ /* 0x000fc4000784c0ff */
[----:B------:R-:W-:Y:S02]  /*7d20*/  LOP3.LUT R3, R3, 0x60, R10, 0xf8, !PT ;  /* 0x0000006003037812 */ /* 0x000fe400078ef80a */
[----:B------:R-:W-:Y:S02]  /*7d30*/  LOP3.LUT R4, R4, 0x10, R28, 0xf8, !PT ;  /* 0x0000001004047812 */ /* 0x000fe400078ef81c */
[----:B------:R-:W-:Y:S02]  /*7d40*/  F2FP.SATFINITE.E4M3.F32.PACK_AB_MERGE_C R49, R0, R49, RZ ;  /* 0x000000310031723e */ /* 0x000fe400048070ff */
[----:B------:R-:W-:Y:S02]  /*7d50*/  LOP3.LUT R12, R3, R4, RZ, 0xfc, !PT ;  /* 0x00000004030c7212 */ /* 0x000fe400078efcff */
[----:B------:R-:W-:Y:S01]  /*7d60*/  SEL R11, R11, 0xfffffff0, !P2 ;  /* 0xfffffff00b0b7807 */ /* 0x000fe20005000000 */
[----:B------:R-:W-:Y:S06]  /*7d70*/  @P5 BRA `(.L_x_103) ;  /* 0x0000000000045947 */ /* 0x000fec0003800000 */
[----:B------:R-:W-:-:S04]  /*7d80*/  DEPBAR.LE SB0, 0x1 ;  /* 0x000080400000791a */ /* 0x000fc80000000000 */
.L_x_103:
[----:B------:R-:W-:Y:S05]  /*7d90*/  WARPSYNC.ALL ;  /* 0x0000000000007948 */ /* 0x000fea0003800000 */
[----:B------:R-:W-:Y:S01]  /*7da0*/  BAR.SYNC.DEFER_BLOCKING 0x1, 0x100 ;  /* 0x0044000000007b1d */ /* 0x000fe20000010000 */
[----:B------:R-:W-:-:S04]  /*7db0*/  IADD3 R10, R12, UR43, RZ ;  /* 0x0000002b0c0a7c10 */ /* 0x000fc8000fffe0ff */
[----:B------:R-:W-:Y:S01]  /*7dc0*/  IADD3 R10, R10, R11, RZ ;  /* 0x0000000b0a0a7210 */ /* 0x000fe20007ffe0ff */
[----:B------:R-:W-:Y:S01]  /*7dd0*/  BSSY B0, `(.L_x_104) ;  /* 0x0000016000007945 */ /* 0x000fe20003800000 */
[----:B------:R1:W-:Y:S04]  /*7de0*/  STS.U16 [R12+UR43+0x4100], R53 ;  /* 0x004100350c007988 */ /* 0x0003e8000800042b */
[----:B------:R1:W-:Y:S04]  /*7df0*/  STS.U16 [R12+UR43+0x4200], R39 ;  /* 0x004200270c007988 */ /* 0x0003e8000800042b */
[----:B------:R1:W-:Y:S04]  /*7e00*/  STS.U16 [R12+UR43+0x4108], R41 ;  /* 0x004108290c007988 */ /* 0x0003e8000800042b */
[----:B------:R1:W-:Y:S04]  /*7e10*/  STS.U16 [R12+UR43+0x4208], R43 ;  /* 0x0042082b0c007988 */ /* 0x0003e8000800042b */
[----:B------:R1:W-:Y:S04]  /*7e20*/  STS.U16 [R10+0x4100], R45 ;  /* 0x0041002d0a007388 */ /* 0x0003e80000000400 */
[----:B------:R1:W-:Y:S04]  /*7e30*/  STS.U16 [R10+0x4200], R47 ;  /* 0x0042002f0a007388 */ /* 0x0003e80000000400 */
[----:B------:R1:W-:Y:S04]  /*7e40*/  STS.U16 [R10+0x4108], R35 ;  /* 0x004108230a007388 */ /* 0x0003e80000000400 */
[----:B------:R1:W-:Y:S01]  /*7e50*/  STS.U16 [R10+0x4208], R49 ;  /* 0x004208310a007388 */ /* 0x0003e20000000400 */
[----:B------:R-:W-:Y:S01]  /*7e60*/  @!PT LDS RZ, [RZ] ;  /* 0x00000000fffff984 */ /* 0x000fe20000000800 */
[----:B------:R-:W-:Y:S01]  /*7e70*/  @!PT LDS RZ, [RZ] ;  /* 0x00000000fffff984 */ /* 0x000fe20000000800 */
[----:B------:R-:W-:Y:S01]  /*7e80*/  @!PT LDS RZ, [RZ] ;  /* 0x00000000fffff984 */ /* 0x000fe20000000800 */
[----:B------:R-:W-:Y:S01]  /*7e90*/  @!PT LDS RZ, [RZ] ;  /* 0x00000000fffff984 */ /* 0x000fe20000000800 */
[----:B------:R2:W-:Y:S06]  /*7ea0*/  MEMBAR.ALL.CTA ;  /* 0x0000000000007992 */ /* 0x0005ec0000008000 */
[----:B--2---:R-:W2:Y:S02]  /*7eb0*/  FENCE.VIEW.ASYNC.S ;  /* 0x00000000000073c6 */ /* 0x004ea40000000000 */
[----:B--2---:R-:W-:Y:S06]  /*7ec0*/  BAR.SYNC.DEFER_BLOCKING 0x1, 0x100 ;  /* 0x0044000000007b1d */ /* 0x004fec0000010000 */
[----:B-1----:R-:W-:Y:S05]  /*7ed0*/  @P5 BRA `(.L_x_105) ;  /* 0x0000000000145947 */ /* 0x002fea0003800000 */
[----:B------:R-:W-:Y:S02]  /*7ee0*/  UIADD3 UR4, UP0, UR40, 0x4f0, URZ ;  /* 0x000004f028047890 */ /* 0x000fe4000ff1e03f */
[----:B------:R-:W-:Y:S02]  /*7ef0*/  UIADD3 UR52, UR43, 0x4100, URZ ;  /* 0x000041002b347890 */ /* 0x000fe4000fffe03f */
[----:B------:R-:W-:-:S09]  /*7f00*/  UIADD3.X UR5, URZ, UR41, URZ, UP0, !UPT ;  /* 0x000000293f057290 */ /* 0x000fd200087fe43f */
[----:B------:R1:W-:Y:S02]  /*7f10*/  UTMASTG.3D [UR52], [UR4] ;  /* 0x00000034040073b5 */ /* 0x0003e40008010000 */
[----:B-1----:R0:W-:Y:S02]  /*7f20*/  UTMACMDFLUSH ;  /* 0x00000000000079b7 */ /* 0x0021e40000000000 */
.L_x_105:
[----:B------:R-:W-:Y:S05]  /*7f30*/  BSYNC B0 ;  /* 0x0000000000007941 */ /* 0x000fea0003800000 */
.L_x_104:
[----:B------:R-:W-:Y:S04]  /*7f40*/  BSSY B0, `(.L_x_106) ;  /* 0x0000036000007945 */ /* 0x000fe80003800000 */
[----:B------:R-:W-:Y:S05]  /*7f50*/  @P0 BRA `(.L_x_107) ;  /* 0x0000000000d00947 */ /* 0x000fea0003800000 */
[----:B------:R-:W2:Y:S02]  /*7f60*/  LDL R0, [R1+0xcc] ;  /* 0x0000cc0001007983 */ /* 0x000ea40000100800 */
[----:B--2---:R-:W-:-:S13]  /*7f70*/  ISETP.NE.AND P3, PT, R0, 0x3, PT ;  /* 0x000000030000780c */ /* 0x004fda0003f65270 */
[----:B------:R-:W-:Y:S05]  /*7f80*/  @!P3 BRA `(.L_x_108) ;  /* 0x000000000004b947 */ /* 0x000fea0003800000 */
[----:B------:R-:W-:Y:S01]  /*7f90*/  BPT.TRAP 0x1 ;  /* 0x000000040000795c */ /* 0x000fe20000300000 */
.L_x_108:
[----:B------:R-:W2:Y:S04]  /*7fa0*/  LDL R3, [R1+0xb4] ;  /* 0x0000b40001037983 */ /* 0x000ea80000100800 */
[----:B------:R-:W3:Y:S01]  /*7fb0*/  LDL R0, [R1+0xb8] ;  /* 0x0000b80001007983 */ /* 0x000ee20000100800 */
[----:B------:R-:W-:Y:S01]  /*7fc0*/  BSSY B1, `(.L_x_109) ;  /* 0x0000005000017945 */ /* 0x000fe20003800000 */
[----:B--2---:R-:W-:Y:S02]  /*7fd0*/  LEA R14, R3, UR43, 0x3 ;  /* 0x0000002b030e7c11 */ /* 0x004fe4000f8e18ff */
[----:B---3--:R-:W-:-:S04]  /*7fe0*/  SHF.L.U32 R3, R0, 0x1f, RZ ;  /* 0x0000001f00037819 */ /* 0x008fc800000006ff */
[----:B------:R-:W1:Y:S02]  /*7ff0*/  SYNCS.PHASECHK.TRANS64.TRYWAIT P2, [R14+URZ+0x80], R3 ;  /* 0x000080030e0075a7 */ /* 0x000e64000804017f */
[----:B-1----:R-:W-:Y:S05]  /*8000*/  @!P2 BRA `(.L_x_110) ;  /* 0x0000012400f8a947 */ /* 0x002fea0003800000 */
.L_x_624:
[----:B------:R-:W-:Y:S05]  /*8010*/  BSYNC B1 ;  /* 0x0000000000017941 */ /* 0x000fea0003800000 */
.L_x_109:
[----:B------:R-:W-:Y:S04]  /*8020*/  BSSY B1, `(.L_x_111) ;  /* 0x0000012000017945 */ /* 0x000fe80003800000 */
[----:B------:R-:W-:Y:S05]  /*8030*/  @P1 BRA `(.L_x_112) ;  /* 0x0000000000401947 */ /* 0x000fea0003800000 */
[----:B------:R-:W2:Y:S02]  /*8040*/  LDL R0, [R1+0xb4] ;  /* 0x0000b40001007983 */ /* 0x000ea40000100800 */
[----:B--2---:R-:W-:-:S04]  /*8050*/  LEA R15, R0, R12, 0xc ;  /* 0x0000000c000f7211 */ /* 0x004fc800078e60ff */
[----:B------:R-:W-:Y:S01]  /*8060*/  IADD3 R0, R15, UR43, RZ ;  /* 0x0000002b0f007c10 */ /* 0x000fe2000fffe0ff */
[----:B------:R-:W-:Y:S03]  /*8070*/  LDS.U16 R6, [R15+UR43+0x200] ;  /* 0x0002002b0f067984 */ /* 0x000fe60008000400 */
[----:B------:R-:W-:Y:S01]  /*8080*/  IADD3 R13, R0, R11, RZ ;  /* 0x0000000b000d7210 */ /* 0x000fe20007ffe0ff */
[----:B-1----:R-:W1:Y:S04]  /*8090*/  LDS.U16 R3, [R15+UR43+0x100] ;  /* 0x0001002b0f037984 */ /* 0x002e680008000400 */
[----:B------:R-:W-:Y:S04]  /*80a0*/  LDS.U16 R7, [R15+UR43+0x208] ;  /* 0x0002082b0f077984 */ /* 0x000fe80008000400 */
[----:B------:R-:W2:Y:S04]  /*80b0*/  LDS.U16 R0, [R15+UR43+0x108] ;  /* 0x0001082b0f007984 */ /* 0x000ea80008000400 */
[----:B------:R-:W-:Y:S04]  /*80c0*/  LDS.U16 R8, [R13+0x200] ;  /* 0x000200000d087984 */ /* 0x000fe80000000400 */
[----:B------:R-:W3:Y:S04]  /*80d0*/  LDS.U16 R5, [R13+0x100] ;  /* 0x000100000d057984 */ /* 0x000ee80000000400 */
[----:B------:R-:W-:Y:S04]  /*80e0*/  LDS.U16 R9, [R13+0x208] ;  /* 0x000208000d097984 */ /* 0x000fe80000000400 */
[----:B------:R-:W4:Y:S01]  /*80f0*/  LDS.U16 R4, [R13+0x108] ;  /* 0x000108000d047984 */ /* 0x000f220000000400 */
[----:B-1----:R-:W-:-:S02]  /*8100*/  PRMT R6, R3, 0x5410, R6 ;  /* 0x0000541003067816 */ /* 0x002fc40000000006 */
[----:B--2---:R-:W-:Y:S02]  /*8110*/  PRMT R7, R0, 0x5410, R7 ;  /* 0x0000541000077816 */ /* 0x004fe40000000007 */
[----:B---3--:R-:W-:Y:S02]  /*8120*/  PRMT R8, R5, 0x5410, R8 ;  /* 0x0000541005087816 */ /* 0x008fe40000000008 */
[----:B----4-:R-:W-:-:S07]  /*8130*/  PRMT R9, R4, 0x5410, R9 ;  /* 0x0000541004097816 */ /* 0x010fce0000000009 */
.L_x_112:
[----:B------:R-:W-:Y:S05]  /*8140*/  BSYNC B1 ;  /* 0x0000000000017941 */ /* 0x000fea0003800000 */
.L_x_111:
[----:B------:R-:W-:Y:S01]  /*8150*/  @!PT LDS RZ, [RZ] ;  /* 0x00000000fffff984 */ /* 0x000fe20000000800 */
[----:B------:R-:W-:Y:S01]  /*8160*/  @!PT LDS RZ, [RZ] ;  /* 0x00000000fffff984 */ /* 0x000fe20000000800 */
[----:B------:R-:W-:Y:S01]  /*8170*/  @!PT LDS RZ, [RZ] ;  /* 0x00000000fffff984 */ /* 0x000fe20000000800 */
[----:B------:R-:W-:Y:S01]  /*8180*/  @!PT LDS RZ, [RZ] ;  /* 0x00000000fffff984 */ /* 0x000fe20000000800 */
[----:B------:R2:W-:Y:S06]  /*8190*/  MEMBAR.ALL.CTA ;  /* 0x0000000000007992 */ /* 0x0005ec0000008000 */
[----:B--2---:R-:W2:Y:S01]  /*81a0*/  FENCE.VIEW.ASYNC.S ;  /* 0x00000000000073c6 */ /* 0x004ea20000000000 */
[----:B------:R-:W-:Y:S05]  /*81b0*/  @!P3 BRA `(.L_x_113) ;  /* 0x000000000004b947 */ /* 0x000fea0003800000 */
[----:B------:R-:W-:Y:S01]  /*81c0*/  BPT.TRAP 0x1 ;  /* 0x000000040000795c */ /* 0x000fe20000300000 */
.L_x_113:
[----:B------:R-:W3:Y:S04]  /*81d0*/  LDL.LU R5, [R1+0xb4] ;  /* 0x0000b40001057983 */ /* 0x000ee80000300800 */
[----:B------:R-:W4:Y:S01]  /*81e0*/  LDL.LU R4, [R1+0xb8] ;  /* 0x0000b80001047983 */ /* 0x000f220000300800 */
[----:B------:R-:W-:Y:S01]  /*81f0*/  IADD3 R0, R14, 0xa0, RZ ;  /* 0x000000a00e007810 */ /* 0x000fe20007ffe0ff */
[----:B-1----:R-:W1:Y:S03]  /*8200*/  S2R R3, SR_CgaCtaId ;  /* 0x0000000000037919 */ /* 0x002e660000008800 */
[----:B-1----:R-:W-:-:S04]  /*8210*/  PRMT R0, R3, 0x654, R0 ;  /* 0x0000065403007816 */ /* 0x002fc80000000000 */
[----:B--2---:R3:W-:Y:S02]  /*8220*/  SYNCS.ARRIVE.TRANS64.RED.A1T0 RZ, [R0+URZ], RZ ;  /* 0x000000ff00ff79a7 */ /* 0x0047e4000810043f */
[----:B---3--:R-:W-:-:S04]  /*8230*/  IADD3 R0, R5, 0x1, RZ ;  /* 0x0000000105007810 */ /* 0x008fc80007ffe0ff */
[----:B------:R-:W-:-:S04]  /*8240*/  ISETP.NE.AND P2, PT, R0, 0x4, PT ;  /* 0x000000040000780c */ /* 0x000fc80003f45270 */
[----:B------:R-:W-:Y:S02]  /*8250*/  SEL R3, RZ, 0x1, P2 ;  /* 0x00000001ff037807 */ /* 0x000fe40001000000 */
[----:B------:R-:W-:Y:S02]  /*8260*/  SEL R0, R0, RZ, P2 ;  /* 0x000000ff00007207 */ /* 0x000fe40001000000 */
[----:B----4-:R-:W-:-:S05]  /*8270*/  LOP3.LUT R4, R4, R3, RZ, 0x3c, !PT ;  /* 0x0000000304047212 */ /* 0x010fca00078e3cff */
[----:B------:R1:W-:Y:S04]  /*8280*/  STL [R1+0xb8], R4 ;  /* 0x0000b80401007387 */ /* 0x0003e80000100800 */
[----:B------:R1:W-:Y:S02]  /*8290*/  STL [R1+0xb4], R0 ;  /* 0x0000b40001007387 */ /* 0x0003e40000100800 */
.L_x_107:
[----:B------:R-:W-:Y:S05]  /*82a0*/  BSYNC B0 ;  /* 0x0000000000007941 */ /* 0x000fea0003800000 */
.L_x_106:
[----:B-1----:R-:W-:Y:S01]  /*82b0*/  F2FP.F16.E4M3.UNPACK_B R0, R6 ;  /* 0x00000006ff00723e */ /* 0x002fe200020006ff */
[C---:B------:R-:W-:Y:S01]  /*82c0*/  FMUL R13, R2.reuse, R211 ;  /* 0x000000d3020d7220 */ /* 0x040fe20000400000 */
[----:B------:R-:W-:Y:S01]  /*82d0*/  F2FP.F16.E4M3.UNPACK_B R5, R7 ;  /* 0x00000007ff05723e */ /* 0x000fe200020006ff */
[C---:B------:R-:W-:Y:S01]  /*82e0*/  FMUL R3, R2.reuse, R210 ;  /* 0x000000d202037220 */ /* 0x040fe20000400000 */
[----:B------:R-:W-:Y:S01]  /*82f0*/  FMUL R21, R2, R207 ;  /* 0x000000cf02157220 */ /* 0x000fe20000400000 */
[--C-:B------:R-:W-:Y:S01]  /*8300*/  HADD2.F32 R4, -RZ, R0.reuse.H0_H0 ;  /* 0x20000000ff047230 */ /* 0x100fe20000004100 */
[----:B------:R-:W-:Y:S01]  /*8310*/  F2FP.F16.E4M3.UNPACK_B R25, R7.H1 ;  /* 0x00000007ff19723e */ /* 0x000fe200030006ff */
[----:B------:R-:W-:Y:S01]  /*8320*/  HADD2.F32 R14, -RZ, R0.H1_H1 ;  /* 0x30000000ff0e7230 */ /* 0x000fe20000004100 */
[----:B------:R-:W-:Y:S01]  /*8330*/  F2FP.F16.E4M3.UNPACK_B R0, R6.H1 ;  /* 0x00000006ff00723e */ /* 0x000fe200030006ff */
[--C-:B------:R-:W-:Y:S02]  /*8340*/  HADD2.F32 R24, -RZ, R5.reuse.H0_H0 ;  /* 0x20000005ff187230 */ /* 0x100fe40000004100 */
[----:B------:R-:W-:Y:S01]  /*8350*/  FFMA R13, R16, R4, R13 ;  /* 0x00000004100d7223 */ /* 0x000fe2000000000d */
[----:B------:R-:W-:-:S02]  /*8360*/  HADD2.F32 R26, -RZ, R5.H1_H1 ;  /* 0x30000005ff1a7230 */ /* 0x000fc40000004100 */
[----:B------:R-:W-:Y:S01]  /*8370*/  FFMA R14, R16, R14, R3 ;  /* 0x0000000e100e7223 */ /* 0x000fe20000000003 */
[--C-:B------:R-:W-:Y:S02]  /*8380*/  HADD2.F32 R4, -RZ, R0.reuse.H0_H0 ;  /* 0x20000000ff047230 */ /* 0x100fe40000004100 */
[C---:B------:R-:W-:Y:S01]  /*8390*/  FMUL R3, R2.reuse, R208 ;  /* 0x000000d002037220 */ /* 0x040fe20000400000 */
[----:B------:R-:W-:Y:S02]  /*83a0*/  HADD2.F32 R0, -RZ, R0.H1_H1 ;  /* 0x30000000ff007230 */ /* 0x000fe40000004100 */
[C---:B------:R-:W-:Y:S01]  /*83b0*/  FMUL R5, R2.reuse, R206 ;  /* 0x000000ce02057220 */ /* 0x040fe20000400000 */
[----:B------:R-:W-:Y:S01]  /*83c0*/  FMUL R15, R2, R209 ;  /* 0x000000d1020f7220 */ /* 0x000fe20000400000 */
[C---:B------:R-:W-:Y:S01]  /*83d0*/  FFMA R21, R16.reuse, R24, R21 ;  /* 0x0000001810157223 */ /* 0x040fe20000000015 */
[----:B------:R-:W-:Y:S01]  /*83e0*/  F2FP.F16.E4M3.UNPACK_B R27, R8 ;  /* 0x00000008ff1b723e */ /* 0x000fe200020006ff */
[C---:B------:R-:W-:Y:S01]  /*83f0*/  FFMA R20, R16.reuse, R0, R3 ;  /* 0x0000000010147223 */ /* 0x040fe20000000003 */
[----:B------:R-:W-:Y:S01]  /*8400*/  FFMA R24, R16, R26, R5 ;  /* 0x0000001a10187223 */ /* 0x000fe20000000005 */
[----:B------:R-:W-:-:S02]  /*8410*/  HADD2.F32 R0, -RZ, R25.H0_H0 ;  /* 0x20000019ff007230 */ /* 0x000fc40000004100 */
[----:B------:R-:W-:Y:S01]  /*8420*/  FFMA R15, R16, R4, R15 ;  /* 0x00000004100f7223 */ /* 0x000fe2000000000f */
[----:B------:R-:W-:Y:S02]  /*8430*/  HADD2.F32 R26, -RZ, R25.H1_H1 ;  /* 0x30000019ff1a7230 */ /* 0x000fe40000004100 */
[C---:B------:R-:W-:Y:S01]  /*8440*/  FMUL R25, R2.reuse, R205 ;  /* 0x000000cd02197220 */ /* 0x040fe20000400000 */
[----:B------:R-:W-:Y:S01]  /*8450*/  MOV R4, 0x3bbb989d ;  /* 0x3bbb989d00047802 */ /* 0x000fe20000000f00 */
[----:B------:R-:W-:Y:S01]  /*8460*/  FMUL R3, R2, R204 ;  /* 0x000000cc02037220 */ /* 0x000fe20000400000 */
[--C-:B------:R-:W-:Y:S02]  /*8470*/  HADD2.F32 R29, -RZ, R27.reuse.H0_H0 ;  /* 0x2000001bff1d7230 */ /* 0x100fe40000004100 */
[C---:B------:R-:W-:Y:S01]  /*8480*/  FFMA R25, R16.reuse, R0, R25 ;  /* 0x0000000010197223 */ /* 0x040fe20000000019 */
[----:B------:R-:W-:Y:S01]  /*8490*/  MOV R0, 0x437c0000 ;  /* 0x437c000000007802 */ /* 0x000fe20000000f00 */
[----:B------:R-:W-:Y:S01]  /*84a0*/  FFMA.SAT R5, -R13, R4, 0.5 ;  /* 0x3f0000000d057423 */ /* 0x000fe20000002104 */
[----:B------:R-:W-:Y:S01]  /*84b0*/  FFMA R26, R16, R26, R3 ;  /* 0x0000001a101a7223 */ /* 0x000fe20000000003 */
[----:B------:R-:W-:Y:S01]  /*84c0*/  FFMA.SAT R3, -R14, R4, 0.5 ;  /* 0x3f0000000e037423 */ /* 0x000fe20000002104 */
[----:B------:R-:W-:-:S02]  /*84d0*/  HADD2.F32 R32, -RZ, R27.H1_H1 ;  /* 0x3000001bff207230 */ /* 0x000fc40000004100 */
[----:B------:R-:W-:Y:S01]  /*84e0*/  FFMA.RM R5, R5, R0, 12582913 ;  /* 0x4b40000105057423 */ /* 0x000fe20000004000 */
[C---:B------:R-:W-:Y:S01]  /*84f0*/  FMUL R27, R2.reuse, R203 ;  /* 0x000000cb021b7220 */ /* 0x040fe20000400000 */
[----:B------:R-:W-:Y:S01]  /*8500*/  FMUL R33, R2, R202 ;  /* 0x000000ca02217220 */ /* 0x000fe20000400000 */
[----:B------:R-:W-:Y:S01]  /*8510*/  F2FP.F16.E4M3.UNPACK_B R30, R8.H1 ;  /* 0x00000008ff1e723e */ /* 0x000fe200030006ff */
[----:B------:R-:W-:Y:S01]  /*8520*/  FADD R28, R5, -12583039 ;  /* 0xcb40007f051c7421 */ /* 0x000fe20000000000 */
[----:B------:R-:W-:Y:S01]  /*8530*/  FFMA.RM R3, R3, R0, 12582913 ;  /* 0x4b40000103037423 */ /* 0x000fe20000004000 */
[----:B------:R-:W-:Y:S01]  /*8540*/  FFMA.SAT R37, -R15, R4, 0.5 ;  /* 0x3f0000000f257423 */ /* 0x000fe20000002104 */
[C---:B------:R-:W-:Y:S01]  /*8550*/  FFMA R27, R16.reuse, R29, R27 ;  /* 0x0000001d101b7223 */ /* 0x040fe2000000001b */
[----:B------:R-:W-:Y:S01]  /*8560*/  FFMA R28, -R13, 1.4426950216293334961, -R28 ;  /* 0x3fb8aa3b0d1c7823 */ /* 0x000fe2000000091c */
[----:B------:R-:W-:Y:S01]  /*8570*/  FFMA R33, R16, R32, R33 ;  /* 0x0000002010217223 */ /* 0x000fe20000000021 */
[----:B------:R-:W-:Y:S01]  /*8580*/  FADD R29, R3, -12583039 ;  /* 0xcb40007f031d7421 */ /* 0x000fe20000000000 */
[----:B------:R-:W-:-:S02]  /*8590*/  HADD2.F32 R32, -RZ, R30.H0_H0 ;  /* 0x2000001eff207230 */ /* 0x000fc40000004100 */
[----:B------:R-:W-:Y:S01]  /*85a0*/  FFMA R31, -R13, 1.925963033500011079e-08, R28 ;  /* 0x32a570600d1f7823 */ /* 0x000fe2000000011c */
[----:B------:R-:W-:Y:S01]  /*85b0*/  FFMA.RM R28, R37, R0, 12582913 ;  /* 0x4b400001251c7423 */ /* 0x000fe20000004000 */
[----:B------:R-:W-:Y:S01]  /*85c0*/  FMUL R35, R2, R201 ;  /* 0x000000c902237220 */ /* 0x000fe20000400000 */
[----:B------:R-:W-:Y:S01]  /*85d0*/  FFMA.SAT R37, -R20, R4, 0.5 ;  /* 0x3f00000014257423 */ /* 0x000fe20000002104 */
[----:B------:R-:W-:Y:S01]  /*85e0*/  FFMA R29, -R14, 1.4426950216293334961, -R29 ;  /* 0x3fb8aa3b0e1d7823 */ /* 0x000fe2000000091d */
[----:B------:R-:W-:Y:S02]  /*85f0*/  HADD2.F32 R36, -RZ, R30.H1_H1 ;  /* 0x3000001eff247230 */ /* 0x000fe40000004100 */
[----:B------:R-:W-:Y:S01]  /*8600*/  FFMA R35, R16, R32, R35 ;  /* 0x0000002010237223 */ /* 0x000fe20000000023 */
[----:B------:R-:W-:Y:S01]  /*8610*/  FFMA.RM R30, R37, R0, 12582913 ;  /* 0x4b400001251e7423 */ /* 0x000fe20000004000 */
[----:B------:R-:W-:Y:S01]  /*8620*/  FADD R32, R28, -12583039 ;  /* 0xcb40007f1c207421 */ /* 0x000fe20000000000 */
[----:B------:R-:W-:Y:S01]  /*8630*/  FMUL R37, R2, R200 ;  /* 0x000000c802257220 */ /* 0x000fe20000400000 */
[----:B------:R-:W-:Y:S01]  /*8640*/  FFMA R41, -R14, 1.925963033500011079e-08, R29 ;  /* 0x32a570600e297823 */ /* 0x000fe2000000011d */
[----:B------:R-:W-:Y:S01]  /*8650*/  FFMA.SAT R29, -R21, R4, 0.5 ;  /* 0x3f000000151d7423 */ /* 0x000fe20000002104 */
[----:B------:R-:W-:Y:S01]  /*8660*/  FFMA R32, -R15, 1.4426950216293334961, -R32 ;  /* 0x3fb8aa3b0f207823 */ /* 0x000fe20000000920 */
[----:B------:R-:W-:Y:S01]  /*8670*/  FFMA R36, R16, R36, R37 ;  /* 0x0000002410247223 */ /* 0x000fe20000000025 */
[----:B------:R-:W-:Y:S01]  /*8680*/  F2FP.F16.E4M3.UNPACK_B R40, R9 ;  /* 0x00000009ff28723e */ /* 0x000fe200020006ff */
[-C--:B------:R-:W-:Y:S01]  /*8690*/  FFMA.SAT R37, -R24, R4.reuse, 0.5 ;  /* 0x3f00000018257423 */ /* 0x080fe20000002104 */
[----:B------:R-:W-:Y:S01]  /*86a0*/  FFMA.SAT R47, -R25, R4, 0.5 ;  /* 0x3f000000192f7423 */ /* 0x000fe20000002104 */
[----:B------:R-:W-:Y:S01]  /*86b0*/  FADD R39, R30, -12583039 ;  /* 0xcb40007f1e277421 */ /* 0x000fe20000000000 */
[-C--:B------:R-:W-:Y:S01]  /*86c0*/  FFMA.RM R29, R29, R0.reuse, 12582913 ;  /* 0x4b4000011d1d7423 */ /* 0x080fe20000004000 */
[----:B------:R-:W-:Y:S01]  /*86d0*/  FFMA R34, -R15, 1.925963033500011079e-08, R32 ;  /* 0x32a570600f227823 */ /* 0x000fe20000000120 */
[-C--:B------:R-:W-:Y:S01]  /*86e0*/  FFMA.RM R32, R37, R0.reuse, 12582913 ;  /* 0x4b40000125207423 */ /* 0x080fe20000004000 */
[----:B------:R-:W-:Y:S01]  /*86f0*/  FFMA.RM R46, R47, R0, 12582913 ;  /* 0x4b4000012f2e7423 */ /* 0x000fe20000004000 */
[----:B------:R-:W-:Y:S01]  /*8700*/  FFMA R39, -R20, 1.4426950216293334961, -R39 ;  /* 0x3fb8aa3b14277823 */ /* 0x000fe20000000927 */
[----:B------:R-:W-:Y:S01]  /*8710*/  FADD R38, R29, -12583039 ;  /* 0xcb40007f1d267421 */ /* 0x000fe20000000000 */
[----:B------:R-:W-:-:S02]  /*8720*/  HADD2.F32 R42, -RZ, R40.H0_H0 ;  /* 0x20000028ff2a7230 */ /* 0x000fc40000004100 */
[----:B------:R-:W-:Y:S01]  /*8730*/  FMUL R37, R2, R199 ;  /* 0x000000c702257220 */ /* 0x000fe20000400000 */
[----:B------:R-:W-:Y:S01]  /*8740*/  FFMA.SAT R49, -R26, R4, 0.5 ;  /* 0x3f0000001a317423 */ /* 0x000fe20000002104 */
[----:B------:R1:W-:Y:S01]  /*8750*/  MUFU.EX2 R45, R34 ;  /* 0x00000022002d7308 */ /* 0x0003e20000000800 */
[----:B------:R-:W-:Y:S01]  /*8760*/  FADD R43, R32, -12583039 ;  /* 0xcb40007f202b7421 */ /* 0x000fe20000000000 */
[----:B------:R-:W-:Y:S01]  /*8770*/  FFMA R39, -R20, 1.925963033500011079e-08, R39 ;  /* 0x32a5706014277823 */ /* 0x000fe20000000127 */
[----:B------:R-:W-:Y:S01]  /*8780*/  FFMA R38, -R21, 1.4426950216293334961, -R38 ;  /* 0x3fb8aa3b15267823 */ /* 0x000fe20000000926 */
[----:B------:R-:W-:Y:S01]  /*8790*/  FFMA R37, R16, R42, R37 ;  /* 0x0000002a10257223 */ /* 0x000fe20000000025 */
[----:B------:R-:W-:Y:S01]  /*87a0*/  FFMA.RM R48, R49, R0, 12582913 ;  /* 0x4b40000131307423 */ /* 0x000fe20000004000 */
[----:B------:R-:W-:Y:S02]  /*87b0*/  HADD2.F32 R42, -RZ, R40.H1_H1 ;  /* 0x30000028ff2a7230 */ /* 0x000fe40000004100 */
[----:B------:R-:W-:Y:S01]  /*87c0*/  FFMA R43, -R24, 1.4426950216293334961, -R43 ;  /* 0x3fb8aa3b182b7823 */ /* 0x000fe2000000092b */
[----:B------:R2:W-:Y:S01]  /*87d0*/  MUFU.EX2 R44, R39 ;  /* 0x00000027002c7308 */ /* 0x0005e20000000800 */
[----:B-1----:R-:W-:Y:S01]  /*87e0*/  FADD R34, R46, -12583039 ;  /* 0xcb40007f2e227421 */ /* 0x002fe20000000000 */
[----:B------:R-:W-:Y:S01]  /*87f0*/  FFMA R38, -R21, 1.925963033500011079e-08, R38 ;  /* 0x32a5706015267823 */ /* 0x000fe20000000126 */
[-C--:B------:R-:W-:Y:S01]  /*8800*/  FFMA.SAT R53, -R33, R4.reuse, 0.5 ;  /* 0x3f00000021357423 */ /* 0x080fe20000002104 */
[----:B------:R-:W-:Y:S01]  /*8810*/  FFMA.SAT R51, -R27, R4, 0.5 ;  /* 0x3f0000001b337423 */ /* 0x000fe20000002104 */
[C---:B------:R-:W-:Y:S01]  /*8820*/  FFMA R40, -R25.reuse, 1.4426950216293334961, -R34 ;  /* 0x3fb8aa3b19287823 */ /* 0x040fe20000000922 */
[----:B------:R-:W-:Y:S01]  /*8830*/  FADD R49, R48, -12583039 ;  /* 0xcb40007f30317421 */ /* 0x000fe20000000000 */
[----:B------:R-:W-:Y:S01]  /*8840*/  FFMA R43, -R24, 1.925963033500011079e-08, R43 ;  /* 0x32a57060182b7823 */ /* 0x000fe2000000012b */
[----:B------:R1:W-:Y:S01]  /*8850*/  MUFU.EX2 R47, R38 ;  /* 0x00000026002f7308 */ /* 0x0003e20000000800 */
[----:B--2---:R-:W-:Y:S01]  /*8860*/  FMUL R39, R2, R198 ;  /* 0x000000c602277220 */ /* 0x004fe20000400000 */
[----:B------:R-:W-:Y:S01]  /*8870*/  FFMA R40, -R25, 1.925963033500011079e-08, R40 ;  /* 0x32a5706019287823 */ /* 0x000fe20000000128 */
[-C--:B------:R-:W-:Y:S01]  /*8880*/  FFMA.RM R54, R53, R0.reuse, 12582913 ;  /* 0x4b40000135367423 */ /* 0x080fe20000004000 */
[----:B------:R-:W-:Y:S01]  /*8890*/  FFMA.RM R51, R51, R0, 12582913 ;  /* 0x4b40000133337423 */ /* 0x000fe20000004000 */
[----:B------:R-:W-:Y:S01]  /*88a0*/  F2FP.F16.E4M3.UNPACK_B R55, R9.H1 ;  /* 0x00000009ff37723e */ /* 0x000fe200030006ff */
[-C--:B------:R-:W-:Y:S01]  /*88b0*/  FFMA.SAT R57, -R36, R4.reuse, 0.5 ;  /* 0x3f00000024397423 */ /* 0x080fe20000002104 */
[----:B------:R-:W-:Y:S01]  /*88c0*/  FFMA.SAT R59, -R37, R4, 0.5 ;  /* 0x3f000000253b7423 */ /* 0x000fe20000002104 */
[----:B------:R2:W-:Y:S01]  /*88d0*/  MUFU.EX2 R34, R43 ;  /* 0x0000002b00227308 */ /* 0x0005e20000000800 */
[----:B-1----:R-:W-:Y:S01]  /*88e0*/  FFMA R38, R16, R42, R39 ;  /* 0x0000002a10267223 */ /* 0x002fe20000000027 */
[----:B------:R-:W-:Y:S01]  /*88f0*/  FFMA R39, -R26, 1.4426950216293334961, -R49 ;  /* 0x3fb8aa3b1a277823 */ /* 0x000fe20000000931 */
[----:B------:R-:W-:Y:S01]  /*8900*/  FADD R50, R51, -12583039 ;  /* 0xcb40007f33327421 */ /* 0x000fe20000000000 */
[----:B------:R-:W-:-:S02]  /*8910*/  HADD2.F32 R56, -RZ, R55.H0_H0 ;  /* 0x20000037ff387230 */ /* 0x000fc40000004100 */
[----:B------:R-:W-:Y:S01]  /*8920*/  FFMA.RM R57, R57, R0, 12582913 ;  /* 0x4b40000139397423 */ /* 0x000fe20000004000 */
[----:B------:R-:W-:Y:S01]  /*8930*/  FFMA R42, -R26, 1.925963033500011079e-08, R39 ;  /* 0x32a570601a2a7823 */ /* 0x000fe20000000127 */
[----:B------:R-:W-:Y:S01]  /*8940*/  HADD2.F32 R58, -RZ, R55.H1_H1 ;  /* 0x30000037ff3a7230 */ /* 0x000fe20000004100 */
[----:B------:R1:W3:Y:S01]  /*8950*/  MUFU.EX2 R49, R40 ;  /* 0x0000002800317308 */ /* 0x0002e20000000800 */
[-C--:B--2---:R-:W-:Y:S01]  /*8960*/  FFMA.SAT R43, -R35, R4.reuse, 0.5 ;  /* 0x3f000000232b7423 */ /* 0x084fe20000002104 */
[----:B------:R-:W-:Y:S01]  /*8970*/  FMUL R39, R2, R197 ;  /* 0x000000c502277220 */ /* 0x000fe20000400000 */
[----:B------:R-:W-:Y:S01]  /*8980*/  FFMA R52, -R27, 1.4426950216293334961, -R50 ;  /* 0x3fb8aa3b1b347823 */ /* 0x000fe20000000932 */
[----:B------:R-:W-:Y:S01]  /*8990*/  FFMA.SAT R61, -R38, R4, 0.5 ;  /* 0x3f000000263d7423 */ /* 0x000fe20000002104 */
[----:B------:R-:W-:Y:S01]  /*89a0*/  FFMA.RM R55, R43, R0, 12582913 ;  /* 0x4b4000012b377423 */ /* 0x000fe20000004000 */
[----:B------:R-:W-:Y:S01]  /*89b0*/  FMUL R43, R2, R196 ;  /* 0x000000c4022b7220 */ /* 0x000fe20000400000 */
[----:B------:R-:W-:Y:S01]  /*89c0*/  FFMA R39, R16, R56, R39 ;  /* 0x0000003810277223 */ /* 0x000fe20000000027 */
[----:B------:R-:W2:Y:S01]  /*89d0*/  MUFU.EX2 R41, R41 ;  /* 0x0000002900297308 */ /* 0x000ea20000000800 */
[----:B-1----:R-:W-:Y:S01]  /*89e0*/  FADD R40, R54, -12583039 ;  /* 0xcb40007f36287421 */ /* 0x002fe20000000000 */
[----:B------:R-:W-:Y:S01]  /*89f0*/  FADD R56, R55, -12583039 ;  /* 0xcb40007f37387421 */ /* 0x000fe20000000000 */
[----:B------:R-:W-:Y:S01]  /*8a00*/  FFMA.SAT R63, -R39, R4, 0.5 ;  /* 0x3f000000273f7423 */ /* 0x000fe20000002104 */
[-C--:B------:R-:W-:Y:S01]  /*8a10*/  FFMA.RM R61, R61, R0.reuse, 12582913 ;  /* 0x4b4000013d3d7423 */ /* 0x080fe20000004000 */
[----:B------:R-:W-:Y:S01]  /*8a20*/  FFMA R40, -R33, 1.4426950216293334961, -R40 ;  /* 0x3fb8aa3b21287823 */ /* 0x000fe20000000928 */
[-C--:B------:R-:W-:Y:S01]  /*8a30*/  FFMA.RM R59, R59, R0.reuse, 12582913 ;  /* 0x4b4000013b3b7423 */ /* 0x080fe20000004000 */
[----:B------:R-:W-:Y:S01]  /*8a40*/  FFMA R52, -R27, 1.925963033500011079e-08, R52 ;  /* 0x32a570601b347823 */ /* 0x000fe20000000134 */
[----:B------:R1:W-:Y:S01]  /*8a50*/  MUFU.EX2 R50, R42 ;  /* 0x0000002a00327308 */ /* 0x0003e20000000800 */
[----:B------:R-:W-:Y:S01]  /*8a60*/  FFMA.RM R63, R63, R0, 12582913 ;  /* 0x4b4000013f3f7423 */ /* 0x000fe20000004000 */
[----:B------:R-:W-:Y:S01]  /*8a70*/  SHF.L.U32 R46, R46, 0x17, RZ ;  /* 0x000000172e2e7819 */ /* 0x000fe200000006ff */
[----:B------:R-:W-:Y:S01]  /*8a80*/  BSSY B1, `(.L_x_114) ;  /* 0x000004b000017945 */ /* 0x000fe20003800000 */
[----:B------:R-:W-:-:S03]  /*8a90*/  SHF.L.U32 R55, R55, 0x17, RZ ;  /* 0x0000001737377819 */ /* 0x000fc600000006ff */
[----:B---3--:R-:W-:Y:S01]  /*8aa0*/  FFMA R46, R46, R49, 1 ;  /* 0x3f8000002e2e7423 */ /* 0x008fe20000000031 */
[----:B------:R-:W3:Y:S01]  /*8ab0*/  MUFU.EX2 R31, R31 ;  /* 0x0000001f001f7308 */ /* 0x000ee20000000800 */
[----:B-1----:R-:W-:Y:S01]  /*8ac0*/  FFMA R42, -R33, 1.925963033500011079e-08, R40 ;  /* 0x32a57060212a7823 */ /* 0x002fe20000000128 */
[----:B------:R-:W-:Y:S01]  /*8ad0*/  FFMA R40, R16, R58, R43 ;  /* 0x0000003a10287223 */ /* 0x000fe2000000002b */
[----:B------:R-:W-:Y:S01]  /*8ae0*/  FADD R43, R57, -12583039 ;  /* 0xcb40007f392b7421 */ /* 0x000fe20000000000 */
[----:B------:R-:W-:Y:S01]  /*8af0*/  FFMA R58, -R35, 1.4426950216293334961, -R56 ;  /* 0x3fb8aa3b233a7823 */ /* 0x000fe20000000938 */
[----:B------:R-:W-:Y:S01]  /*8b00*/  SHF.L.U32 R49, R54, 0x17, RZ ;  /* 0x0000001736317819 */ /* 0x000fe200000006ff */
[----:B------:R-:W-:Y:S01]  /*8b10*/  FFMA.SAT R65, -R40, R4, 0.5 ;  /* 0x3f00000028417423 */ /* 0x000fe20000002104 */
[----:B------:R-:W-:Y:S01]  /*8b20*/  FFMA R43, -R36, 1.4426950216293334961, -R43 ;  /* 0x3fb8aa3b242b7823 */ /* 0x000fe2000000092b */
[----:B------:R-:W-:Y:S01]  /*8b30*/  SHF.L.U32 R4, R5, 0x17, RZ ;  /* 0x0000001705047819 */ /* 0x000fe200000006ff */
[----:B------:R1:W4:Y:S01]  /*8b40*/  MUFU.EX2 R56, R42 ;  /* 0x0000002a00387308 */ /* 0x0003220000000800 */
[----:B------:R-:W-:Y:S01]  /*8b50*/  FFMA.RM R65, R65, R0, 12582913 ;  /* 0x4b40000141417423 */ /* 0x000fe20000004000 */
[----:B------:R-:W-:Y:S01]  /*8b60*/  FADD R5, R61, -12583039 ;  /* 0xcb40007f3d057421 */ /* 0x000fe20000000000 */
[----:B------:R-:W-:Y:S01]  /*8b70*/  SHF.L.U32 R0, R3, 0x17, RZ ;  /* 0x0000001703007819 */ /* 0x000fe200000006ff */
[----:B------:R-:W-:Y:S01]  /*8b80*/  FFMA R58, -R35, 1.925963033500011079e-08, R58 ;  /* 0x32a57060233a7823 */ /* 0x000fe2000000013a */
[----:B------:R-:W-:Y:S01]  /*8b90*/  FADD R3, R65, -12583039 ;  /* 0xcb40007f41037421 */ /* 0x000fe20000000000 */
[----:B------:R-:W-:Y:S01]  /*8ba0*/  FFMA R5, -R38, 1.4426950216293334961, -R5 ;  /* 0x3fb8aa3b26057823 */ /* 0x000fe20000000905 */
[----:B------:R-:W-:Y:S01]  /*8bb0*/  SHF.L.U32 R54, R63, 0x17, RZ ;  /* 0x000000173f367819 */ /* 0x000fe200000006ff */
[----:B------:R5:W-:Y:S01]  /*8bc0*/  MUFU.EX2 R53, R52 ;  /* 0x0000003400357308 */ /* 0x000be20000000800 */
[----:B-1----:R-:W-:Y:S01]  /*8bd0*/  FADD R42, R59, -12583039 ;  /* 0xcb40007f3b2a7421 */ /* 0x002fe20000000000 */
[----:B--2---:R-:W-:Y:S01]  /*8be0*/  FFMA R41, R0, R41, 1 ;  /* 0x3f80000000297423 */ /* 0x004fe20000000029 */
[----:B------:R-:W-:Y:S01]  /*8bf0*/  FADD R0, R63, -12583039 ;  /* 0xcb40007f3f007421 */ /* 0x000fe20000000000 */
[----:B---3--:R-:W-:Y:S01]  /*8c00*/  FFMA R31, R4, R31, 1 ;  /* 0x3f800000041f7423 */ /* 0x008fe2000000001f */
[----:B------:R-:W-:Y:S01]  /*8c10*/  FFMA R42, -R37, 1.4426950216293334961, -R42 ;  /* 0x3fb8aa3b252a7823 */ /* 0x000fe2000000092a */
[----:B------:R-:W-:Y:S01]  /*8c20*/  FFMA R5, -R38, 1.925963033500011079e-08, R5 ;  /* 0x32a5706026057823 */ /* 0x000fe20000000105 */
[----:B------:R-:W-:Y:S01]  /*8c30*/  SHF.L.U32 R59, R59, 0x17, RZ ;  /* 0x000000173b3b7819 */ /* 0x000fe200000006ff */
[----:B------:R-:W1:Y:S01]  /*8c40*/  MUFU.EX2 R58, R58 ;  /* 0x0000003a003a7308 */ /* 0x000e620000000800 */
[----:B-----5:R-:W-:Y:S01]  /*8c50*/  FFMA R52, -R36, 1.925963033500011079e-08, R43 ;  /* 0x32a5706024347823 */ /* 0x020fe2000000012b */
[----:B------:R-:W-:Y:S01]  /*8c60*/  SHF.L.U32 R43, R30, 0x17, RZ ;  /* 0x000000171e2b7819 */ /* 0x000fe200000006ff */
[----:B------:R-:W-:Y:S01]  /*8c70*/  FFMA R4, -R37, 1.925963033500011079e-08, R42 ;  /* 0x32a5706025047823 */ /* 0x000fe2000000012a */
[----:B------:R-:W-:Y:S01]  /*8c80*/  SHF.L.U32 R42, R28, 0x17, RZ ;  /* 0x000000171c2a7819 */ /* 0x000fe200000006ff */
[----:B------:R-:W-:Y:S01]  /*8c90*/  FFMA R28, -R39, 1.4426950216293334961, -R0 ;  /* 0x3fb8aa3b271c7823 */ /* 0x000fe20000000900 */
[----:B----4-:R-:W-:Y:S01]  /*8ca0*/  FFMA R49, R49, R56, 1 ;  /* 0x3f80000031317423 */ /* 0x010fe20000000038 */
[----:B------:R-:W-:Y:S01]  /*8cb0*/  FFMA R43, R43, R44, 1 ;  /* 0x3f8000002b2b7423 */ /* 0x000fe2000000002c */
[----:B------:R-:W-:Y:S01]  /*8cc0*/  SHF.L.U32 R44, R29, 0x17, RZ ;  /* 0x000000171d2c7819 */ /* 0x000fe200000006ff */
[----:B------:R-:W-:Y:S01]  /*8cd0*/  FFMA R29, -R40, 1.4426950216293334961, -R3 ;  /* 0x3fb8aa3b281d7823 */ /* 0x000fe20000000903 */
[----:B------:R2:W-:Y:S01]  /*8ce0*/  MUFU.EX2 R0, R5 ;  /* 0x0000000500007308 */ /* 0x0005e20000000800 */
[----:B------:R-:W-:Y:S01]  /*8cf0*/  FFMA R28, -R39, 1.925963033500011079e-08, R28 ;  /* 0x32a57060271c7823 */ /* 0x000fe2000000011c */
[----:B------:R-:W-:Y:S01]  /*8d00*/  FFMA R42, R42, R45, 1 ;  /* 0x3f8000002a2a7423 */ /* 0x000fe2000000002d */
[----:B------:R-:W-:Y:S01]  /*8d10*/  FFMA R29, -R40, 1.925963033500011079e-08, R29 ;  /* 0x32a57060281d7823 */ /* 0x000fe2000000011d */
[----:B------:R-:W-:Y:S01]  /*8d20*/  FFMA R44, R44, R47, 1 ;  /* 0x3f8000002c2c7423 */ /* 0x000fe2000000002f */
[----:B------:R-:W-:-:S02]  /*8d30*/  SHF.L.U32 R47, R48, 0x17, RZ ;  /* 0x00000017302f7819 */ /* 0x000fc400000006ff */
[----:B------:R-:W-:Y:S01]  /*8d40*/  SHF.L.U32 R48, R51, 0x17, RZ ;  /* 0x0000001733307819 */ /* 0x000fe200000006ff */
[----:B------:R-:W3:Y:S01]  /*8d50*/  MUFU.EX2 R52, R52 ;  /* 0x0000003400347308 */ /* 0x000ee20000000800 */
[----:B--2---:R-:W-:Y:S01]  /*8d60*/  IADD3 R5, R31, 0x1800000, RZ ;  /* 0x018000001f057810 */ /* 0x004fe20007ffe0ff */
[----:B------:R-:W-:Y:S01]  /*8d70*/  FFMA R47, R47, R50, 1 ;  /* 0x3f8000002f2f7423 */ /* 0x000fe20000000032 */
[----:B-1----:R-:W-:Y:S01]  /*8d80*/  FFMA R50, R55, R58, 1 ;  /* 0x3f80000037327423 */ /* 0x002fe2000000003a */
[----:B------:R-:W-:Y:S01]  /*8d90*/  FFMA R48, R48, R53, 1 ;  /* 0x3f80000030307423 */ /* 0x000fe20000000035 */
[----:B------:R-:W-:Y:S02]  /*8da0*/  LOP3.LUT R5, R5, 0x7f800000, RZ, 0xc0, !PT ;  /* 0x7f80000005057812 */ /* 0x000fe400078ec0ff */
[----:B------:R-:W-:Y:S01]  /*8db0*/  SHF.L.U32 R51, R57, 0x17, RZ ;  /* 0x0000001739337819 */ /* 0x000fe200000006ff */
[----:B------:R-:W1:Y:S01]  /*8dc0*/  MUFU.EX2 R4, R4 ;  /* 0x0000000400047308 */ /* 0x000e620000000800 */
[----:B------:R-:W-:-:S02]  /*8dd0*/  ISETP.GT.U32.AND P2, PT, R5, 0x1ffffff, PT ;  /* 0x01ffffff0500780c */ /* 0x000fc40003f44070 */
[----:B------:R-:W-:Y:S02]  /*8de0*/  SHF.L.U32 R45, R32, 0x17, RZ ;  /* 0x00000017202d7819 */ /* 0x000fe400000006ff */
[----:B------:R-:W-:Y:S02]  /*8df0*/  SHF.L.U32 R53, R61, 0x17, RZ ;  /* 0x000000173d357819 */ /* 0x000fe400000006ff */
[----:B------:R-:W-:Y:S01]  /*8e00*/  SHF.L.U32 R55, R65, 0x17, RZ ;  /* 0x0000001741377819 */ /* 0x000fe200000006ff */
[----:B------:R-:W2:Y:S01]  /*8e10*/  MUFU.EX2 R3, R28 ;  /* 0x0000001c00037308 */ /* 0x000ea20000000800 */
[----:B---3--:R-:W-:Y:S01]  /*8e20*/  FFMA R51, R51, R52, 1 ;  /* 0x3f80000033337423 */ /* 0x008fe20000000034 */
[----:B------:R-:W-:Y:S01]  /*8e30*/  FFMA R45, R45, R34, 1 ;  /* 0x3f8000002d2d7423 */ /* 0x000fe20000000022 */
[----:B------:R-:W-:-:S05]  /*8e40*/  FFMA R53, R53, R0, 1 ;  /* 0x3f80000035357423 */ /* 0x000fca0000000000 */
        /* <DEDUP_REMOVED lines=10> */
.L_x_115:
[----:B------:R-:W1:Y:S02]  /*8ef0*/  MUFU.RCP R56, R31 ;  /* 0x0000001f00387308 */ /* 0x000e640000001000 */
[----:B-1----:R-:W-:-:S04]  /*8f00*/  FFMA R0, R31, R56, -1 ;  /* 0xbf8000001f007423 */ /* 0x002fc80000000038 */
[----:B------:R-:W-:-:S04]  /*8f10*/  FADD.FTZ R3, -R0, -RZ ;  /* 0x800000ff00037221 */ /* 0x000fc80000010100 */
[----:B------:R-:W-:-:S07]  /*8f20*/  FFMA R56, R56, R3, R56 ;  /* 0x0000000338387223 */ /* 0x000fce0000000038 */
.L_x_116:
[----:B------:R-:W-:Y:S05]  /*8f30*/  BSYNC B1 ;  /* 0x0000000000017941 */ /* 0x000fea0003800000 */
.L_x_114:
        /* <DEDUP_REMOVED lines=10> */
.L_x_118:
[----:B------:R-:W1:Y:S02]  /*8fe0*/  MUFU.RCP R0, R41 ;  /* 0x0000002900007308 */ /* 0x000e640000001000 */
[----:B-1----:R-:W-:-:S04]  /*8ff0*/  FFMA R3, R41, R0, -1 ;  /* 0xbf80000029037423 */ /* 0x002fc80000000000 */
[----:B------:R-:W-:-:S04]  /*9000*/  FADD.FTZ R3, -R3, -RZ ;  /* 0x800000ff03037221 */ /* 0x000fc80000010100 */
[----:B------:R-:W-:-:S07]  /*9010*/  FFMA R57, R0, R3, R0 ;  /* 0x0000000300397223 */ /* 0x000fce0000000000 */
.L_x_119:
[----:B------:R-:W-:Y:S05]  /*9020*/  BSYNC B1 ;  /* 0x0000000000017941 */ /* 0x000fea0003800000 */
.L_x_117:
        /* <DEDUP_REMOVED lines=10> */
.L_x_121:
[----:B------:R-:W1:Y:S02]  /*90d0*/  MUFU.RCP R3, R42 ;  /* 0x0000002a00037308 */ /* 0x000e640000001000 */
[----:B-1----:R-:W-:-:S04]  /*90e0*/  FFMA R0, R42, R3, -1 ;  /* 0xbf8000002a007423 */ /* 0x002fc80000000003 */
[----:B------:R-:W-:-:S04]  /*90f0*/  FADD.FTZ R0, -R0, -RZ ;  /* 0x800000ff00007221 */ /* 0x000fc80000010100 */
[----:B------:R-:W-:-:S07]  /*9100*/  FFMA R58, R3, R0, R3 ;  /* 0x00000000033a7223 */ /* 0x000fce0000000003 */
.L_x_122:
[----:B------:R-:W-:Y:S05]  /*9110*/  BSYNC B1 ;  /* 0x0000000000017941 */ /* 0x000fea0003800000 */
.L_x_120:
        /* <DEDUP_REMOVED lines=10> */
.L_x_124:
[----:B------:R-:W1:Y:S02]  /*91c0*/  MUFU.RCP R0, R43 ;  /* 0x0000002b00007308 */ /* 0x000e640000001000 */
[----:B-1----:R-:W-:-:S04]  /*91d0*/  FFMA R3, R43, R0, -1 ;  /* 0xbf8000002b037423 */ /* 0x002fc80000000000 */
[----:B------:R-:W-:-:S04]  /*91e0*/  FADD.FTZ R3, -R3, -RZ ;  /* 0x800000ff03037221 */ /* 0x000fc80000010100 */
[----:B------:R-:W-:-:S07]  /*91f0*/  FFMA R41, R0, R3, R0 ;  /* 0x0000000300297223 */ /* 0x000fce0000000000 */
.L_x_125:
[----:B------:R-:W-:Y:S05]  /*9200*/  BSYNC B1 ;  /* 0x0000000000017941 */ /* 0x000fea0003800000 */
.L_x_123:
        /* <DEDUP_REMOVED lines=10> */
.L_x_127:
[----:B------:R-:W1:Y:S02]  /*92b0*/  MUFU.RCP R3, R44 ;  /* 0x0000002c00037308 */ /* 0x000e640000001000 */
[----:B-1----:R-:W-:-:S04]  /*92c0*/  FFMA R0, R44, R3, -1 ;  /* 0xbf8000002c007423 */ /* 0x002fc80000000003 */
[----:B------:R-:W-:-:S04]  /*92d0*/  FADD.FTZ R0, -R0, -RZ ;  /* 0x800000ff00007221 */ /* 0x000fc80000010100 */
[----:B------:R-:W-:-:S07]  /*92e0*/  FFMA R42, R3, R0, R3 ;  /* 0x00000000032a7223 */ /* 0x000fce0000000003 */
.L_x_128:
[----:B------:R-:W-:Y:S05]  /*92f0*/  BSYNC B1 ;  /* 0x0000000000017941 */ /* 0x000fea0003800000 */
.L_x_126:
        /* <DEDUP_REMOVED lines=10> */
.L_x_130:
[----:B------:R-:W1:Y:S02]  /*93a0*/  MUFU.RCP R0, R45 ;  /* 0x0000002d00007308 */ /* 0x000e640000001000 */
[----:B-1----:R-:W-:-:S04]  /*93b0*/  FFMA R3, R45, R0, -1 ;  /* 0xbf8000002d037423 */ /* 0x002fc80000000000 */
[----:B------:R-:W-:-:S04]  /*93c0*/  FADD.FTZ R3, -R3, -RZ ;  /* 0x800000ff03037221 */ /* 0x000fc80000010100 */
[----:B------:R-:W-:-:S07]  /*93d0*/  FFMA R43, R0, R3, R0 ;  /* 0x00000003002b7223 */ /* 0x000fce0000000000 */
.L_x_131:
[----:B------:R-:W-:Y:S05]  /*93e0*/  BSYNC B1 ;  /* 0x0000000000017941 */ /* 0x000fea0003800000 */
.L_x_129:
        /* <DEDUP_REMOVED lines=10> */
.L_x_133:
[----:B------:R-:W1:Y:S02]  /*9490*/  MUFU.RCP R3, R46 ;  /* 0x0000002e00037308 */ /* 0x000e640000001000 */
[----:B-1----:R-:W-:-:S04]  /*94a0*/  FFMA R0, R46, R3, -1 ;  /* 0xbf8000002e007423 */ /* 0x002fc80000000003 */
[----:B------:R-:W-:-:S04]  /*94b0*/  FADD.FTZ R0, -R0, -RZ ;  /* 0x800000ff00007221 */ /* 0x000fc80000010100 */
[----:B------:R-:W-:-:S07]  /*94c0*/  FFMA R44, R3, R0, R3 ;  /* 0x00000000032c7223 */ /* 0x000fce0000000003 */
.L_x_134:
[----:B------:R-:W-:Y:S05]  /*94d0*/  BSYNC B1 ;  /* 0x0000000000017941 */ /* 0x000fea0003800000 */
.L_x_132:
        /* <DEDUP_REMOVED lines=10> */
.L_x_136:
[----:B------:R-:W1:Y:S02]  /*9580*/  MUFU.RCP R0, R47 ;  /* 0x0000002f00007308 */ /* 0x000e640000001000 */
[----:B-1----:R-:W-:-:S04]  /*9590*/  FFMA R3, R47, R0, -1 ;  /* 0xbf8000002f037423 */ /* 0x002fc80000000000 */
[----:B------:R-:W-:-:S04]  /*95a0*/  FADD.FTZ R3, -R3, -RZ ;  /* 0x800000ff03037221 */ /* 0x000fc80000010100 */
[----:B------:R-:W-:-:S07]  /*95b0*/  FFMA R45, R0, R3, R0 ;  /* 0x00000003002d7223 */ /* 0x000fce0000000000 */
.L_x_137:
[----:B------:R-:W-:Y:S05]  /*95c0*/  BSYNC B1 ;  /* 0x0000000000017941 */ /* 0x000fea0003800000 */
.L_x_135:
        /* <DEDUP_REMOVED lines=10> */
.L_x_139:
[----:B------:R-:W1:Y:S02]  /*9670*/  MUFU.RCP R3, R48 ;  /* 0x0000003000037308 */ /* 0x000e640000001000 */
[----:B-1----:R-:W-:-:S04]  /*9680*/  FFMA R0, R48, R3, -1 ;  /* 0xbf80000030007423 */ /* 0x002fc80000000003 */
[----:B------:R-:W-:-:S04]  /*9690*/  FADD.FTZ R0, -R0, -RZ ;  /* 0x800000ff00007221 */ /* 0x000fc80000010100 */
[----:B------:R-:W-:-:S07]  /*96a0*/  FFMA R46, R3, R0, R3 ;  /* 0x00000000032e7223 */ /* 0x000fce0000000003 */
.L_x_140:
[----:B------:R-:W-:Y:S05]  /*96b0*/  BSYNC B1 ;  /* 0x0000000000017941 */ /* 0x000fea0003800000 */
.L_x_138:
        /* <DEDUP_REMOVED lines=10> */
.L_x_142:
[----:B------:R-:W1:Y:S02]  /*9760*/  MUFU.RCP R48, R49 ;  /* 0x0000003100307308 */ /* 0x000e640000001000 */
[----:B-1----:R-:W-:-:S04]  /*9770*/  FFMA R0, R49, R48, -1 ;  /* 0xbf80000031007423 */ /* 0x002fc80000000030 */
[----:B------:R-:W-:-:S04]  /*9780*/  FADD.FTZ R3, -R0, -RZ ;  /* 0x800000ff00037221 */ /* 0x000fc80000010100 */
[----:B------:R-:W-:-:S07]  /*9790*/  FFMA R48, R48, R3, R48 ;  /* 0x0000000330307223 */ /* 0x000fce0000000030 */
.L_x_143:
[----:B------:R-:W-:Y:S05]  /*97a0*/  BSYNC B1 ;  /* 0x0000000000017941 */ /* 0x000fea0003800000 */
.L_x_141:
        /* <DEDUP_REMOVED lines=10> */
.L_x_145:
[----:B------:R-:W1:Y:S02]  /*9850*/  MUFU.RCP R3, R50 ;  /* 0x0000003200037308 */ /* 0x000e640000001000 */
[----:B-1----:R-:W-:-:S04]  /*9860*/  FFMA R0, R50, R3, -1 ;  /* 0xbf80000032007423 */ /* 0x002fc80000000003 */
[----:B------:R-:W-:-:S04]  /*9870*/  FADD.FTZ R0, -R0, -RZ ;  /* 0x800000ff00007221 */ /* 0x000fc80000010100 */
[----:B------:R-:W-:-:S07]  /*9880*/  FFMA R60, R3, R0, R3 ;  /* 0x00000000033c7223 */ /* 0x000fce0000000003 */
.L_x_146:
[----:B------:R-:W-:Y:S05]  /*9890*/  BSYNC B1 ;  /* 0x0000000000017941 */ /* 0x000fea0003800000 */
.L_x_144:
        /* <DEDUP_REMOVED lines=10> */
.L_x_148:
[----:B------:R-:W1:Y:S02]  /*9940*/  MUFU.RCP R0, R51 ;  /* 0x0000003300007308 */ /* 0x000e640000001000 */
[----:B-1----:R-:W-:-:S04]  /*9950*/  FFMA R3, R51, R0, -1 ;  /* 0xbf80000033037423 */ /* 0x002fc80000000000 */
[----:B------:R-:W-:-:S04]  /*9960*/  FADD.FTZ R3, -R3, -RZ ;  /* 0x800000ff03037221 */ /* 0x000fc80000010100 */
[----:B------:R-:W-:-:S07]  /*9970*/  FFMA R47, R0, R3, R0 ;  /* 0x00000003002f7223 */ /* 0x000fce0000000000 */
.L_x_149:
[----:B------:R-:W-:Y:S05]  /*9980*/  BSYNC B1 ;  /* 0x0000000000017941 */ /* 0x000fea0003800000 */
.L_x_147:
        /* <DEDUP_REMOVED lines=10> */
.L_x_151:
[----:B------:R-:W1:Y:S02]  /*9a30*/  MUFU.RCP R3, R52 ;  /* 0x0000003400037308 */ /* 0x000e640000001000 */
[----:B-1----:R-:W-:-:S04]  /*9a40*/  FFMA R0, R52, R3, -1 ;  /* 0xbf80000034007423 */ /* 0x002fc80000000003 */
[----:B------:R-:W-:-:S04]  /*9a50*/  FADD.FTZ R0, -R0, -RZ ;  /* 0x800000ff00007221 */ /* 0x000fc80000010100 */
[----:B------:R-:W-:-:S07]  /*9a60*/  FFMA R50, R3, R0, R3 ;  /* 0x0000000003327223 */ /* 0x000fce0000000003 */
.L_x_152:
[----:B------:R-:W-:Y:S05]  /*9a70*/  BSYNC B1 ;  /* 0x0000000000017941 */ /* 0x000fea0003800000 */
.L_x_150:
        /* <DEDUP_REMOVED lines=10> */
.L_x_154:
[----:B------:R-:W1:Y:S02]  /*9b20*/  MUFU.RCP R0, R53 ;  /* 0x0000003500007308 */ /* 0x000e640000001000 */
[----:B-1----:R-:W-:-:S04]  /*9b30*/  FFMA R3, R53, R0, -1 ;  /* 0xbf80000035037423 */ /* 0x002fc80000000000 */
[----:B------:R-:W-:-:S04]  /*9b40*/  FADD.FTZ R3, -R3, -RZ ;  /* 0x800000ff03037221 */ /* 0x000fc80000010100 */
[----:B------:R-:W-:-:S07]  /*9b50*/  FFMA R49, R0, R3, R0 ;  /* 0x0000000300317223 */ /* 0x000fce0000000000 */
.L_x_155:
[----:B------:R-:W-:Y:S05]  /*9b60*/  BSYNC B1 ;  /* 0x0000000000017941 */ /* 0x000fea0003800000 */
.L_x_153:
        /* <DEDUP_REMOVED lines=10> */
.L_x_157:
[----:B------:R-:W1:Y:S02]  /*9c10*/  MUFU.RCP R3, R54 ;  /* 0x0000003600037308 */ /* 0x000e640000001000 */
[----:B-1----:R-:W-:-:S04]  /*9c20*/  FFMA R0, R54, R3, -1 ;  /* 0xbf80000036007423 */ /* 0x002fc80000000003 */
[----:B------:R-:W-:-:S04]  /*9c30*/  FADD.FTZ R0, -R0, -RZ ;  /* 0x800000ff00007221 */ /* 0x000fc80000010100 */
[----:B------:R-:W-:-:S07]  /*9c40*/  FFMA R52, R3, R0, R3 ;  /* 0x0000000003347223 */ /* 0x000fce0000000003 */
.L_x_158:
[----:B------:R-:W-:Y:S05]  /*9c50*/  BSYNC B1 ;  /* 0x0000000000017941 */ /* 0x000fea0003800000 */
.L_x_156:
        /* <DEDUP_REMOVED lines=9> */
.L_x_160:
[----:B------:R-:W1:Y:S02]  /*9cf0*/  MUFU.RCP R0, R55 ;  /* 0x0000003700007308 */ /* 0x000e640000001000 */
[----:B-1----:R-:W-:-:S04]  /*9d00*/  FFMA R3, R55, R0, -1 ;  /* 0xbf80000037037423 */ /* 0x002fc80000000000 */
[----:B------:R-:W-:-:S04]  /*9d10*/  FADD.FTZ R3, -R3, -RZ ;  /* 0x800000ff03037221 */ /* 0x000fc80000010100 */
[----:B------:R-:W-:-:S07]  /*9d20*/  FFMA R0, R0, R3, R0 ;  /* 0x0000000300007223 */ /* 0x000fce0000000000 */
.L_x_161:
[----:B------:R-:W-:Y:S05]  /*9d30*/  BSYNC B1 ;  /* 0x0000000000017941 */ /* 0x000fea0003800000 */
.L_x_159:
        /* <DEDUP_REMOVED lines=16> */
[----:B------:R-:W-:-:S02]  /*9e40*/  F2FP.SATFINITE.E4M3.F32.PACK_AB_MERGE_C R57, R57, R56, RZ ;  /* 0x000000383939723e */ /* 0x000fc400048070ff */
[----:B------:R-:W-:Y:S02]  /*9e50*/  F2FP.SATFINITE.E4M3.F32.PACK_AB_MERGE_C R41, R41, R58, RZ ;  /* 0x0000003a2929723e */ /* 0x000fe400048070ff */
[----:B------:R-:W-:Y:S02]  /*9e60*/  F2FP.SATFINITE.E4M3.F32.PACK_AB_MERGE_C R43, R43, R42, RZ ;  /* 0x0000002a2b2b723e */ /* 0x000fe400048070ff */
[----:B------:R-:W-:Y:S02]  /*9e70*/  F2FP.SATFINITE.E4M3.F32.PACK_AB_MERGE_C R45, R45, R44, RZ ;  /* 0x0000002c2d2d723e */ /* 0x000fe400048070ff */
[----:B------:R-:W-:Y:S02]  /*9e80*/  F2FP.SATFINITE.E4M3.F32.PACK_AB_MERGE_C R33, R33, R46, RZ ;  /* 0x0000002e2121723e */ /* 0x000fe400048070ff */
[----:B------:R-:W-:Y:S02]  /*9e90*/  F2FP.SATFINITE.E4M3.F32.PACK_AB_MERGE_C R47, R47, R60, RZ ;  /* 0x0000003c2f2f723e */ /* 0x000fe400048070ff */
[----:B------:R-:W-:-:S02]  /*9ea0*/  F2FP.SATFINITE.E4M3.F32.PACK_AB_MERGE_C R49, R49, R50, RZ ;  /* 0x000000323131723e */ /* 0x000fc400048070ff */
[----:B------:R-:W-:Y:S01]  /*9eb0*/  F2FP.SATFINITE.E4M3.F32.PACK_AB_MERGE_C R3, R3, R52, RZ ;  /* 0x000000340303723e */ /* 0x000fe200048070ff */
[----:B------:R-:W-:Y:S06]  /*9ec0*/  @P5 BRA `(.L_x_162) ;  /* 0x0000000000045947 */ /* 0x000fec0003800000 */
[----:B------:R-:W-:-:S04]  /*9ed0*/  DEPBAR.LE SB0, 0x1 ;  /* 0x000080400000791a */ /* 0x000fc80000000000 */
.L_x_162:
[----:B------:R-:W-:Y:S05]  /*9ee0*/  WARPSYNC.ALL ;  /* 0x0000000000007948 */ /* 0x000fea0003800000 */
[----:B------:R-:W-:Y:S06]  /*9ef0*/  BAR.SYNC.DEFER_BLOCKING 0x1, 0x100 ;  /* 0x0044000000007b1d */ /* 0x000fec0000010000 */
        /* <DEDUP_REMOVED lines=19> */
[----:B------:R-:W-:Y:S02]  /*a030*/  UIADD3 UR4, UR43, 0x5100, URZ ;  /* 0x000051002b047890 */ /* 0x000fe4000fffe03f */
[----:B------:R-:W-:Y:S01]  /*a040*/  UIADD3.X UR9, URZ, UR41, URZ, UP0, !UPT ;  /* 0x000000293f097290 */ /* 0x000fe200087fe43f */
[----:B------:R-:W-:Y:S01]  /*a050*/  UMOV UR6, UR54 ;  /* 0x0000003600067c82 */ /* 0x000fe20008000000 */
[----:B------:R-:W-:-:S07]  /*a060*/  UMOV UR7, UR55 ;  /* 0x0000003700077c82 */ /* 0x000fce0008000000 */
[----:B------:R1:W-:Y:S02]  /*a070*/  UTMASTG.3D [UR4], [UR8] ;  /* 0x00000004080073b5 */ /* 0x0003e40008010000 */
[----:B-1----:R0:W-:Y:S02]  /*a080*/  UTMACMDFLUSH ;  /* 0x00000000000079b7 */ /* 0x0021e40000000000 */
.L_x_164:
[----:B------:R-:W-:Y:S05]  /*a090*/  BSYNC B0 ;  /* 0x0000000000007941 */ /* 0x000fea0003800000 */
.L_x_163:
[----:B------:R-:W2:Y:S04]  /*a0a0*/  LDL R3, [R1+0xb4] ;  /* 0x0000b40001037983 */ /* 0x000ea80000100800 */
[----:B------:R-:W3:Y:S01]  /*a0b0*/  LDL R0, [R1+0xb8] ;  /* 0x0000b80001007983 */ /* 0x000ee20000100800 */
[----:B------:R-:W-:Y:S01]  /*a0c0*/  BSSY B0, `(.L_x_165) ;  /* 0x0000036000007945 */ /* 0x000fe20003800000 */
[----:B--2---:R-:W-:Y:S02]  /*a0d0*/  MOV R14, R3 ;  /* 0x00000003000e7202 */ /* 0x004fe40000000f00 */
[----:B---3--:R-:W-:Y:S01]  /*a0e0*/  MOV R13, R0 ;  /* 0x00000000000d7202 */ /* 0x008fe20000000f00 */
[----:B------:R-:W-:Y:S06]  /*a0f0*/  @P0 BRA `(.L_x_166) ;  /* 0x0000000000c80947 */ /* 0x000fec0003800000 */
[----:B------:R-:W2:Y:S02]  /*a100*/  LDL R4, [R1+0xcc] ;  /* 0x0000cc0001047983 */ /* 0x000ea40000100800 */
[----:B--2---:R-:W-:-:S13]  /*a110*/  ISETP.NE.AND P3, PT, R4, 0x3, PT ;  /* 0x000000030400780c */ /* 0x004fda0003f65270 */
[----:B------:R-:W-:Y:S05]  /*a120*/  @!P3 BRA `(.L_x_167) ;  /* 0x000000000004b947 */ /* 0x000fea0003800000 */
[----:B------:R-:W-:Y:S01]  /*a130*/  BPT.TRAP 0x1 ;  /* 0x000000040000795c */ /* 0x000fe20000300000 */
.L_x_167:
[----:B------:R-:W-:Y:S01]  /*a140*/  LEA R13, R3, UR43, 0x3 ;  /* 0x0000002b030d7c11 */ /* 0x000fe2000f8e18ff */
[----:B------:R-:W-:Y:S01]  /*a150*/  BSSY B1, `(.L_x_168) ;  /* 0x0000004000017945 */ /* 0x000fe20003800000 */
[----:B------:R-:W-:-:S04]  /*a160*/  SHF.L.U32 R0, R0, 0x1f, RZ ;  /* 0x0000001f00007819 */ /* 0x000fc800000006ff */
[----:B------:R-:W1:Y:S02]  /*a170*/  SYNCS.PHASECHK.TRANS64.TRYWAIT P2, [R13+URZ+0x80], R0 ;  /* 0x000080000d0075a7 */ /* 0x000e64000804017f */
[----:B-1----:R-:W-:Y:S05]  /*a180*/  @!P2 BRA `(.L_x_169) ;  /* 0x0000010400aca947 */ /* 0x002fea0003800000 */
.L_x_625:
[----:B------:R-:W-:Y:S05]  /*a190*/  BSYNC B1 ;  /* 0x0000000000017941 */ /* 0x000fea0003800000 */
.L_x_168:
[----:B------:R-:W-:Y:S04]  /*a1a0*/  BSSY B1, `(.L_x_170) ;  /* 0x0000012000017945 */ /* 0x000fe80003800000 */
[----:B------:R-:W-:Y:S05]  /*a1b0*/  @P1 BRA `(.L_x_171) ;  /* 0x0000000000401947 */ /* 0x000fea0003800000 */
[----:B------:R-:W2:Y:S02]  /*a1c0*/  LDL R3, [R1+0xb4] ;  /* 0x0000b40001037983 */ /* 0x000ea40000100800 */
[----:B--2---:R-:W-:-:S04]  /*a1d0*/  LEA R14, R3, R12, 0xc ;  /* 0x0000000c030e7211 */ /* 0x004fc800078e60ff */
[----:B-1----:R-:W-:Y:S01]  /*a1e0*/  IADD3 R0, R14, UR43, RZ ;  /* 0x0000002b0e007c10 */ /* 0x002fe2000fffe0ff */
[----:B------:R-:W-:Y:S03]  /*a1f0*/  LDS.U16 R6, [R14+UR43+0x200] ;  /* 0x0002002b0e067984 */ /* 0x000fe60008000400 */
[----:B------:R-:W-:Y:S01]  /*a200*/  IADD3 R15, R0, R11, RZ ;  /* 0x0000000b000f7210 */ /* 0x000fe20007ffe0ff */
[----:B------:R-:W1:Y:S04]  /*a210*/  LDS.U16 R3, [R14+UR43+0x100] ;  /* 0x0001002b0e037984 */ /* 0x000e680008000400 */
        /* <DEDUP_REMOVED lines=10> */
.L_x_171:
[----:B------:R-:W-:Y:S05]  /*a2c0*/  BSYNC B1 ;  /* 0x0000000000017941 */ /* 0x000fea0003800000 */
.L_x_170:
        /* <DEDUP_REMOVED lines=8> */
.L_x_172:
[----:B------:R-:W3:Y:S04]  /*a350*/  LDL.LU R5, [R1+0xb4] ;  /* 0x0000b40001057983 */ /* 0x000ee80000300800 */
[----:B------:R-:W4:Y:S01]  /*a360*/  LDL.LU R4, [R1+0xb8] ;  /* 0x0000b80001047983 */ /* 0x000f220000300800 */
[----:B-1----:R-:W-:Y:S01]  /*a370*/  IADD3 R0, R13, 0xa0, RZ ;  /* 0x000000a00d007810 */ /* 0x002fe20007ffe0ff */
[----:B------:R-:W1:Y:S03]  /*a380*/  S2R R3, SR_CgaCtaId ;  /* 0x0000000000037919 */ /* 0x000e660000008800 */
[----:B-1----:R-:W-:-:S04]  /*a390*/  PRMT R0, R3, 0x654, R0 ;  /* 0x0000065403007816 */ /* 0x002fc80000000000 */
[----:B--2---:R1:W-:Y:S01]  /*a3a0*/  SYNCS.ARRIVE.TRANS64.RED.A1T0 RZ, [R0+URZ], RZ ;  /* 0x000000ff00ff79a7 */ /* 0x0043e2000810043f */
[----:B---3--:R-:W-:-:S04]  /*a3b0*/  IADD3 R14, R5, 0x1, RZ ;  /* 0x00000001050e7810 */ /* 0x008fc80007ffe0ff */
[----:B------:R-:W-:-:S04]  /*a3c0*/  ISETP.NE.AND P2, PT, R14, 0x4, PT ;  /* 0x000000040e00780c */ /* 0x000fc80003f45270 */
[----:B------:R-:W-:Y:S02]  /*a3d0*/  SEL R13, RZ, 0x1, P2 ;  /* 0x00000001ff0d7807 */ /* 0x000fe40001000000 */
[----:B------:R-:W-:Y:S02]  /*a3e0*/  SEL R14, R14, RZ, P2 ;  /* 0x000000ff0e0e7207 */ /* 0x000fe40001000000 */
[----:B----4-:R-:W-:-:S03]  /*a3f0*/  LOP3.LUT R13, R4, R13, RZ, 0x3c, !PT ;  /* 0x0000000d040d7212 */ /* 0x010fc600078e3cff */
[----:B------:R1:W-:Y:S04]  /*a400*/  STL [R1+0xb4], R14 ;  /* 0x0000b40e01007387 */ /* 0x0003e80000100800 */
[----:B------:R1:W-:Y:S02]  /*a410*/  STL [R1+0xb8], R13 ;  /* 0x0000b80d01007387 */ /* 0x0003e40000100800 */
.L_x_166:
[----:B------:R-:W-:Y:S05]  /*a420*/  BSYNC B0 ;  /* 0x0000000000007941 */ /* 0x000fea0003800000 */
.L_x_165:
[----:B-1----:R-:W-:Y:S01]  /*a430*/  F2FP.F16.E4M3.UNPACK_B R0, R6 ;  /* 0x00000006ff00723e */ /* 0x002fe200020006ff */
[C---:B------:R-:W-:Y:S01]  /*a440*/  FMUL R15, R2.reuse, R195 ;  /* 0x000000c3020f7220 */ /* 0x040fe20000400000 */
[C---:B------:R-:W-:Y:S01]  /*a450*/  FMUL R3, R2.reuse, R194 ;  /* 0x000000c202037220 */ /* 0x040fe20000400000 */
[----:B------:R-:W-:Y:S01]  /*a460*/  F2FP.F16.E4M3.UNPACK_B R5, R7 ;  /* 0x00000007ff05723e */ /* 0x000fe200020006ff */
        /* <DEDUP_REMOVED lines=15> */
[--C-:B------:R-:W-:Y:S02]  /*a560*/  HADD2.F32 R4, -RZ, R27.reuse.H1_H1 ;  /* 0x3000001bff047230 */ /* 0x100fe40000004100 */
[----:B------:R-:W-:Y:S01]  /*a570*/  FFMA R24, R16, R0, R3 ;  /* 0x0000000010187223 */ /* 0x000fe20000000003 */
[----:B------:R-:W-:-:S02]  /*a580*/  HADD2.F32 R0, -RZ, R27.H0_H0 ;  /* 0x2000001bff007230 */ /* 0x000fc40000004100 */
[----:B------:R-:W-:Y:S01]  /*a590*/  FFMA R25, R16, R26, R25 ;  /* 0x0000001a10197223 */ /* 0x000fe20000000019 */
[----:B------:R-:W-:Y:S01]  /*a5a0*/  FMUL R27, R2, R189 ;  /* 0x000000bd021b7220 */ /* 0x000fe20000400000 */
[----:B------:R-:W-:Y:S01]  /*a5b0*/  FFMA R26, R16, R28, R5 ;  /* 0x0000001c101a7223 */ /* 0x000fe20000000005 */
[----:B------:R-:W-:Y:S01]  /*a5c0*/  MOV R62, 0x3bbb989d ;  /* 0x3bbb989d003e7802 */ /* 0x000fe20000000f00 */
[----:B------:R-:W-:Y:S01]  /*a5d0*/  FMUL R33, R2, R188 ;  /* 0x000000bc02217220 */ /* 0x000fe20000400000 */
[----:B------:R-:W-:Y:S01]  /*a5e0*/  F2FP.F16.E4M3.UNPACK_B R5, R8 ;  /* 0x00000008ff05723e */ /* 0x000fe200020006ff */
[----:B------:R-:W-:Y:S01]  /*a5f0*/  FFMA R27, R16, R0, R27 ;  /* 0x00000000101b7223 */ /* 0x000fe2000000001b */
[----:B------:R-:W-:Y:S01]  /*a600*/  MOV R0, 0x437c0000 ;  /* 0x437c000000007802 */ /* 0x000fe20000000f00 */
[----:B------:R-:W-:Y:S01]  /*a610*/  FFMA.SAT R3, -R15, R62, 0.5 ;  /* 0x3f0000000f037423 */ /* 0x000fe2000000213e */
[----:B------:R-:W-:Y:S01]  /*a620*/  FMUL R35, R2, R187 ;  /* 0x000000bb02237220 */ /* 0x000fe20000400000 */
[----:B------:R-:W-:-:S02]  /*a630*/  HADD2.F32 R29, -RZ, R5.H0_H0 ;  /* 0x20000005ff1d7230 */ /* 0x000fc40000004100 */
[----:B------:R-:W-:Y:S01]  /*a640*/  FFMA R33, R16, R4, R33 ;  /* 0x0000000410217223 */ /* 0x000fe20000000021 */
[----:B------:R-:W-:Y:S02]  /*a650*/  HADD2.F32 R36, -RZ, R5.H1_H1 ;  /* 0x30000005ff247230 */ /* 0x000fe40000004100 */
[----:B------:R-:W-:Y:S01]  /*a660*/  FFMA.SAT R5, -R20, R62, 0.5 ;  /* 0x3f00000014057423 */ /* 0x000fe2000000213e */
[----:B------:R-:W-:Y:S01]  /*a670*/  FFMA.RM R4, R3, R0, 12582913 ;  /* 0x4b40000103047423 */ /* 0x000fe20000004000 */
[----:B------:R-:W-:Y:S01]  /*a680*/  FMUL R3, R2, R186 ;  /* 0x000000ba02037220 */ /* 0x000fe20000400000 */
[----:B------:R-:W-:Y:S01]  /*a690*/  FFMA R35, R16, R29, R35 ;  /* 0x0000001d10237223 */ /* 0x000fe20000000023 */
[----:B------:R-:W-:Y:S01]  /*a6a0*/  F2FP.F16.E4M3.UNPACK_B R34, R8.H1 ;  /* 0x00000008ff22723e */ /* 0x000fe200030006ff */
[----:B------:R-:W-:Y:S01]  /*a6b0*/  FFMA.RM R29, R5, R0, 12582913 ;  /* 0x4b400001051d7423 */ /* 0x000fe20000004000 */
[----:B------:R-:W-:Y:S01]  /*a6c0*/  FADD R28, R4, -12583039 ;  /* 0xcb40007f041c7421 */ /* 0x000fe20000000000 */
[----:B------:R-:W-:Y:S01]  /*a6d0*/  FFMA.SAT R39, -R24, R62, 0.5 ;  /* 0x3f00000018277423 */ /* 0x000fe2000000213e */
[----:B------:R-:W-:Y:S01]  /*a6e0*/  FFMA R36, R16, R36, R3 ;  /* 0x0000002410247223 */ /* 0x000fe20000000003 */
[----:B------:R-:W-:Y:S01]  /*a6f0*/  FADD R3, R29, -12583039 ;  /* 0xcb40007f1d037421 */ /* 0x000fe20000000000 */
[----:B------:R-:W-:Y:S01]  /*a700*/  FFMA.SAT R41, -R25, R62, 0.5 ;  /* 0x3f00000019297423 */ /* 0x000fe2000000213e */
[----:B------:R-:W-:Y:S01]  /*a710*/  FFMA R28, -R15, 1.4426950216293334961, -R28 ;  /* 0x3fb8aa3b0f1c7823 */ /* 0x000fe2000000091c */
[----:B------:R-:W-:-:S02]  /*a720*/  HADD2.F32 R30, -RZ, R34.H0_H0 ;  /* 0x20000022ff1e7230 */ /* 0x000fc40000004100 */
[----:B------:R-:W-:Y:S01]  /*a730*/  FFMA.SAT R5, -R21, R62, 0.5 ;  /* 0x3f00000015057423 */ /* 0x000fe2000000213e */
[----:B------:R-:W-:Y:S02]  /*a740*/  HADD2.F32 R38, -RZ, R34.H1_H1 ;  /* 0x30000022ff267230 */ /* 0x000fe40000004100 */
[-C--:B------:R-:W-:Y:S01]  /*a750*/  FFMA.RM R34, R39, R0.reuse, 12582913 ;  /* 0x4b40000127227423 */ /* 0x080fe20000004000 */
[----:B------:R-:W-:Y:S01]  /*a760*/  FMUL R37, R2, R185 ;  /* 0x000000b902257220 */ /* 0x000fe20000400000 */
[----:B------:R-:W-:Y:S01]  /*a770*/  FFMA R3, -R20, 1.4426950216293334961, -R3 ;  /* 0x3fb8aa3b14037823 */ /* 0x000fe20000000903 */
[----:B------:R-:W-:Y:S01]  /*a780*/  FFMA.RM R44, R41, R0, 12582913 ;  /* 0x4b400001292c7423 */ /* 0x000fe20000004000 */
[----:B------:R-:W-:Y:S01]  /*a790*/  FFMA R28, -R15, 1.925963033500011079e-08, R28 ;  /* 0x32a570600f1c7823 */ /* 0x000fe2000000011c */
[----:B------:R-:W-:Y:S01]  /*a7a0*/  FFMA.SAT R41, -R26, R62, 0.5 ;  /* 0x3f0000001a297423 */ /* 0x000fe2000000213e */
[----:B------:R-:W-:Y:S01]  /*a7b0*/  FADD R39, R34, -12583039 ;  /* 0xcb40007f22277421 */ /* 0x000fe20000000000 */
[----:B------:R-:W-:Y:S01]  /*a7c0*/  FFMA R37, R16, R30, R37 ;  /* 0x0000001e10257223 */ /* 0x000fe20000000025 */
[----:B------:R-:W-:Y:S01]  /*a7d0*/  FFMA.RM R31, R5, R0, 12582913 ;  /* 0x4b400001051f7423 */ /* 0x000fe20000004000 */
[----:B------:R-:W-:Y:S01]  /*a7e0*/  FFMA R30, -R20, 1.925963033500011079e-08, R3 ;  /* 0x32a57060141e7823 */ /* 0x000fe20000000103 */
[----:B------:R1:W2:Y:S01]  /*a7f0*/  MUFU.EX2 R5, R28 ;  /* 0x0000001c00057308 */ /* 0x0002a20000000800 */
[----:B------:R-:W-:Y:S01]  /*a800*/  FMUL R3, R2, R184 ;  /* 0x000000b802037220 */ /* 0x000fe20000400000 */
[----:B------:R-:W-:Y:S01]  /*a810*/  FFMA.RM R46, R41, R0, 12582913 ;  /* 0x4b400001292e7423 */ /* 0x000fe20000004000 */
[----:B------:R-:W-:Y:S01]  /*a820*/  FFMA R39, -R24, 1.4426950216293334961, -R39 ;  /* 0x3fb8aa3b18277823 */ /* 0x000fe20000000927 */
[----:B------:R-:W-:Y:S01]  /*a830*/  FFMA.SAT R43, -R27, R62, 0.5 ;  /* 0x3f0000001b2b7423 */ /* 0x000fe2000000213e */
[----:B------:R-:W-:Y:S01]  /*a840*/  F2FP.F16.E4M3.UNPACK_B R42, R9 ;  /* 0x00000009ff2a723e */ /* 0x000fe200020006ff */
[----:B------:R-:W-:Y:S01]  /*a850*/  FFMA R38, R16, R38, R3 ;  /* 0x0000002610267223 */ /* 0x000fe20000000003 */
[----:B------:R-:W-:Y:S01]  /*a860*/  FADD R41, R46, -12583039 ;  /* 0xcb40007f2e297421 */ /* 0x000fe20000000000 */
[----:B------:R-:W-:Y:S01]  /*a870*/  FFMA R3, -R24, 1.925963033500011079e-08, R39 ;  /* 0x32a5706018037823 */ /* 0x000fe20000000127 */
[----:B-1----:R-:W-:Y:S01]  /*a880*/  FADD R28, R44, -12583039 ;  /* 0xcb40007f2c1c7421 */ /* 0x002fe20000000000 */
[----:B------:R-:W-:Y:S01]  /*a890*/  FFMA.RM R48, R43, R0, 12582913 ;  /* 0x4b4000012b307423 */ /* 0x000fe20000004000 */
[----:B------:R-:W-:Y:S01]  /*a8a0*/  FFMA.SAT R43, -R33, R62, 0.5 ;  /* 0x3f000000212b7423 */ /* 0x000fe2000000213e */
[----:B------:R-:W-:-:S02]  /*a8b0*/  HADD2.F32 R45, -RZ, R42.H0_H0 ;  /* 0x2000002aff2d7230 */ /* 0x000fc40000004100 */
[C---:B------:R-:W-:Y:S01]  /*a8c0*/  FFMA R40, -R25.reuse, 1.4426950216293334961, -R28 ;  /* 0x3fb8aa3b19287823 */ /* 0x040fe2000000091c */
[----:B------:R-:W-:Y:S01]  /*a8d0*/  FMUL R39, R2, R183 ;  /* 0x000000b702277220 */ /* 0x000fe20000400000 */
[----:B------:R-:W-:Y:S01]  /*a8e0*/  FFMA R41, -R26, 1.4426950216293334961, -R41 ;  /* 0x3fb8aa3b1a297823 */ /* 0x000fe20000000929 */
[----:B------:R1:W-:Y:S01]  /*a8f0*/  MUFU.EX2 R28, R3 ;  /* 0x00000003001c7308 */ /* 0x0003e20000000800 */
[----:B------:R-:W-:Y:S01]  /*a900*/  FFMA R40, -R25, 1.925963033500011079e-08, R40 ;  /* 0x32a5706019287823 */ /* 0x000fe20000000128 */
[----:B------:R-:W-:Y:S02]  /*a910*/  HADD2.F32 R49, -RZ, R42.H1_H1 ;  /* 0x3000002aff317230 */ /* 0x000fe40000004100 */
[----:B------:R-:W-:Y:S01]  /*a920*/  FFMA.RM R50, R43, R0, 12582913 ;  /* 0x4b4000012b327423 */ /* 0x000fe20000004000 */
[----:B------:R-:W-:Y:S01]  /*a930*/  F2FP.F16.E4M3.UNPACK_B R53, R9.H1 ;  /* 0x00000009ff35723e */ /* 0x000fe200030006ff */
[----:B------:R-:W-:Y:S01]  /*a940*/  FFMA.SAT R43, -R35, R62, 0.5 ;  /* 0x3f000000232b7423 */ /* 0x000fe2000000213e */
[----:B------:R-:W-:Y:S01]  /*a950*/  FFMA R39, R16, R45, R39 ;  /* 0x0000002d10277223 */ /* 0x000fe20000000027 */
[----:B------:R-:W-:Y:S01]  /*a960*/  FFMA R41, -R26, 1.925963033500011079e-08, R41 ;  /* 0x32a570601a297823 */ /* 0x000fe20000000129 */
[----:B------:R3:W-:Y:S01]  /*a970*/  MUFU.EX2 R45, R40 ;  /* 0x00000028002d7308 */ /* 0x0007e20000000800 */
[----:B-1----:R-:W-:Y:S01]  /*a980*/  FMUL R3, R2, R182 ;  /* 0x000000b602037220 */ /* 0x002fe20000400000 */
[----:B------:R-:W-:Y:S01]  /*a990*/  FADD R42, R48, -12583039 ;  /* 0xcb40007f302a7421 */ /* 0x000fe20000000000 */
[----:B------:R-:W-:Y:S01]  /*a9a0*/  FFMA.RM R51, R43, R0, 12582913 ;  /* 0x4b4000012b337423 */ /* 0x000fe20000004000 */
[----:B------:R-:W-:-:S02]  /*a9b0*/  HADD2.F32 R43, -RZ, R53.H0_H0 ;  /* 0x20000035ff2b7230 */ /* 0x000fc40000004100 */
[-C--:B------:R-:W-:Y:S01]  /*a9c0*/  FFMA.SAT R59, -R38, R62.reuse, 0.5 ;  /* 0x3f000000263b7423 */ /* 0x080fe2000000213e */
[----:B------:R-:W-:Y:S01]  /*a9d0*/  FFMA R42, -R27, 1.4426950216293334961, -R42 ;  /* 0x3fb8aa3b1b2a7823 */ /* 0x000fe2000000092a */
[----:B------:R-:W-:Y:S01]  /*a9e0*/  FADD R54, R51, -12583039 ;  /* 0xcb40007f33367421 */ /* 0x000fe20000000000 */
[----:B------:R1:W-:Y:S01]  /*a9f0*/  MUFU.EX2 R47, R41 ;  /* 0x00000029002f7308 */ /* 0x0003e20000000800 */
[----:B---3--:R-:W-:Y:S01]  /*aa00*/  FFMA R40, R16, R49, R3 ;  /* 0x0000003110287223 */ /* 0x008fe20000000003 */
[----:B------:R-:W-:Y:S01]  /*aa10*/  FFMA.SAT R3, -R36, R62, 0.5 ;  /* 0x3f00000024037423 */ /* 0x000fe2000000213e */
[----:B------:R-:W-:Y:S01]  /*aa20*/  FFMA R42, -R27, 1.925963033500011079e-08, R42 ;  /* 0x32a570601b2a7823 */ /* 0x000fe2000000012a */
[-C--:B------:R-:W-:Y:S01]  /*aa30*/  FFMA.RM R60, R59, R0.reuse, 12582913 ;  /* 0x4b4000013b3c7423 */ /* 0x080fe20000004000 */
[----:B------:R-:W-:Y:S01]  /*aa40*/  FADD R52, R50, -12583039 ;  /* 0xcb40007f32347421 */ /* 0x000fe20000000000 */
[----:B------:R-:W-:Y:S01]  /*aa50*/  FFMA.RM R55, R3, R0, 12582913 ;  /* 0x4b40000103377423 */ /* 0x000fe20000004000 */
[-C--:B------:R-:W-:Y:S01]  /*aa60*/  FFMA.SAT R59, -R39, R62.reuse, 0.5 ;  /* 0x3f000000273b7423 */ /* 0x080fe2000000213e */
[----:B------:R-:W3:Y:S01]  /*aa70*/  MUFU.EX2 R30, R30 ;  /* 0x0000001e001e7308 */ /* 0x000ee20000000800 */
[----:B-1----:R-:W-:Y:S01]  /*aa80*/  FMUL R41, R2, R181 ;  /* 0x000000b502297220 */ /* 0x002fe20000400000 */
[----:B------:R-:W-:Y:S01]  /*aa90*/  FADD R3, R55, -12583039 ;  /* 0xcb40007f37037421 */ /* 0x000fe20000000000 */
[-C--:B------:R-:W-:Y:S01]  /*aaa0*/  FFMA.SAT R63, -R40, R62.reuse, 0.5 ;  /* 0x3f000000283f7423 */ /* 0x080fe2000000213e */
[----:B------:R-:W-:Y:S01]  /*aab0*/  FFMA R54, -R35, 1.4426950216293334961, -R54 ;  /* 0x3fb8aa3b23367823 */ /* 0x000fe20000000936 */
[----:B------:R-:W-:Y:S01]  /*aac0*/  FFMA R41, R16, R43, R41 ;  /* 0x0000002b10297223 */ /* 0x000fe20000000029 */
[-C--:B------:R-:W-:Y:S01]  /*aad0*/  FFMA.SAT R43, -R37, R62.reuse, 0.5 ;  /* 0x3f000000252b7423 */ /* 0x080fe2000000213e */
[----:B------:R-:W-:Y:S01]  /*aae0*/  SHF.L.U32 R4, R4, 0x17, RZ ;  /* 0x0000001704047819 */ /* 0x000fe200000006ff */
[----:B------:R1:W4:Y:S01]  /*aaf0*/  MUFU.EX2 R49, R42 ;  /* 0x0000002a00317308 */ /* 0x0003220000000800 */
[----:B------:R-:W-:Y:S01]  /*ab00*/  FFMA.SAT R65, -R41, R62, 0.5 ;  /* 0x3f00000029417423 */ /* 0x000fe2000000213e */
[----:B------:R-:W-:Y:S01]  /*ab10*/  FFMA.RM R57, R43, R0, 12582913 ;  /* 0x4b4000012b397423 */ /* 0x000fe20000004000 */
[----:B------:R-:W-:Y:S01]  /*ab20*/  FFMA R43, -R36, 1.4426950216293334961, -R3 ;  /* 0x3fb8aa3b242b7823 */ /* 0x000fe20000000903 */
[----:B------:R-:W-:Y:S01]  /*ab30*/  FMUL R3, R2, R180 ;  /* 0x000000b402037220 */ /* 0x000fe20000400000 */
[----:B------:R-:W-:Y:S01]  /*ab40*/  FFMA.RM R65, R65, R0, 12582913 ;  /* 0x4b40000141417423 */ /* 0x000fe20000004000 */
[----:B------:R-:W-:Y:S01]  /*ab50*/  FADD R56, R57, -12583039 ;  /* 0xcb40007f39387421 */ /* 0x000fe20000000000 */
[----:B------:R-:W-:Y:S01]  /*ab60*/  SHF.L.U32 R29, R29, 0x17, RZ ;  /* 0x000000171d1d7819 */ /* 0x000fe200000006ff */
[----:B------:R-:W-:Y:S01]  /*ab70*/  FFMA R52, -R33, 1.4426950216293334961, -R52 ;  /* 0x3fb8aa3b21347823 */ /* 0x000fe20000000934 */
[----:B-1----:R-:W-:-:S02]  /*ab80*/  HADD2.F32 R42, -RZ, R53.H1_H1 ;  /* 0x30000035ff2a7230 */ /* 0x002fc40000004100 */
[----:B------:R-:W-:Y:S01]  /*ab90*/  FFMA R58, -R37, 1.4426950216293334961, -R56 ;  /* 0x3fb8aa3b253a7823 */ /* 0x000fe20000000938 */
[-C--:B------:R-:W-:Y:S01]  /*aba0*/  FFMA.RM R61, R59, R0.reuse, 12582913 ;  /* 0x4b4000013b3d7423 */ /* 0x080fe20000004000 */
[----:B------:R-:W-:Y:S01]  /*abb0*/  FFMA.RM R63, R63, R0, 12582913 ;  /* 0x4b4000013f3f7423 */ /* 0x000fe20000004000 */
[----:B------:R-:W-:Y:S01]  /*abc0*/  FFMA R54, -R35, 1.925963033500011079e-08, R54 ;  /* 0x32a5706023367823 */ /* 0x000fe20000000136 */
[----:B------:R-:W-:Y:S01]  /*abd0*/  FFMA R42, R16, R42, R3 ;  /* 0x0000002a102a7223 */ /* 0x000fe20000000003 */
[----:B------:R-:W-:Y:S01]  /*abe0*/  FADD R3, R60, -12583039 ;  /* 0xcb40007f3c037421 */ /* 0x000fe20000000000 */
[----:B------:R-:W-:Y:S01]  /*abf0*/  FFMA R58, -R37, 1.925963033500011079e-08, R58 ;  /* 0x32a57060253a7823 */ /* 0x000fe2000000013a */
[----:B------:R-:W-:Y:S01]  /*ac00*/  FADD R32, R31, -12583039 ;  /* 0xcb40007f1f207421 */ /* 0x000fe20000000000 */
[----:B------:R-:W-:Y:S01]  /*ac10*/  FFMA.SAT R67, -R42, R62, 0.5 ;  /* 0x3f0000002a437423 */ /* 0x000fe2000000213e */
[----:B------:R-:W-:Y:S01]  /*ac20*/  FFMA R59, -R38, 1.4426950216293334961, -R3 ;  /* 0x3fb8aa3b263b7823 */ /* 0x000fe20000000903 */
[----:B--2---:R-:W-:Y:S01]  /*ac30*/  FFMA R69, R4, R5, 1 ;  /* 0x3f80000004457423 */ /* 0x004fe20000000005 */
[----:B------:R3:W-:Y:S01]  /*ac40*/  MUFU.EX2 R3, R58 ;  /* 0x0000003a00037308 */ /* 0x0007e20000000800 */
[----:B------:R-:W-:Y:S01]  /*ac50*/  FFMA.RM R67, R67, R0, 12582913 ;  /* 0x4b40000143437423 */ /* 0x000fe20000004000 */
[----:B------:R-:W-:Y:S01]  /*ac60*/  FADD R0, R65, -12583039 ;  /* 0xcb40007f41007421 */ /* 0x000fe20000000000 */
[----:B------:R-:W-:Y:S01]  /*ac70*/  FFMA R52, -R33, 1.925963033500011079e-08, R52 ;  /* 0x32a5706021347823 */ /* 0x000fe20000000134 */
[----:B------:R-:W-:Y:S01]  /*ac80*/  FADD R62, R61, -12583039 ;  /* 0xcb40007f3d3e7421 */ /* 0x000fe20000000000 */
[----:B------:R-:W-:Y:S01]  /*ac90*/  FADD R5, R63, -12583039 ;  /* 0xcb40007f3f057421 */ /* 0x000fe20000000000 */
[----:B------:R-:W-:Y:S01]  /*aca0*/  FFMA R43, -R36, 1.925963033500011079e-08, R43 ;  /* 0x32a57060242b7823 */ /* 0x000fe2000000012b */
[----:B------:R-:W-:Y:S01]  /*acb0*/  FFMA R32, -R21, 1.4426950216293334961, -R32 ;  /* 0x3fb8aa3b15207823 */ /* 0x000fe20000000920 */
[----:B------:R1:W-:Y:S01]  /*acc0*/  MUFU.EX2 R53, R54 ;  /* 0x0000003600357308 */ /* 0x0003e20000000800 */
[----:B---3--:R-:W-:Y:S01]  /*acd0*/  FFMA R58, R29, R30, 1 ;  /* 0x3f8000001d3a7423 */ /* 0x008fe2000000001e */
[----:B------:R-:W-:Y:S01]  /*ace0*/  FADD R29, R67, -12583039 ;  /* 0xcb40007f431d7421 */ /* 0x000fe20000000000 */
[----:B------:R-:W-:Y:S01]  /*acf0*/  FFMA R4, -R41, 1.4426950216293334961, -R0 ;  /* 0x3fb8aa3b29047823 */ /* 0x000fe20000000900 */
[----:B------:R-:W-:Y:S01]  /*ad00*/  FFMA R62, -R39, 1.4426950216293334961, -R62 ;  /* 0x3fb8aa3b273e7823 */ /* 0x000fe2000000093e */
[----:B------:R-:W-:Y:S01]  /*ad10*/  FFMA R32, -R21, 1.925963033500011079e-08, R32 ;  /* 0x32a5706015207823 */ /* 0x000fe20000000120 */
[----:B------:R-:W-:Y:S01]  /*ad20*/  FFMA R29, -R42, 1.4426950216293334961, -R29 ;  /* 0x3fb8aa3b2a1d7823 */ /* 0x000fe2000000091d */
[----:B------:R-:W-:Y:S01]  /*ad30*/  FFMA R4, -R41, 1.925963033500011079e-08, R4 ;  /* 0x32a5706029047823 */ /* 0x000fe20000000104 */
[----:B------:R2:W-:Y:S01]  /*ad40*/  MUFU.EX2 R56, R43 ;  /* 0x0000002b00387308 */ /* 0x0005e20000000800 */
[----:B-1----:R-:W-:Y:S01]  /*ad50*/  FFMA R54, -R38, 1.925963033500011079e-08, R59 ;  /* 0x32a5706026367823 */ /* 0x002fe2000000013b */
[----:B------:R-:W-:Y:S01]  /*ad60*/  SHF.L.U32 R59, R31, 0x17, RZ ;  /* 0x000000171f3b7819 */ /* 0x000fe200000006ff */
[----:B------:R-:W-:Y:S01]  /*ad70*/  FFMA R31, -R40, 1.4426950216293334961, -R5 ;  /* 0x3fb8aa3b281f7823 */ /* 0x000fe20000000905 */
[----:B------:R-:W-:Y:S01]  /*ad80*/  IADD3 R30, R69, 0x1800000, RZ ;  /* 0x01800000451e7810 */ /* 0x000fe20007ffe0ff */
[----:B------:R-:W-:Y:S01]  /*ad90*/  FFMA R62, -R39, 1.925963033500011079e-08, R62 ;  /* 0x32a57060273e7823 */ /* 0x000fe2000000013e */
[----:B------:R-:W-:Y:S01]  /*ada0*/  FFMA R29, -R42, 1.925963033500011079e-08, R29 ;  /* 0x32a570602a1d7823 */ /* 0x000fe2000000011d */
[----:B------:R-:W-:Y:S01]  /*adb0*/  FFMA R31, -R40, 1.925963033500011079e-08, R31 ;  /* 0x32a57060281f7823 */ /* 0x000fe2000000011f */
[----:B------:R-:W1:Y:S01]  /*adc0*/  MUFU.EX2 R52, R52 ;  /* 0x0000003400347308 */ /* 0x000e620000000800 */
[----:B--2---:R-:W-:Y:S01]  /*add0*/  SHF.L.U32 R43, R34, 0x17, RZ ;  /* 0x00000017222b7819 */ /* 0x004fe200000006ff */
[----:B------:R-:W-:Y:S01]  /*ade0*/  BSSY B1, `(.L_x_173) ;  /* 0x000002d000017945 */ /* 0x000fe20003800000 */
[----:B------:R-:W-:-:S02]  /*adf0*/  SHF.L.U32 R44, R44, 0x17, RZ ;  /* 0x000000172c2c7819 */ /* 0x000fc400000006ff */
[----:B------:R-:W-:Y:S01]  /*ae00*/  LOP3.LUT R30, R30, 0x7f800000, RZ, 0xc0, !PT ;  /* 0x7f8000001e1e7812 */ /* 0x000fe200078ec0ff */
[----:B------:R-:W-:Y:S01]  /*ae10*/  FFMA R43, R43, R28, 1 ;  /* 0x3f8000002b2b7423 */ /* 0x000fe2000000001c */
[----:B------:R-:W-:Y:S01]  /*ae20*/  SHF.L.U32 R46, R46, 0x17, RZ ;  /* 0x000000172e2e7819 */ /* 0x000fe200000006ff */
[----:B------:R-:W2:Y:S01]  /*ae30*/  MUFU.EX2 R54, R54 ;  /* 0x0000003600367308 */ /* 0x000ea20000000800 */
[----:B------:R-:W-:Y:S01]  /*ae40*/  SHF.L.U32 R48, R48, 0x17, RZ ;  /* 0x0000001730307819 */ /* 0x000fe200000006ff */
[----:B------:R-:W-:Y:S01]  /*ae50*/  FFMA R44, R44, R45, 1 ;  /* 0x3f8000002c2c7423 */ /* 0x000fe2000000002d */
[----:B------:R-:W-:Y:S01]  /*ae60*/  ISETP.GT.U32.AND P2, PT, R30, 0x1ffffff, PT ;  /* 0x01ffffff1e00780c */ /* 0x000fe20003f44070 */
[----:B------:R-:W-:Y:S01]  /*ae70*/  FFMA R45, R46, R47, 1 ;  /* 0x3f8000002e2d7423 */ /* 0x000fe2000000002f */
[----:B------:R-:W-:Y:S01]  /*ae80*/  SHF.L.U32 R47, R50, 0x17, RZ ;  /* 0x00000017322f7819 */ /* 0x000fe200000006ff */
[----:B----4-:R-:W-:Y:S01]  /*ae90*/  FFMA R46, R48, R49, 1 ;  /* 0x3f800000302e7423 */ /* 0x010fe20000000031 */
[----:B------:R-:W-:Y:S01]  /*aea0*/  SHF.L.U32 R48, R51, 0x17, RZ ;  /* 0x0000001733307819 */ /* 0x000fe200000006ff */
[----:B------:R-:W3:Y:S01]  /*aeb0*/  MUFU.EX2 R32, R32 ;  /* 0x0000002000207308 */ /* 0x000ee20000000800 */
[----:B------:R-:W-:Y:S01]  /*aec0*/  SHF.L.U32 R49, R55, 0x17, RZ ;  /* 0x0000001737317819 */ /* 0x000fe200000006ff */
[----:B-1----:R-:W-:Y:S01]  /*aed0*/  FFMA R47, R47, R52, 1 ;  /* 0x3f8000002f2f7423 */ /* 0x002fe20000000034 */
[----:B------:R-:W-:Y:S01]  /*aee0*/  SHF.L.U32 R51, R60, 0x17, RZ ;  /* 0x000000173c337819 */ /* 0x000fe200000006ff */
[----:B------:R-:W-:Y:S01]  /*aef0*/  FFMA R48, R48, R53, 1 ;  /* 0x3f80000030307423 */ /* 0x000fe20000000035 */
[----:B------:R-:W-:Y:S01]  /*af00*/  SHF.L.U32 R50, R57, 0x17, RZ ;  /* 0x0000001739327819 */ /* 0x000fe200000006ff */
[----:B------:R-:W-:Y:S01]  /*af10*/  FFMA R49, R49, R56, 1 ;  /* 0x3f80000031317423 */ /* 0x000fe20000000038 */
[----:B------:R-:W-:Y:S01]  /*af20*/  SHF.L.U32 R52, R61, 0x17, RZ ;  /* 0x000000173d347819 */ /* 0x000fe200000006ff */
[----:B------:R-:W1:Y:S01]  /*af30*/  MUFU.EX2 R5, R62 ;  /* 0x0000003e00057308 */ /* 0x000e620000000800 */
[----:B------:R-:W-:Y:S01]  /*af40*/  SHF.L.U32 R53, R63, 0x17, RZ ;  /* 0x000000173f357819 */ /* 0x000fe200000006ff */
[----:B--2---:R-:W-:Y:S01]  /*af50*/  FFMA R51, R51, R54, 1 ;  /* 0x3f80000033337423 */ /* 0x004fe20000000036 */
[----:B------:R-:W-:Y:S01]  /*af60*/  SHF.L.U32 R65, R65, 0x17, RZ ;  /* 0x0000001741417819 */ /* 0x000fe200000006ff */
[----:B------:R-:W-:Y:S01]  /*af70*/  FFMA R50, R50, R3, 1 ;  /* 0x3f80000032327423 */ /* 0x000fe20000000003 */
[----:B------:R-:W-:-:S03]  /*af80*/  SHF.L.U32 R55, R67, 0x17, RZ ;  /* 0x0000001743377819 */ /* 0x000fc600000006ff */
[----:B------:R-:W2:Y:S01]  /*af90*/  MUFU.EX2 R0, R31 ;  /* 0x0000001f00007308 */ /* 0x000ea20000000800 */
[----:B---3--:R-:W-:-:S07]  /*afa0*/  FFMA R59, R59, R32, 1 ;  /* 0x3f8000003b3b7423 */ /* 0x008fce0000000020 */
[----:B------:R-:W3:Y:S01]  /*afb0*/  MUFU.EX2 R4, R4 ;  /* 0x0000000400047308 */ /* 0x000ee20000000800 */
[----:B-1----:R-:W-:-:S07]  /*afc0*/  FFMA R52, R52, R5, 1 ;  /* 0x3f80000034347423 */ /* 0x002fce0000000005 */
[----:B------:R-:W1:Y:S01]  /*afd0*/  MUFU.EX2 R28, R29 ;  /* 0x0000001d001c7308 */ /* 0x000e620000000800 */
[----:B--2---:R-:W-:Y:S01]  /*afe0*/  FFMA R53, R53, R0, 1 ;  /* 0x3f80000035357423 */ /* 0x004fe20000000000 */
[----:B---3--:R-:W-:Y:S01]  /*aff0*/  FFMA R54, R65, R4, 1 ;  /* 0x3f80000041367423 */ /* 0x008fe20000000004 */
[----:B-1----:R-:W-:Y:S01]  /*b000*/  FFMA R55, R55, R28, 1 ;  /* 0x3f80000037377423 */ /* 0x002fe2000000001c */
[----:B------:R-:W-:Y:S06]  /*b010*/  @P2 BRA `(.L_x_174) ;  /* 0x0000000000142947 */ /* 0x000fec0003800000 */
[----:B------:R-:W-:Y:S02]  /*b020*/  MOV R0, R69 ;  /* 0x0000004500007202 */ /* 0x000fe40000000f00 */
[----:B------:R-:W-:-:S07]  /*b030*/  MOV R4, 0xb050 ;  /* 0x0000b05000047802 */ /* 0x000fce0000000f00 */
[----:B------:R-:W-:Y:S05]  /*b040*/  CALL.REL.NOINC `($__internal_0_$__cuda_sm20_rcp_rn_f32_slowpath) ;  /* 0x0000010000687944 */ /* 0x000fea0003c00000 */
[----:B------:R-:W-:Y:S01]  /*b050*/  MOV R56, R0 ;  /* 0x0000000000387202 */ /* 0x000fe20000000f00 */
[----:B------:R-:W-:Y:S06]  /*b060*/  BRA `(.L_x_175) ;  /* 0x0000000000107947 */ /* 0x000fec0003800000 */
.L_x_174:
[----:B------:R-:W1:Y:S02]  /*b070*/  MUFU.RCP R56, R69 ;  /* 0x0000004500387308 */ /* 0x000e640000001000 */
[----:B-1----:R-:W-:-:S04]  /*b080*/  FFMA R0, R69, R56, -1 ;  /* 0xbf80000045007423 */ /* 0x002fc80000000038 */
[----:B------:R-:W-:-:S04]  /*b090*/  FADD.FTZ R3, -R0, -RZ ;  /* 0x800000ff00037221 */ /* 0x000fc80000010100 */
[----:B------:R-:W-:-:S07]  /*b0a0*/  FFMA R56, R56, R3, R56 ;  /* 0x0000000338387223 */ /* 0x000fce0000000038 */
.L_x_175:
[----:B------:R-:W-:Y:S05]  /*b0b0*/  BSYNC B1 ;  /* 0x0000000000017941 */ /* 0x000fea0003800000 */
.L_x_173:
        /* <DEDUP_REMOVED lines=10> */
.L_x_177:
[----:B------:R-:W1:Y:S02]  /*b160*/  MUFU.RCP R57, R58 ;  /* 0x0000003a00397308 */ /* 0x000e640000001000 */
[----:B-1----:R-:W-:-:S04]  /*b170*/  FFMA R0, R58, R57, -1 ;  /* 0xbf8000003a007423 */ /* 0x002fc80000000039 */
[----:B------:R-:W-:-:S04]  /*b180*/  FADD.FTZ R0, -R0, -RZ ;  /* 0x800000ff00007221 */ /* 0x000fc80000010100 */
[----:B------:R-:W-:-:S07]  /*b190*/  FFMA R57, R57, R0, R57 ;  /* 0x0000000039397223 */ /* 0x000fce0000000039 */
.L_x_178:
[----:B------:R-:W-:Y:S05]  /*b1a0*/  BSYNC B1 ;  /* 0x0000000000017941 */ /* 0x000fea0003800000 */
.L_x_176:
        /* <DEDUP_REMOVED lines=10> */
.L_x_180:
[----:B------:R-:W1:Y:S02]  /*b250*/  MUFU.RCP R58, R59 ;  /* 0x0000003b003a7308 */ /* 0x000e640000001000 */
[----:B-1----:R-:W-:-:S04]  /*b260*/  FFMA R0, R59, R58, -1 ;  /* 0xbf8000003b007423 */ /* 0x002fc8000000003a */
[----:B------:R-:W-:-:S04]  /*b270*/  FADD.FTZ R3, -R0, -RZ ;  /* 0x800000ff00037221 */ /* 0x000fc80000010100 */
[----:B------:R-:W-:-:S07]  /*b280*/  FFMA R58, R58, R3, R58 ;  /* 0x000000033a3a7223 */ /* 0x000fce000000003a */
.L_x_181:
[----:B------:R-:W-:Y:S05]  /*b290*/  BSYNC B1 ;  /* 0x0000000000017941 */ /* 0x000fea0003800000 */
.L_x_179:
        /* <DEDUP_REMOVED lines=10> */
.L_x_183:
[----:B------:R-:W1:Y:S02]  /*b340*/  MUFU.RCP R0, R43 ;  /* 0x0000002b00007308 */ /* 0x000e640000001000 */
[----:B-1----:R-:W-:-:S04]  /*b350*/  FFMA R3, R43, R0, -1 ;  /* 0xbf8000002b037423 */ /* 0x002fc80000000000 */
[----:B------:R-:W-:-:S04]  /*b360*/  FADD.FTZ R3, -R3, -RZ ;  /* 0x800000ff03037221 */ /* 0x000fc80000010100 */
[----:B------:R-:W-:-:S07]  /*b370*/  FFMA R59, R0, R3, R0 ;  /* 0x00000003003b7223 */ /* 0x000fce0000000000 */
.L_x_184:
[----:B------:R-:W-:Y:S05]  /*b380*/  BSYNC B1 ;  /* 0x0000000000017941 */ /* 0x000fea0003800000 */
.L_x_182:
        /* <DEDUP_REMOVED lines=10> */
.L_x_186:
[----:B------:R-:W1:Y:S02]  /*b430*/  MUFU.RCP R3, R44 ;  /* 0x0000002c00037308 */ /* 0x000e640000001000 */
[----:B-1----:R-:W-:-:S04]  /*b440*/  FFMA R0, R44, R3, -1 ;  /* 0xbf8000002c007423 */ /* 0x002fc80000000003 */
[----:B------:R-:W-:-:S04]  /*b450*/  FADD.FTZ R0, -R0, -RZ ;  /* 0x800000ff00007221 */ /* 0x000fc80000010100 */
[----:B------:R-:W-:-:S07]  /*b460*/  FFMA R60, R3, R0, R3 ;  /* 0x00000000033c7223 */ /* 0x000fce0000000003 */
.L_x_187:
[----:B------:R-:W-:Y:S05]  /*b470*/  BSYNC B1 ;  /* 0x0000000000017941 */ /* 0x000fea0003800000 */
.L_x_185:
        /* <DEDUP_REMOVED lines=10> */
.L_x_189:
[----:B------:R-:W1:Y:S02]  /*b520*/  MUFU.RCP R0, R45 ;  /* 0x0000002d00007308 */ /* 0x000e640000001000 */
[----:B-1----:R-:W-:-:S04]  /*b530*/  FFMA R3, R45, R0, -1 ;  /* 0xbf8000002d037423 */ /* 0x002fc80000000000 */
[----:B------:R-:W-:-:S04]  /*b540*/  FADD.FTZ R3, -R3, -RZ ;  /* 0x800000ff03037221 */ /* 0x000fc80000010100 */
[----:B------:R-:W-:-:S07]  /*b550*/  FFMA R43, R0, R3, R0 ;  /* 0x00000003002b7223 */ /* 0x000fce0000000000 */
.L_x_190:
[----:B------:R-:W-:Y:S05]  /*b560*/  BSYNC B1 ;  /* 0x0000000000017941 */ /* 0x000fea0003800000 */
.L_x_188:
        /* <DEDUP_REMOVED lines=10> */
.L_x_192:
[----:B------:R-:W1:Y:S02]  /*b610*/  MUFU.RCP R3, R46 ;  /* 0x0000002e00037308 */ /* 0x000e640000001000 */
[----:B-1----:R-:W-:-:S04]  /*b620*/  FFMA R0, R46, R3, -1 ;  /* 0xbf8000002e007423 */ /* 0x002fc80000000003 */
[----:B------:R-:W-:-:S04]  /*b630*/  FADD.FTZ R0, -R0, -RZ ;  /* 0x800000ff00007221 */ /* 0x000fc80000010100 */
[----:B------:R-:W-:-:S07]  /*b640*/  FFMA R44, R3, R0, R3 ;  /* 0x00000000032c7223 */ /* 0x000fce0000000003 */
.L_x_193:
[----:B------:R-:W-:Y:S05]  /*b650*/  BSYNC B1 ;  /* 0x0000000000017941 */ /* 0x000fea0003800000 */
.L_x_191:
        /* <DEDUP_REMOVED lines=10> */
.L_x_195:
[----:B------:R-:W1:Y:S02]  /*b700*/  MUFU.RCP R46, R47 ;  /* 0x0000002f002e7308 */ /* 0x000e640000001000 */
[----:B-1----:R-:W-:-:S04]  /*b710*/  FFMA R0, R47, R46, -1 ;  /* 0xbf8000002f007423 */ /* 0x002fc8000000002e */
[----:B------:R-:W-:-:S04]  /*b720*/  FADD.FTZ R3, -R0, -RZ ;  /* 0x800000ff00037221 */ /* 0x000fc80000010100 */
[----:B------:R-:W-:-:S07]  /*b730*/  FFMA R46, R46, R3, R46 ;  /* 0x000000032e2e7223 */ /* 0x000fce000000002e */
.L_x_196:
[----:B------:R-:W-:Y:S05]  /*b740*/  BSYNC B1 ;  /* 0x0000000000017941 */ /* 0x000fea0003800000 */
.L_x_194:
        /* <DEDUP_REMOVED lines=10> */
.L_x_198:
[----:B------:R-:W1:Y:S02]  /*b7f0*/  MUFU.RCP R3, R48 ;  /* 0x0000003000037308 */ /* 0x000e640000001000 */
[----:B-1----:R-:W-:-:S04]  /*b800*/  FFMA R0, R48, R3, -1 ;  /* 0xbf80000030007423 */ /* 0x002fc80000000003 */
[----:B------:R-:W-:-:S04]  /*b810*/  FADD.FTZ R0, -R0, -RZ ;  /* 0x800000ff00007221 */ /* 0x000fc80000010100 */
[----:B------:R-:W-:-:S07]  /*b820*/  FFMA R62, R3, R0, R3 ;  /* 0x00000000033e7223 */ /* 0x000fce0000000003 */
.L_x_199:
[----:B------:R-:W-:Y:S05]  /*b830*/  BSYNC B1 ;  /* 0x0000000000017941 */ /* 0x000fea0003800000 */
.L_x_197:
        /* <DEDUP_REMOVED lines=10> */
.L_x_201:
[----:B------:R-:W1:Y:S02]  /*b8e0*/  MUFU.RCP R0, R49 ;  /* 0x0000003100007308 */ /* 0x000e640000001000 */
[----:B-1----:R-:W-:-:S04]  /*b8f0*/  FFMA R3, R49, R0, -1 ;  /* 0xbf80000031037423 */ /* 0x002fc80000000000 */
[----:B------:R-:W-:-:S04]  /*b900*/  FADD.FTZ R3, -R3, -RZ ;  /* 0x800000ff03037221 */ /* 0x000fc80000010100 */
[----:B------:R-:W-:-:S07]  /*b910*/  FFMA R45, R0, R3, R0 ;  /* 0x00000003002d7223 */ /* 0x000fce0000000000 */
.L_x_202:
[----:B------:R-:W-:Y:S05]  /*b920*/  BSYNC B1 ;  /* 0x0000000000017941 */ /* 0x000fea0003800000 */
.L_x_200:
        /* <DEDUP_REMOVED lines=10> */
.L_x_204:
[----:B------:R-:W1:Y:S02]  /*b9d0*/  MUFU.RCP R3, R50 ;  /* 0x0000003200037308 */ /* 0x000e640000001000 */
[----:B-1----:R-:W-:-:S04]  /*b9e0*/  FFMA R0, R50, R3, -1 ;  /* 0xbf80000032007423 */ /* 0x002fc80000000003 */
[----:B------:R-:W-:-:S04]  /*b9f0*/  FADD.FTZ R0, -R0, -RZ ;  /* 0x800000ff00007221 */ /* 0x000fc80000010100 */
[----:B------:R-:W-:-:S07]  /*ba00*/  FFMA R48, R3, R0, R3 ;  /* 0x0000000003307223 */ /* 0x000fce0000000003 */
.L_x_205:
[----:B------:R-:W-:Y:S05]  /*ba10*/  BSYNC B1 ;  /* 0x0000000000017941 */ /* 0x000fea0003800000 */
.L_x_203:
        /* <DEDUP_REMOVED lines=10> */
.L_x_207:
[----:B------:R-:W1:Y:S02]  /*bac0*/  MUFU.RCP R0, R51 ;  /* 0x0000003300007308 */ /* 0x000e640000001000 */
[----:B-1----:R-:W-:-:S04]  /*bad0*/  FFMA R3, R51, R0, -1 ;  /* 0xbf80000033037423 */ /* 0x002fc80000000000 */
[----:B------:R-:W-:-:S04]  /*bae0*/  FADD.FTZ R3, -R3, -RZ ;  /* 0x800000ff03037221 */ /* 0x000fc80000010100 */
[----:B------:R-:W-:-:S07]  /*baf0*/  FFMA R47, R0, R3, R0 ;  /* 0x00000003002f7223 */ /* 0x000fce0000000000 */
.L_x_208:
[----:B------:R-:W-:Y:S05]  /*bb00*/  BSYNC B1 ;  /* 0x0000000000017941 */ /* 0x000fea0003800000 */
.L_x_206:
        /* <DEDUP_REMOVED lines=10> */
.L_x_210:
[----:B------:R-:W1:Y:S02]  /*bbb0*/  MUFU.RCP R3, R52 ;  /* 0x0000003400037308 */ /* 0x000e640000001000 */
[----:B-1----:R-:W-:-:S04]  /*bbc0*/  FFMA R0, R52, R3, -1 ;  /* 0xbf80000034007423 */ /* 0x002fc80000000003 */
[----:B------:R-:W-:-:S04]  /*bbd0*/  FADD.FTZ R0, -R0, -RZ ;  /* 0x800000ff00007221 */ /* 0x000fc80000010100 */
[----:B------:R-:W-:-:S07]  /*bbe0*/  FFMA R50, R3, R0, R3 ;  /* 0x0000000003327223 */ /* 0x000fce0000000003 */
.L_x_211:
[----:B------:R-:W-:Y:S05]  /*bbf0*/  BSYNC B1 ;  /* 0x0000000000017941 */ /* 0x000fea0003800000 */
.L_x_209:
        /* <DEDUP_REMOVED lines=10> */
.L_x_213:
[----:B------:R-:W1:Y:S02]  /*bca0*/  MUFU.RCP R0, R53 ;  /* 0x0000003500007308 */ /* 0x000e640000001000 */
[----:B-1----:R-:W-:-:S04]  /*bcb0*/  FFMA R3, R53, R0, -1 ;  /* 0xbf80000035037423 */ /* 0x002fc80000000000 */
[----:B------:R-:W-:-:S04]  /*bcc0*/  FADD.FTZ R3, -R3, -RZ ;  /* 0x800000ff03037221 */ /* 0x000fc80000010100 */
[----:B------:R-:W-:-:S07]  /*bcd0*/  FFMA R49, R0, R3, R0 ;  /* 0x0000000300317223 */ /* 0x000fce0000000000 */
.L_x_214:
[----:B------:R-:W-:Y:S05]  /*bce0*/  BSYNC B1 ;  /* 0x0000000000017941 */ /* 0x000fea0003800000 */
.L_x_212:
        /* <DEDUP_REMOVED lines=10> */
.L_x_216:
[----:B------:R-:W1:Y:S02]  /*bd90*/  MUFU.RCP R3, R54 ;  /* 0x0000003600037308 */ /* 0x000e640000001000 */
[----:B-1----:R-:W-:-:S04]  /*bda0*/  FFMA R0, R54, R3, -1 ;  /* 0xbf80000036007423 */ /* 0x002fc80000000003 */
[----:B------:R-:W-:-:S04]  /*bdb0*/  FADD.FTZ R0, -R0, -RZ ;  /* 0x800000ff00007221 */ /* 0x000fc80000010100 */
[----:B------:R-:W-:-:S07]  /*bdc0*/  FFMA R52, R3, R0, R3 ;  /* 0x0000000003347223 */ /* 0x000fce0000000003 */
.L_x_217:
[----:B------:R-:W-:Y:S05]  /*bdd0*/  BSYNC B1 ;  /* 0x0000000000017941 */ /* 0x000fea0003800000 */
.L_x_215:
        /* <DEDUP_REMOVED lines=9> */
.L_x_219:
[----:B------:R-:W1:Y:S02]  /*be70*/  MUFU.RCP R0, R55 ;  /* 0x0000003700007308 */ /* 0x000e640000001000 */
[----:B-1----:R-:W-:-:S04]  /*be80*/  FFMA R3, R55, R0, -1 ;  /* 0xbf80000037037423 */ /* 0x002fc80000000000 */
[----:B------:R-:W-:-:S04]  /*be90*/  FADD.FTZ R3, -R3, -RZ ;  /* 0x800000ff03037221 */ /* 0x000fc80000010100 */
[----:B------:R-:W-:-:S07]  /*bea0*/  FFMA R0, R0, R3, R0 ;  /* 0x0000000300007223 */ /* 0x000fce0000000000 */
.L_x_220:
[----:B------:R-:W-:Y:S05]  /*beb0*/  BSYNC B1 ;  /* 0x0000000000017941 */ /* 0x000fea0003800000 */
.L_x_218:
        /* <DEDUP_REMOVED lines=26> */
.L_x_221:
        /* <DEDUP_REMOVED lines=27> */
.L_x_223:
[----:B------:R-:W-:Y:S05]  /*c210*/  BSYNC B0 ;  /* 0x0000000000007941 */ /* 0x000fea0003800000 */
.L_x_222:
[----:B------:R-:W-:Y:S04]  /*c220*/  BSSY B0, `(.L_x_224) ;  /* 0x000003c000007945 */ /* 0x000fe80003800000 */
[----:B------:R-:W-:Y:S05]  /*c230*/  @P0 BRA `(.L_x_225) ;  /* 0x0000000000e80947 */ /* 0x000fea0003800000 */
[----:B------:R-:W2:Y:S02]  /*c240*/  LDL R0, [R1+0xcc] ;  /* 0x0000cc0001007983 */ /* 0x000ea40000100800 */
[----:B--2---:R-:W-:-:S13]  /*c250*/  ISETP.NE.AND P3, PT, R0, 0x3, PT ;  /* 0x000000030000780c */ /* 0x004fda0003f65270 */
[----:B------:R-:W-:Y:S05]  /*c260*/  @!P3 BRA `(.L_x_226) ;  /* 0x000000000004b947 */ /* 0x000fea0003800000 */
[----:B------:R-:W-:Y:S01]  /*c270*/  BPT.TRAP 0x1 ;  /* 0x000000040000795c */ /* 0x000fe20000300000 */
.L_x_226:
[----:B------:R-:W2:Y:S04]  /*c280*/  LDL R0, [R1+0xb4] ;  /* 0x0000b40001007983 */ /* 0x000ea80000100800 */
[----:B------:R-:W3:Y:S01]  /*c290*/  LDL R3, [R1+0xb8] ;  /* 0x0000b80001037983 */ /* 0x000ee20000100800 */
[----:B------:R-:W-:Y:S01]  /*c2a0*/  BSSY B1, `(.L_x_227) ;  /* 0x0000005000017945 */ /* 0x000fe20003800000 */
[----:B--2---:R-:W-:Y:S02]  /*c2b0*/  LEA R0, R0, UR43, 0x3 ;  /* 0x0000002b00007c11 */ /* 0x004fe4000f8e18ff */
[----:B---3--:R-:W-:-:S04]  /*c2c0*/  SHF.L.U32 R3, R3, 0x1f, RZ ;  /* 0x0000001f03037819 */ /* 0x008fc800000006ff */
[----:B------:R-:W1:Y:S02]  /*c2d0*/  SYNCS.PHASECHK.TRANS64.TRYWAIT P2, [R0+URZ+0x80], R3 ;  /* 0x00008003000075a7 */ /* 0x000e64000804017f */
[----:B-1----:R-:W-:Y:S05]  /*c2e0*/  @!P2 BRA `(.L_x_228) ;  /* 0x000000e40068a947 */ /* 0x002fea0003800000 */
.L_x_626:
[----:B------:R-:W-:Y:S05]  /*c2f0*/  BSYNC B1 ;  /* 0x0000000000017941 */ /* 0x000fea0003800000 */
.L_x_227:
        /* <DEDUP_REMOVED lines=18> */
.L_x_230:
[----:B------:R-:W-:Y:S05]  /*c420*/  BSYNC B1 ;  /* 0x0000000000017941 */ /* 0x000fea0003800000 */
.L_x_229:
        /* <DEDUP_REMOVED lines=8> */
.L_x_231:
[----:B------:R-:W3:Y:S04]  /*c4b0*/  LDL.LU R4, [R1+0xb4] ;  /* 0x0000b40001047983 */ /* 0x000ee80000300800 */
[----:B------:R-:W4:Y:S01]  /*c4c0*/  LDL.LU R5, [R1+0xb8] ;  /* 0x0000b80001057983 */ /* 0x000f220000300800 */
[C---:B-1----:R-:W-:Y:S02]  /*c4d0*/  LEA R0, R14.reuse, UR43, 0x3 ;  /* 0x0000002b0e007c11 */ /* 0x042fe4000f8e18ff */
[----:B------:R-:W-:Y:S01]  /*c4e0*/  IADD3 R14, R14, 0x1, RZ ;  /* 0x000000010e0e7810 */ /* 0x000fe20007ffe0ff */
[----:B------:R-:W1:Y:S01]  /*c4f0*/  S2R R3, SR_CgaCtaId ;  /* 0x0000000000037919 */ /* 0x000e620000008800 */
[----:B------:R-:W-:Y:S02]  /*c500*/  IADD3 R0, R0, 0xa0, RZ ;  /* 0x000000a000007810 */ /* 0x000fe40007ffe0ff */
[----:B------:R-:W-:-:S04]  /*c510*/  ISETP.NE.AND P2, PT, R14, 0x4, PT ;  /* 0x000000040e00780c */ /* 0x000fc80003f45270 */
[----:B------:R-:W-:Y:S02]  /*c520*/  SEL R14, R14, RZ, P2 ;  /* 0x000000ff0e0e7207 */ /* 0x000fe40001000000 */
[----:B-1----:R-:W-:-:S04]  /*c530*/  PRMT R0, R3, 0x654, R0 ;  /* 0x0000065403007816 */ /* 0x002fc80000000000 */
[----:B--2---:R1:W-:Y:S02]  /*c540*/  SYNCS.ARRIVE.TRANS64.RED.A1T0 RZ, [R0+URZ], RZ ;  /* 0x000000ff00ff79a7 */ /* 0x0043e4000810043f */
[----:B-1----:R-:W-:-:S04]  /*c550*/  SEL R0, RZ, 0x1, P2 ;  /* 0x00000001ff007807 */ /* 0x002fc80001000000 */
[----:B------:R-:W-:Y:S02]  /*c560*/  LOP3.LUT R13, R13, R0, RZ, 0x3c, !PT ;  /* 0x000000000d0d7212 */ /* 0x000fe400078e3cff */
[----:B---3--:R-:W-:-:S04]  /*c570*/  IADD3 R3, R4, 0x1, RZ ;  /* 0x0000000104037810 */ /* 0x008fc80007ffe0ff */
[----:B------:R-:W-:-:S04]  /*c580*/  ISETP.NE.AND P3, PT, R3, 0x4, PT ;  /* 0x000000040300780c */ /* 0x000fc80003f65270 */
[----:B------:R-:W-:Y:S02]  /*c590*/  SEL R4, RZ, 0x1, P3 ;  /* 0x00000001ff047807 */ /* 0x000fe40001800000 */
[----:B------:R-:W-:Y:S02]  /*c5a0*/  SEL R0, R3, RZ, P3 ;  /* 0x000000ff03007207 */ /* 0x000fe40001800000 */
[----:B----4-:R-:W-:-:S03]  /*c5b0*/  LOP3.LUT R5, R5, R4, RZ, 0x3c, !PT ;  /* 0x0000000405057212 */ /* 0x010fc600078e3cff */
[----:B------:R1:W-:Y:S04]  /*c5c0*/  STL [R1+0xb4], R0 ;  /* 0x0000b40001007387 */ /* 0x0003e80000100800 */
[----:B------:R1:W-:Y:S02]  /*c5d0*/  STL [R1+0xb8], R5 ;  /* 0x0000b80501007387 */ /* 0x0003e40000100800 */
.L_x_225:
[----:B------:R-:W-:Y:S05]  /*c5e0*/  BSYNC B0 ;  /* 0x0000000000007941 */ /* 0x000fea0003800000 */
.L_x_224:
        /* <DEDUP_REMOVED lines=16> */
[----:B------:R-:W-:Y:S01]  /*c6f0*/  FMUL R25, R2, R175 ;  /* 0x000000af02197220 */ /* 0x000fe20000400000 */
[----:B------:R-:W-:Y:S01]  /*c700*/  MOV R64, 0x3bbb989d ;  /* 0x3bbb989d00407802 */ /* 0x000fe20000000f00 */
[C---:B------:R-:W-:Y:S01]  /*c710*/  FFMA R21, R16.reuse, R4, R21 ;  /* 0x0000000410157223 */ /* 0x040fe20000000015 */
[--C-:B------:R-:W-:Y:S02]  /*c720*/  HADD2.F32 R4, -RZ, R27.reuse.H1_H1 ;  /* 0x3000001bff047230 */ /* 0x100fe40000004100 */
[----:B------:R-:W-:Y:S01]  /*c730*/  FFMA R24, R16, R0, R3 ;  /* 0x0000000010187223 */ /* 0x000fe20000000003 */
[----:B------:R-:W-:-:S02]  /*c740*/  HADD2.F32 R0, -RZ, R27.H0_H0 ;  /* 0x2000001bff007230 */ /* 0x000fc40000004100 */
[C---:B------:R-:W-:Y:S01]  /*c750*/  FMUL R27, R2.reuse, R173 ;  /* 0x000000ad021b7220 */ /* 0x040fe20000400000 */
[----:B------:R-:W-:Y:S01]  /*c760*/  FMUL R5, R2, R174 ;  /* 0x000000ae02057220 */ /* 0x000fe20000400000 */
[----:B------:R-:W-:Y:S01]  /*c770*/  F2FP.F16.E4M3.UNPACK_B R3, R8 ;  /* 0x00000008ff03723e */ /* 0x000fe200020006ff */
[C---:B------:R-:W-:Y:S01]  /*c780*/  FFMA R25, R16.reuse, R26, R25 ;  /* 0x0000001a10197223 */ /* 0x040fe20000000019 */
[C---:B------:R-:W-:Y:S01]  /*c790*/  FFMA R27, R16.reuse, R0, R27 ;  /* 0x00000000101b7223 */ /* 0x040fe2000000001b */
[----:B------:R-:W-:Y:S01]  /*c7a0*/  MOV R66, 0x437c0000 ;  /* 0x437c000000427802 */ /* 0x000fe20000000f00 */
[----:B------:R-:W-:Y:S01]  /*c7b0*/  FFMA R26, R16, R28, R5 ;  /* 0x0000001c101a7223 */ /* 0x000fe20000000005 */
[----:B------:R-:W-:Y:S01]  /*c7c0*/  FFMA.SAT R0, -R15, R64, 0.5 ;  /* 0x3f0000000f007423 */ /* 0x000fe20000002140 */
[--C-:B------:R-:W-:Y:S02]  /*c7d0*/  HADD2.F32 R28, -RZ, R3.reuse.H0_H0 ;  /* 0x20000003ff1c7230 */ /* 0x100fe40000004100 */
[C---:B------:R-:W-:Y:S01]  /*c7e0*/  FMUL R35, R2.reuse, R171 ;  /* 0x000000ab02237220 */ /* 0x040fe20000400000 */
[----:B------:R-:W-:Y:S01]  /*c7f0*/  FMUL R33, R2, R172 ;  /* 0x000000ac02217220 */ /* 0x000fe20000400000 */
[----:B------:R-:W-:Y:S01]  /*c800*/  FFMA.SAT R5, -R20, R64, 0.5 ;  /* 0x3f00000014057423 */ /* 0x000fe20000002140 */
[----:B------:R-:W-:Y:S01]  /*c810*/  FFMA.RM R0, R0, R66, 12582913 ;  /* 0x4b40000100007423 */ /* 0x000fe20000004042 */
[----:B------:R-:W-:-:S02]  /*c820*/  HADD2.F32 R36, -RZ, R3.H1_H1 ;  /* 0x30000003ff247230 */ /* 0x000fc40000004100 */
[----:B------:R-:W-:Y:S01]  /*c830*/  FMUL R3, R2, R170 ;  /* 0x000000aa02037220 */ /* 0x000fe20000400000 */
[C---:B------:R-:W-:Y:S01]  /*c840*/  FFMA R35, R16.reuse, R28, R35 ;  /* 0x0000001c10237223 */ /* 0x040fe20000000023 */
[----:B------:R-:W-:Y:S01]  /*c850*/  FFMA R33, R16, R4, R33 ;  /* 0x0000000410217223 */ /* 0x000fe20000000021 */
[----:B------:R-:W-:Y:S01]  /*c860*/  FFMA.RM R28, R5, R66, 12582913 ;  /* 0x4b400001051c7423 */ /* 0x000fe20000004042 */
[----:B------:R-:W-:Y:S01]  /*c870*/  F2FP.F16.E4M3.UNPACK_B R34, R8.H1 ;  /* 0x00000008ff22723e */ /* 0x000fe200030006ff */
[----:B------:R-:W-:Y:S01]  /*c880*/  FADD R4, R0, -12583039 ;  /* 0xcb40007f00047421 */ /* 0x000fe20000000000 */
[----:B------:R-:W-:Y:S01]  /*c890*/  FFMA R36, R16, R36, R3 ;  /* 0x0000002410247223 */ /* 0x000fe20000000003 */
[----:B------:R-:W-:Y:S01]  /*c8a0*/  FADD R3, R28, -12583039 ;  /* 0xcb40007f1c037421 */ /* 0x000fe20000000000 */
[----:B------:R-:W-:Y:S01]  /*c8b0*/  FFMA.SAT R5, -R21, R64, 0.5 ;  /* 0x3f00000015057423 */ /* 0x000fe20000002140 */
[----:B------:R-:W-:Y:S01]  /*c8c0*/  FFMA R4, -R15, 1.4426950216293334961, -R4 ;  /* 0x3fb8aa3b0f047823 */ /* 0x000fe20000000904 */
[----:B------:R-:W-:-:S02]  /*c8d0*/  HADD2.F32 R29, -RZ, R34.H0_H0 ;  /* 0x20000022ff1d7230 */ /* 0x000fc40000004100 */
[----:B------:R-:W-:Y:S01]  /*c8e0*/  FFMA.SAT R31, -R24, R64, 0.5 ;  /* 0x3f000000181f7423 */ /* 0x000fe20000002140 */
[----:B------:R-:W-:Y:S01]  /*c8f0*/  FMUL R37, R2, R169 ;  /* 0x000000a902257220 */ /* 0x000fe20000400000 */
[----:B------:R-:W-:Y:S01]  /*c900*/  FFMA R3, -R20, 1.4426950216293334961, -R3 ;  /* 0x3fb8aa3b14037823 */ /* 0x000fe20000000903 */
[----:B------:R-:W-:Y:S01]  /*c910*/  FFMA R4, -R15, 1.925963033500011079e-08, R4 ;  /* 0x32a570600f047823 */ /* 0x000fe20000000104 */
[-C--:B------:R-:W-:Y:S01]  /*c920*/  FFMA.RM R30, R5, R66.reuse, 12582913 ;  /* 0x4b400001051e7423 */ /* 0x080fe20000004042 */
[----:B------:R-:W-:Y:S02]  /*c930*/  HADD2.F32 R40, -RZ, R34.H1_H1 ;  /* 0x30000022ff287230 */ /* 0x000fe40000004100 */
[----:B------:R-:W-:Y:S01]  /*c940*/  FFMA.RM R34, R31, R66, 12582913 ;  /* 0x4b4000011f227423 */ /* 0x000fe20000004042 */
[----:B------:R-:W-:Y:S01]  /*c950*/  FFMA.SAT R38, -R25, R64, 0.5 ;  /* 0x3f00000019267423 */ /* 0x000fe20000002140 */
[----:B------:R-:W-:Y:S01]  /*c960*/  FFMA R37, R16, R29, R37 ;  /* 0x0000001d10257223 */ /* 0x000fe20000000025 */
[----:B------:R-:W-:Y:S01]  /*c970*/  FFMA R29, -R20, 1.925963033500011079e-08, R3 ;  /* 0x32a57060141d7823 */ /* 0x000fe20000000103 */
[----:B------:R1:W2:Y:S01]  /*c980*/  MUFU.EX2 R5, R4 ;  /* 0x0000000400057308 */ /* 0x0002a20000000800 */
[----:B------:R-:W-:Y:S01]  /*c990*/  FADD R32, R30, -12583039 ;  /* 0xcb40007f1e207421 */ /* 0x000fe20000000000 */
[----:B------:R-:W-:Y:S01]  /*c9a0*/  FMUL R3, R2, R168 ;  /* 0x000000a802037220 */ /* 0x000fe20000400000 */
[----:B------:R-:W-:Y:S01]  /*c9b0*/  FFMA.SAT R41, -R26, R64, 0.5 ;  /* 0x3f0000001a297423 */ /* 0x000fe20000002140 */
[----:B------:R-:W-:Y:S01]  /*c9c0*/  FADD R31, R34, -12583039 ;  /* 0xcb40007f221f7421 */ /* 0x000fe20000000000 */
[----:B------:R-:W-:Y:S01]  /*c9d0*/  FFMA R32, -R21, 1.4426950216293334961, -R32 ;  /* 0x3fb8aa3b15207823 */ /* 0x000fe20000000920 */
[----:B------:R-:W-:Y:S01]  /*c9e0*/  F2FP.F16.E4M3.UNPACK_B R46, R9 ;  /* 0x00000009ff2e723e */ /* 0x000fe200020006ff */
[-C--:B------:R-:W-:Y:S01]  /*c9f0*/  FFMA.RM R44, R41, R66.reuse, 12582913 ;  /* 0x4b400001292c7423 */ /* 0x080fe20000004042 */
[----:B------:R-:W-:Y:S01]  /*ca00*/  FFMA R39, -R24, 1.4426950216293334961, -R31 ;  /* 0x3fb8aa3b18277823 */ /* 0x000fe2000000091f */
[----:B-1----:R-:W-:Y:S01]  /*ca10*/  FFMA.RM R4, R38, R66, 12582913 ;  /* 0x4b40000126047423 */ /* 0x002fe20000004042 */
[----:B------:R-:W-:Y:S01]  /*ca20*/  FFMA R38, R16, R40, R3 ;  /* 0x0000002810267223 */ /* 0x000fe20000000003 */
[----:B------:R-:W-:Y:S01]  /*ca30*/  FFMA R32, -R21, 1.925963033500011079e-08, R32 ;  /* 0x32a5706015207823 */ /* 0x000fe20000000120 */
[----:B------:R-:W-:Y:S01]  /*ca40*/  FADD R41, R44, -12583039 ;  /* 0xcb40007f2c297421 */ /* 0x000fe20000000000 */
[----:B------:R-:W-:Y:S01]  /*ca50*/  FADD R40, R4, -12583039 ;  /* 0xcb40007f04287421 */ /* 0x000fe20000000000 */
[----:B------:R-:W-:Y:S01]  /*ca60*/  FFMA R3, -R24, 1.925963033500011079e-08, R39 ;  /* 0x32a5706018037823 */ /* 0x000fe20000000127 */
[----:B------:R-:W-:Y:S01]  /*ca70*/  FFMA.SAT R42, -R27, R64, 0.5 ;  /* 0x3f0000001b2a7423 */ /* 0x000fe20000002140 */
[----:B------:R-:W-:-:S02]  /*ca80*/  HADD2.F32 R45, -RZ, R46.H0_H0 ;  /* 0x2000002eff2d7230 */ /* 0x000fc40000004100 */
[C---:B------:R-:W-:Y:S01]  /*ca90*/  FFMA R40, -R25.reuse, 1.4426950216293334961, -R40 ;  /* 0x3fb8aa3b19287823 */ /* 0x040fe20000000928 */
[----:B------:R1:W-:Y:S01]  /*caa0*/  MUFU.EX2 R31, R32 ;  /* 0x00000020001f7308 */ /* 0x0003e20000000800 */
[----:B------:R-:W-:Y:S01]  /*cab0*/  FMUL R39, R2, R167 ;  /* 0x000000a702277220 */ /* 0x000fe20000400000 */
[----:B------:R-:W-:Y:S01]  /*cac0*/  FFMA R41, -R26, 1.4426950216293334961, -R41 ;  /* 0x3fb8aa3b1a297823 */ /* 0x000fe20000000929 */
[----:B------:R-:W-:Y:S02]  /*cad0*/  HADD2.F32 R50, -RZ, R46.H1_H1 ;  /* 0x3000002eff327230 */ /* 0x000fe40000004100 */
[----:B------:R-:W-:Y:S01]  /*cae0*/  FFMA R40, -R25, 1.925963033500011079e-08, R40 ;  /* 0x32a5706019287823 */ /* 0x000fe20000000128 */
[----:B------:R-:W-:Y:S01]  /*caf0*/  FFMA.SAT R46, -R33, R64, 0.5 ;  /* 0x3f000000212e7423 */ /* 0x000fe20000002140 */
[----:B------:R-:W-:Y:S01]  /*cb00*/  F2FP.F16.E4M3.UNPACK_B R55, R9.H1 ;  /* 0x00000009ff37723e */ /* 0x000fe200030006ff */
[----:B------:R-:W-:Y:S01]  /*cb10*/  FFMA R39, R16, R45, R39 ;  /* 0x0000002d10277223 */ /* 0x000fe20000000027 */
[----:B------:R3:W-:Y:S01]  /*cb20*/  MUFU.EX2 R43, R3 ;  /* 0x00000003002b7308 */ /* 0x0007e20000000800 */
[-C--:B-1----:R-:W-:Y:S01]  /*cb30*/  FFMA.RM R32, R42, R66.reuse, 12582913 ;  /* 0x4b4000012a207423 */ /* 0x082fe20000004042 */
[----:B------:R-:W-:Y:S01]  /*cb40*/  FFMA R41, -R26, 1.925963033500011079e-08, R41 ;  /* 0x32a570601a297823 */ /* 0x000fe20000000129 */
[----:B------:R-:W-:Y:S01]  /*cb50*/  FFMA.RM R46, R46, R66, 12582913 ;  /* 0x4b4000012e2e7423 */ /* 0x000fe20000004042 */
[----:B------:R-:W-:-:S02]  /*cb60*/  HADD2.F32 R53, -RZ, R55.H0_H0 ;  /* 0x20000037ff357230 */ /* 0x000fc40000004100 */
[----:B------:R-:W-:Y:S01]  /*cb70*/  FADD R42, R32, -12583039 ;  /* 0xcb40007f202a7421 */ /* 0x000fe20000000000 */
[----:B------:R-:W-:Y:S01]  /*cb80*/  FFMA.SAT R49, -R35, R64, 0.5 ;  /* 0x3f00000023317423 */ /* 0x000fe20000002140 */
[----:B------:R-:W-:Y:S01]  /*cb90*/  FADD R48, R46, -12583039 ;  /* 0xcb40007f2e307421 */ /* 0x000fe20000000000 */
[----:B------:R1:W4:Y:S01]  /*cba0*/  MUFU.EX2 R45, R40 ;  /* 0x00000028002d7308 */ /* 0x0003220000000800 */
[----:B---3--:R-:W-:Y:S01]  /*cbb0*/  FMUL R3, R2, R166 ;  /* 0x000000a602037220 */ /* 0x008fe20000400000 */
[----:B------:R-:W-:Y:S01]  /*cbc0*/  FFMA R42, -R27, 1.4426950216293334961, -R42 ;  /* 0x3fb8aa3b1b2a7823 */ /* 0x000fe2000000092a */
[----:B------:R-:W-:Y:S01]  /*cbd0*/  FFMA R48, -R33, 1.4426950216293334961, -R48 ;  /* 0x3fb8aa3b21307823 */ /* 0x000fe20000000930 */
[-C--:B------:R-:W-:Y:S01]  /*cbe0*/  FFMA.SAT R57, -R38, R64.reuse, 0.5 ;  /* 0x3f00000026397423 */ /* 0x080fe20000002140 */
[----:B------:R-:W-:Y:S01]  /*cbf0*/  FFMA.SAT R58, -R39, R64, 0.5 ;  /* 0x3f000000273a7423 */ /* 0x000fe20000002140 */
[----:B------:R-:W-:Y:S01]  /*cc00*/  FFMA R42, -R27, 1.925963033500011079e-08, R42 ;  /* 0x32a570601b2a7823 */ /* 0x000fe2000000012a */
[----:B------:R-:W-:Y:S01]  /*cc10*/  FFMA R48, -R33, 1.925963033500011079e-08, R48 ;  /* 0x32a5706021307823 */ /* 0x000fe20000000130 */
[----:B------:R3:W-:Y:S01]  /*cc20*/  MUFU.EX2 R47, R41 ;  /* 0x00000029002f7308 */ /* 0x0007e20000000800 */
[----:B-1----:R-:W-:Y:S01]  /*cc30*/  FFMA R40, R16, R50, R3 ;  /* 0x0000003210287223 */ /* 0x002fe20000000003 */
[----:B------:R-:W-:Y:S01]  /*cc40*/  FFMA.SAT R3, -R36, R64, 0.5 ;  /* 0x3f00000024037423 */ /* 0x000fe20000002140 */
[-C--:B------:R-:W-:Y:S01]  /*cc50*/  FFMA.RM R50, R49, R66.reuse, 12582913 ;  /* 0x4b40000131327423 */ /* 0x080fe20000004042 */
[----:B------:R-:W-:Y:S01]  /*cc60*/  FFMA.RM R57, R57, R66, 12582913 ;  /* 0x4b40000139397423 */ /* 0x000fe20000004042 */
[----:B------:R-:W-:Y:S01]  /*cc70*/  FFMA.SAT R60, -R40, R64, 0.5 ;  /* 0x3f000000283c7423 */ /* 0x000fe20000002140 */
[----:B------:R-:W-:Y:S01]  /*cc80*/  FFMA.RM R54, R3, R66, 12582913 ;  /* 0x4b40000103367423 */ /* 0x000fe20000004042 */
[----:B------:R-:W-:Y:S01]  /*cc90*/  FADD R52, R50, -12583039 ;  /* 0xcb40007f32347421 */ /* 0x000fe20000000000 */
[----:B------:R1:W-:Y:S01]  /*cca0*/  MUFU.EX2 R49, R42 ;  /* 0x0000002a00317308 */ /* 0x0003e20000000800 */
[----:B---3--:R-:W-:Y:S01]  /*ccb0*/  FMUL R41, R2, R165 ;  /* 0x000000a502297220 */ /* 0x008fe20000400000 */
[----:B------:R-:W-:Y:S01]  /*ccc0*/  FADD R3, R54, -12583039 ;  /* 0xcb40007f36037421 */ /* 0x000fe20000000000 */
[----:B------:R-:W-:Y:S01]  /*ccd0*/  FFMA R52, -R35, 1.4426950216293334961, -R52 ;  /* 0x3fb8aa3b23347823 */ /* 0x000fe20000000934 */
[----:B------:R-:W-:Y:S01]  /*cce0*/  SHF.L.U32 R0, R0, 0x17, RZ ;  /* 0x0000001700007819 */ /* 0x000fe200000006ff */
[----:B------:R-:W-:Y:S01]  /*ccf0*/  FFMA R41, R16, R53, R41 ;  /* 0x0000003510297223 */ /* 0x000fe20000000029 */
[----:B------:R-:W-:Y:S01]  /*cd00*/  FFMA.SAT R53, -R37, R64, 0.5 ;  /* 0x3f00000025357423 */ /* 0x000fe20000002140 */
[----:B------:R-:W-:Y:S01]  /*cd10*/  SHF.L.U32 R28, R28, 0x17, RZ ;  /* 0x000000171c1c7819 */ /* 0x000fe200000006ff */
[----:B------:R-:W3:Y:S01]  /*cd20*/  MUFU.EX2 R29, R29 ;  /* 0x0000001d001d7308 */ /* 0x000ee20000000800 */
[----:B-1----:R-:W-:-:S02]  /*cd30*/  HADD2.F32 R42, -RZ, R55.H1_H1 ;  /* 0x30000037ff2a7230 */ /* 0x002fc40000004100 */
[----:B------:R-:W-:Y:S01]  /*cd40*/  FFMA.RM R56, R53, R66, 12582913 ;  /* 0x4b40000135387423 */ /* 0x000fe20000004042 */
[----:B------:R-:W-:Y:S01]  /*cd50*/  FFMA R55, -R36, 1.4426950216293334961, -R3 ;  /* 0x3fb8aa3b24377823 */ /* 0x000fe20000000903 */
[----:B------:R-:W-:Y:S01]  /*cd60*/  FMUL R3, R2, R164 ;  /* 0x000000a402037220 */ /* 0x000fe20000400000 */
[----:B------:R-:W-:Y:S01]  /*cd70*/  FFMA.SAT R62, -R41, R64, 0.5 ;  /* 0x3f000000293e7423 */ /* 0x000fe20000002140 */
[----:B------:R-:W-:Y:S01]  /*cd80*/  FFMA R52, -R35, 1.925963033500011079e-08, R52 ;  /* 0x32a5706023347823 */ /* 0x000fe20000000134 */
[----:B------:R-:W-:Y:S01]  /*cd90*/  FFMA.RM R58, R58, R66, 12582913 ;  /* 0x4b4000013a3a7423 */ /* 0x000fe20000004042 */
[----:B------:R1:W-:Y:S01]  /*cda0*/  MUFU.EX2 R51, R48 ;  /* 0x0000003000337308 */ /* 0x0003e20000000800 */
[----:B------:R-:W-:Y:S01]  /*cdb0*/  FFMA R42, R16, R42, R3 ;  /* 0x0000002a102a7223 */ /* 0x000fe20000000003 */
[----:B------:R-:W-:Y:S01]  /*cdc0*/  FADD R3, R57, -12583039 ;  /* 0xcb40007f39037421 */ /* 0x000fe20000000000 */
[-C--:B------:R-:W-:Y:S01]  /*cdd0*/  FFMA.RM R62, R62, R66.reuse, 12582913 ;  /* 0x4b4000013e3e7423 */ /* 0x080fe20000004042 */
[----:B------:R-:W-:Y:S01]  /*cde0*/  FFMA.RM R61, R60, R66, 12582913 ;  /* 0x4b4000013c3d7423 */ /* 0x000fe20000004042 */
[----:B------:R-:W-:Y:S01]  /*cdf0*/  FFMA.SAT R63, -R42, R64, 0.5 ;  /* 0x3f0000002a3f7423 */ /* 0x000fe20000002140 */
[----:B------:R-:W-:Y:S01]  /*ce00*/  FFMA R59, -R38, 1.4426950216293334961, -R3 ;  /* 0x3fb8aa3b263b7823 */ /* 0x000fe20000000903 */
[----:B--2---:R-:W-:Y:S01]  /*ce10*/  FFMA R65, R0, R5, 1 ;  /* 0x3f80000000417423 */ /* 0x004fe20000000005 */
[----:B------:R2:W5:Y:S01]  /*ce20*/  MUFU.EX2 R53, R52 ;  /* 0x0000003400357308 */ /* 0x0005620000000800 */
[----:B-1----:R-:W-:Y:S01]  /*ce30*/  FADD R48, R56, -12583039 ;  /* 0xcb40007f38307421 */ /* 0x002fe20000000000 */
[----:B------:R-:W-:Y:S01]  /*ce40*/  FFMA.RM R63, R63, R66, 12582913 ;  /* 0x4b4000013f3f7423 */ /* 0x000fe20000004042 */
[----:B------:R-:W-:Y:S01]  /*ce50*/  FADD R0, R62, -12583039 ;  /* 0xcb40007f3e007421 */ /* 0x000fe20000000000 */
[----:B------:R-:W-:Y:S01]  /*ce60*/  FADD R5, R61, -12583039 ;  /* 0xcb40007f3d057421 */ /* 0x000fe20000000000 */
[C---:B------:R-:W-:Y:S01]  /*ce70*/  FFMA R48, -R37.reuse, 1.4426950216293334961, -R48 ;  /* 0x3fb8aa3b25307823 */ /* 0x040fe20000000930 */
[----:B------:R-:W-:Y:S01]  /*ce80*/  SHF.L.U32 R4, R4, 0x17, RZ ;  /* 0x0000001704047819 */ /* 0x000fe200000006ff */
[----:B------:R-:W-:Y:S01]  /*ce90*/  FFMA R55, -R36, 1.925963033500011079e-08, R55 ;  /* 0x32a5706024377823 */ /* 0x000fe20000000137 */
[----:B------:R-:W-:Y:S01]  /*cea0*/  FFMA R5, -R40, 1.4426950216293334961, -R5 ;  /* 0x3fb8aa3b28057823 */ /* 0x000fe20000000905 */
[----:B------:R-:W-:Y:S01]  /*ceb0*/  FFMA R48, -R37, 1.925963033500011079e-08, R48 ;  /* 0x32a5706025307823 */ /* 0x000fe20000000130 */
[----:B--2---:R-:W-:Y:S01]  /*cec0*/  FADD R52, R58, -12583039 ;  /* 0xcb40007f3a347421 */ /* 0x004fe20000000000 */
[----:B----4-:R-:W-:Y:S01]  /*ced0*/  FFMA R67, R4, R45, 1 ;  /* 0x3f80000004437423 */ /* 0x010fe2000000002d */
[----:B------:R-:W-:Y:S01]  /*cee0*/  IADD3 R4, R65, 0x1800000, RZ ;  /* 0x0180000041047810 */ /* 0x000fe20007ffe0ff */
[----:B------:R3:W-:Y:S01]  /*cef0*/  MUFU.EX2 R3, R48 ;  /* 0x0000003000037308 */ /* 0x0007e20000000800 */
[C---:B------:R-:W-:Y:S01]  /*cf00*/  FFMA R60, -R39.reuse, 1.4426950216293334961, -R52 ;  /* 0x3fb8aa3b273c7823 */ /* 0x040fe20000000934 */
[----:B------:R-:W-:Y:S01]  /*cf10*/  FFMA R59, -R38, 1.925963033500011079e-08, R59 ;  /* 0x32a57060263b7823 */ /* 0x000fe2000000013b */
[----:B------:R-:W-:Y:S01]  /*cf20*/  FFMA R5, -R40, 1.925963033500011079e-08, R5 ;  /* 0x32a5706028057823 */ /* 0x000fe20000000105 */
[----:B------:R-:W-:Y:S01]  /*cf30*/  LOP3.LUT R4, R4, 0x7f800000, RZ, 0xc0, !PT ;  /* 0x7f80000004047812 */ /* 0x000fe200078ec0ff */
[----:B------:R-:W-:Y:S01]  /*cf40*/  FFMA R60, -R39, 1.925963033500011079e-08, R60 ;  /* 0x32a57060273c7823 */ /* 0x000fe2000000013c */
[----:B------:R-:W-:Y:S01]  /*cf50*/  SHF.L.U32 R34, R34, 0x17, RZ ;  /* 0x0000001722227819 */ /* 0x000fe200000006ff */
[----:B------:R-:W-:Y:S01]  /*cf60*/  BSSY B1, `(.L_x_232) ;  /* 0x0000031000017945 */ /* 0x000fe20003800000 */
[----:B------:R-:W1:Y:S01]  /*cf70*/  MUFU.EX2 R55, R55 ;  /* 0x0000003700377308 */ /* 0x000e620000000800 */
[----:B---3--:R-:W-:Y:S01]  /*cf80*/  FFMA R48, R28, R29, 1 ;  /* 0x3f8000001c307423 */ /* 0x008fe2000000001d */
[----:B------:R-:W-:Y:S01]  /*cf90*/  FADD R29, R63, -12583039 ;  /* 0xcb40007f3f1d7421 */ /* 0x000fe20000000000 */
[C---:B------:R-:W-:Y:S01]  /*cfa0*/  FFMA R28, -R41.reuse, 1.4426950216293334961, -R0 ;  /* 0x3fb8aa3b291c7823 */ /* 0x040fe20000000900 */
[----:B------:R-:W-:Y:S01]  /*cfb0*/  ISETP.GT.U32.AND P2, PT, R4, 0x1ffffff, PT ;  /* 0x01ffffff0400780c */ /* 0x000fe20003f44070 */
[----:B------:R-:W-:Y:S01]  /*cfc0*/  FFMA R64, R34, R43, 1 ;  /* 0x3f80000022407423 */ /* 0x000fe2000000002b */
[----:B------:R-:W-:Y:S01]  /*cfd0*/  FFMA R29, -R42, 1.4426950216293334961, -R29 ;  /* 0x3fb8aa3b2a1d7823 */ /* 0x000fe2000000091d */
[----:B------:R-:W-:Y:S01]  /*cfe0*/  FFMA R28, -R41, 1.925963033500011079e-08, R28 ;  /* 0x32a57060291c7823 */ /* 0x000fe2000000011c */
[----:B------:R2:W3:Y:S01]  /*cff0*/  MUFU.EX2 R52, R59 ;  /* 0x0000003b00347308 */ /* 0x0004e20000000800 */
[----:B------:R-:W-:Y:S01]  /*d000*/  SHF.L.U32 R44, R44, 0x17, RZ ;  /* 0x000000172c2c7819 */ /* 0x000fe200000006ff */
[----:B------:R-:W-:Y:S01]  /*d010*/  FFMA R29, -R42, 1.925963033500011079e-08, R29 ;  /* 0x32a570602a1d7823 */ /* 0x000fe2000000011d */
[----:B------:R-:W-:-:S02]  /*d020*/  SHF.L.U32 R32, R32, 0x17, RZ ;  /* 0x0000001720207819 */ /* 0x000fc400000006ff */
[----:B------:R-:W-:Y:S01]  /*d030*/  SHF.L.U32 R50, R50, 0x17, RZ ;  /* 0x0000001732327819 */ /* 0x000fe200000006ff */
[----:B------:R-:W-:Y:S01]  /*d040*/  FFMA R66, R44, R47, 1 ;  /* 0x3f8000002c427423 */ /* 0x000fe2000000002f */
[----:B------:R-:W-:Y:S01]  /*d050*/  SHF.L.U32 R30, R30, 0x17, RZ ;  /* 0x000000171e1e7819 */ /* 0x000fe200000006ff */
[----:B------:R-:W4:Y:S01]  /*d060*/  MUFU.EX2 R60, R60 ;  /* 0x0000003c003c7308 */ /* 0x000f220000000800 */
[----:B------:R-:W-:Y:S01]  /*d070*/  FFMA R69, R32, R49, 1 ;  /* 0x3f80000020457423 */ /* 0x000fe20000000031 */
[----:B------:R-:W-:Y:S01]  /*d080*/  SHF.L.U32 R46, R46, 0x17, RZ ;  /* 0x000000172e2e7819 */ /* 0x000fe200000006ff */
[----:B-----5:R-:W-:Y:S01]  /*d090*/  FFMA R73, R50, R53, 1 ;  /* 0x3f80000032497423 */ /* 0x020fe20000000035 */
[----:B------:R-:W-:Y:S01]  /*d0a0*/  SHF.L.U32 R54, R54, 0x17, RZ ;  /* 0x0000001736367819 */ /* 0x000fe200000006ff */
[----:B--2---:R-:W-:Y:S01]  /*d0b0*/  FFMA R59, R30, R31, 1 ;  /* 0x3f8000001e3b7423 */ /* 0x004fe2000000001f */
[----:B------:R-:W-:Y:S01]  /*d0c0*/  SHF.L.U32 R56, R56, 0x17, RZ ;  /* 0x0000001738387819 */ /* 0x000fe200000006ff */
[----:B------:R-:W-:Y:S01]  /*d0d0*/  FFMA R71, R46, R51, 1 ;  /* 0x3f8000002e477423 */ /* 0x000fe20000000033 */
[----:B------:R-:W2:Y:S01]  /*d0e0*/  MUFU.EX2 R0, R5 ;  /* 0x0000000500007308 */ /* 0x000ea20000000800 */
[----:B------:R-:W-:Y:S01]  /*d0f0*/  SHF.L.U32 R57, R57, 0x17, RZ ;  /* 0x0000001739397819 */ /* 0x000fe200000006ff */
[----:B-1----:R-:W-:Y:S01]  /*d100*/  FFMA R68, R54, R55, 1 ;  /* 0x3f80000036447423 */ /* 0x002fe20000000037 */
[----:B------:R-:W-:Y:S01]  /*d110*/  SHF.L.U32 R49, R58, 0x17, RZ ;  /* 0x000000173a317819 */ /* 0x000fe200000006ff */
[----:B------:R-:W-:Y:S01]  /*d120*/  FFMA R50, R56, R3, 1 ;  /* 0x3f80000038327423 */ /* 0x000fe20000000003 */
[----:B------:R-:W-:-:S02]  /*d130*/  SHF.L.U32 R47, R61, 0x17, RZ ;  /* 0x000000173d2f7819 */ /* 0x000fc400000006ff */
[----:B------:R-:W-:Y:S01]  /*d140*/  SHF.L.U32 R43, R62, 0x17, RZ ;  /* 0x000000173e2b7819 */ /* 0x000fe200000006ff */
[----:B------:R-:W1:Y:S01]  /*d150*/  MUFU.EX2 R28, R28 ;  /* 0x0000001c001c7308 */ /* 0x000e620000000800 */
[----:B------:R-:W-:Y:S01]  /*d160*/  SHF.L.U32 R44, R63, 0x17, RZ ;  /* 0x000000173f2c7819 */ /* 0x000fe200000006ff */
[----:B---3--:R-:W-:Y:S01]  /*d170*/  FFMA R62, R57, R52, 1 ;  /* 0x3f800000393e7423 */ /* 0x008fe20000000034 */
[----:B----4-:R-:W-:-:S05]  /*d180*/  FFMA R49, R49, R60, 1 ;  /* 0x3f80000031317423 */ /* 0x010fca000000003c */
[----:B------:R-:W3:Y:S01]  /*d190*/  MUFU.EX2 R29, R29 ;  /* 0x0000001d001d7308 */ /* 0x000ee20000000800 */
[----:B--2---:R-:W-:Y:S01]  /*d1a0*/  FFMA R47, R47, R0, 1 ;  /* 0x3f8000002f2f7423 */ /* 0x004fe20000000000 */
[----:B-1----:R-:W-:Y:S01]  /*d1b0*/  FFMA R43, R43, R28, 1 ;  /* 0x3f8000002b2b7423 */ /* 0x002fe2000000001c */
[----:B---3--:R-:W-:Y:S01]  /*d1c0*/  FFMA R44, R44, R29, 1 ;  /* 0x3f8000002c2c7423 */ /* 0x008fe2000000001d */
[----:B------:R-:W-:Y:S06]  /*d1d0*/  @P2 BRA `(.L_x_233) ;  /* 0x0000000000142947 */ /* 0x000fec0003800000 */
[----:B------:R-:W-:Y:S02]  /*d1e0*/  MOV R0, R65 ;  /* 0x0000004100007202 */ /* 0x000fe40000000f00 */
[----:B------:R-:W-:-:S07]  /*d1f0*/  MOV R4, 0xd210 ;  /* 0x0000d21000047802 */ /* 0x000fce0000000f00 */
[----:B------:R-:W-:Y:S05]  /*d200*/  CALL.REL.NOINC `($__internal_0_$__cuda_sm20_rcp_rn_f32_slowpath) ;  /* 0x000000dc00f87944 */ /* 0x000fea0003c00000 */
[----:B------:R-:W-:Y:S01]  /*d210*/  MOV R46, R0 ;  /* 0x00000000002e7202 */ /* 0x000fe20000000f00 */
[----:B------:R-:W-:Y:S06]  /*d220*/  BRA `(.L_x_234) ;  /* 0x0000000000107947 */ /* 0x000fec0003800000 */
.L_x_233:
[----:B------:R-:W1:Y:S02]  /*d230*/  MUFU.RCP R46, R65 ;  /* 0x00000041002e7308 */ /* 0x000e640000001000 */
[----:B-1----:R-:W-:-:S04]  /*d240*/  FFMA R0, R65, R46, -1 ;  /* 0xbf80000041007423 */ /* 0x002fc8000000002e */
[----:B------:R-:W-:-:S04]  /*d250*/  FADD.FTZ R3, -R0, -RZ ;  /* 0x800000ff00037221 */ /* 0x000fc80000010100 */
[----:B------:R-:W-:-:S07]  /*d260*/  FFMA R46, R46, R3, R46 ;  /* 0x000000032e2e7223 */ /* 0x000fce000000002e */
.L_x_234:
[----:B------:R-:W-:Y:S05]  /*d270*/  BSYNC B1 ;  /* 0x0000000000017941 */ /* 0x000fea0003800000 */
.L_x_232:
        /* <DEDUP_REMOVED lines=10> */
.L_x_236:
[----:B------:R-:W1:Y:S02]  /*d320*/  MUFU.RCP R45, R48 ;  /* 0x00000030002d7308 */ /* 0x000e640000001000 */
[----:B-1----:R-:W-:-:S04]  /*d330*/  FFMA R0, R48, R45, -1 ;  /* 0xbf80000030007423 */ /* 0x002fc8000000002d */
[----:B------:R-:W-:-:S04]  /*d340*/  FADD.FTZ R0, -R0, -RZ ;  /* 0x800000ff00007221 */ /* 0x000fc80000010100 */
[----:B------:R-:W-:-:S07]  /*d350*/  FFMA R45, R45, R0, R45 ;  /* 0x000000002d2d7223 */ /* 0x000fce000000002d */
.L_x_237:
[----:B------:R-:W-:Y:S05]  /*d360*/  BSYNC B1 ;  /* 0x0000000000017941 */ /* 0x000fea0003800000 */
.L_x_235:
        /* <DEDUP_REMOVED lines=10> */
.L_x_239:
[----:B------:R-:W1:Y:S02]  /*d410*/  MUFU.RCP R48, R59 ;  /* 0x0000003b00307308 */ /* 0x000e640000001000 */
[----:B-1----:R-:W-:-:S04]  /*d420*/  FFMA R0, R59, R48, -1 ;  /* 0xbf8000003b007423 */ /* 0x002fc80000000030 */
[----:B------:R-:W-:-:S04]  /*d430*/  FADD.FTZ R3, -R0, -RZ ;  /* 0x800000ff00037221 */ /* 0x000fc80000010100 */
[----:B------:R-:W-:-:S07]  /*d440*/  FFMA R48, R48, R3, R48 ;  /* 0x0000000330307223 */ /* 0x000fce0000000030 */
.L_x_240:
[----:B------:R-:W-:Y:S05]  /*d450*/  BSYNC B1 ;  /* 0x0000000000017941 */ /* 0x000fea0003800000 */
.L_x_238:
        /* <DEDUP_REMOVED lines=10> */
.L_x_242:
[----:B------:R-:W1:Y:S02]  /*d500*/  MUFU.RCP R51, R64 ;  /* 0x0000004000337308 */ /* 0x000e640000001000 */
[----:B-1----:R-:W-:-:S04]  /*d510*/  FFMA R0, R64, R51, -1 ;  /* 0xbf80000040007423 */ /* 0x002fc80000000033 */
[----:B------:R-:W-:-:S04]  /*d520*/  FADD.FTZ R0, -R0, -RZ ;  /* 0x800000ff00007221 */ /* 0x000fc80000010100 */
[----:B------:R-:W-:-:S07]  /*d530*/  FFMA R51, R51, R0, R51 ;  /* 0x0000000033337223 */ /* 0x000fce0000000033 */
.L_x_243:
[----:B------:R-:W-:Y:S05]  /*d540*/  BSYNC B1 ;  /* 0x0000000000017941 */ /* 0x000fea0003800000 */
.L_x_241:
        /* <DEDUP_REMOVED lines=10> */
.L_x_245:
[----:B------:R-:W1:Y:S02]  /*d5f0*/  MUFU.RCP R52, R67 ;  /* 0x0000004300347308 */ /* 0x000e640000001000 */
[----:B-1----:R-:W-:-:S04]  /*d600*/  FFMA R0, R67, R52, -1 ;  /* 0xbf80000043007423 */ /* 0x002fc80000000034 */
[----:B------:R-:W-:-:S04]  /*d610*/  FADD.FTZ R3, -R0, -RZ ;  /* 0x800000ff00037221 */ /* 0x000fc80000010100 */
[----:B------:R-:W-:-:S07]  /*d620*/  FFMA R52, R52, R3, R52 ;  /* 0x0000000334347223 */ /* 0x000fce0000000034 */
.L_x_246:
[----:B------:R-:W-:Y:S05]  /*d630*/  BSYNC B1 ;  /* 0x0000000000017941 */ /* 0x000fea0003800000 */
.L_x_244:
        /* <DEDUP_REMOVED lines=10> */
.L_x_248:
[----:B------:R-:W1:Y:S02]  /*d6e0*/  MUFU.RCP R53, R66 ;  /* 0x0000004200357308 */ /* 0x000e640000001000 */
[----:B-1----:R-:W-:-:S04]  /*d6f0*/  FFMA R0, R66, R53, -1 ;  /* 0xbf80000042007423 */ /* 0x002fc80000000035 */
[----:B------:R-:W-:-:S04]  /*d700*/  FADD.FTZ R0, -R0, -RZ ;  /* 0x800000ff00007221 */ /* 0x000fc80000010100 */
[----:B------:R-:W-:-:S07]  /*d710*/  FFMA R53, R53, R0, R53 ;  /* 0x0000000035357223 */ /* 0x000fce0000000035 */
.L_x_249:
[----:B------:R-:W-:Y:S05]  /*d720*/  BSYNC B1 ;  /* 0x0000000000017941 */ /* 0x000fea0003800000 */
.L_x_247:
        /* <DEDUP_REMOVED lines=10> */
.L_x_251:
[----:B------:R-:W1:Y:S02]  /*d7d0*/  MUFU.RCP R54, R69 ;  /* 0x0000004500367308 */ /* 0x000e640000001000 */
[----:B-1----:R-:W-:-:S04]  /*d7e0*/  FFMA R0, R69, R54, -1 ;  /* 0xbf80000045007423 */ /* 0x002fc80000000036 */
[----:B------:R-:W-:-:S04]  /*d7f0*/  FADD.FTZ R3, -R0, -RZ ;  /* 0x800000ff00037221 */ /* 0x000fc80000010100 */
[----:B------:R-:W-:-:S07]  /*d800*/  FFMA R54, R54, R3, R54 ;  /* 0x0000000336367223 */ /* 0x000fce0000000036 */
.L_x_252:
[----:B------:R-:W-:Y:S05]  /*d810*/  BSYNC B1 ;  /* 0x0000000000017941 */ /* 0x000fea0003800000 */
.L_x_250:
        /* <DEDUP_REMOVED lines=10> */
.L_x_254:
[----:B------:R-:W1:Y:S02]  /*d8c0*/  MUFU.RCP R56, R71 ;  /* 0x0000004700387308 */ /* 0x000e640000001000 */
[----:B-1----:R-:W-:-:S04]  /*d8d0*/  FFMA R0, R71, R56, -1 ;  /* 0xbf80000047007423 */ /* 0x002fc80000000038 */
[----:B------:R-:W-:-:S04]  /*d8e0*/  FADD.FTZ R3, -R0, -RZ ;  /* 0x800000ff00037221 */ /* 0x000fc80000010100 */
[----:B------:R-:W-:-:S07]  /*d8f0*/  FFMA R56, R56, R3, R56 ;  /* 0x0000000338387223 */ /* 0x000fce0000000038 */
.L_x_255:
[----:B------:R-:W-:Y:S05]  /*d900*/  BSYNC B1 ;  /* 0x0000000000017941 */ /* 0x000fea0003800000 */
.L_x_253:
        /* <DEDUP_REMOVED lines=10> */
.L_x_257:
[----:B------:R-:W1:Y:S02]  /*d9b0*/  MUFU.RCP R58, R73 ;  /* 0x00000049003a7308 */ /* 0x000e640000001000 */
[----:B-1----:R-:W-:-:S04]  /*d9c0*/  FFMA R0, R73, R58, -1 ;  /* 0xbf80000049007423 */ /* 0x002fc8000000003a */
[----:B------:R-:W-:-:S04]  /*d9d0*/  FADD.FTZ R3, -R0, -RZ ;  /* 0x800000ff00037221 */ /* 0x000fc80000010100 */
[----:B------:R-:W-:-:S07]  /*d9e0*/  FFMA R58, R58, R3, R58 ;  /* 0x000000033a3a7223 */ /* 0x000fce000000003a */
.L_x_258:
[----:B------:R-:W-:Y:S05]  /*d9f0*/  BSYNC B1 ;  /* 0x0000000000017941 */ /* 0x000fea0003800000 */
.L_x_256:
        /* <DEDUP_REMOVED lines=10> */
.L_x_260:
[----:B------:R-:W1:Y:S02]  /*daa0*/  MUFU.RCP R55, R68 ;  /* 0x0000004400377308 */ /* 0x000e640000001000 */
[----:B-1----:R-:W-:-:S04]  /*dab0*/  FFMA R0, R68, R55, -1 ;  /* 0xbf80000044007423 */ /* 0x002fc80000000037 */
[----:B------:R-:W-:-:S04]  /*dac0*/  FADD.FTZ R0, -R0, -RZ ;  /* 0x800000ff00007221 */ /* 0x000fc80000010100 */
[----:B------:R-:W-:-:S07]  /*dad0*/  FFMA R55, R55, R0, R55 ;  /* 0x0000000037377223 */ /* 0x000fce0000000037 */
.L_x_261:
[----:B------:R-:W-:Y:S05]  /*dae0*/  BSYNC B1 ;  /* 0x0000000000017941 */ /* 0x000fea0003800000 */
.L_x_259:
        /* <DEDUP_REMOVED lines=10> */
.L_x_263:
[----:B------:R-:W1:Y:S02]  /*db90*/  MUFU.RCP R3, R50 ;  /* 0x0000003200037308 */ /* 0x000e640000001000 */
[----:B-1----:R-:W-:-:S04]  /*dba0*/  FFMA R0, R50, R3, -1 ;  /* 0xbf80000032007423 */ /* 0x002fc80000000003 */
[----:B------:R-:W-:-:S04]  /*dbb0*/  FADD.FTZ R0, -R0, -RZ ;  /* 0x800000ff00007221 */ /* 0x000fc80000010100 */
[----:B------:R-:W-:-:S07]  /*dbc0*/  FFMA R60, R3, R0, R3 ;  /* 0x00000000033c7223 */ /* 0x000fce0000000003 */
.L_x_264:
[----:B------:R-:W-:Y:S05]  /*dbd0*/  BSYNC B1 ;  /* 0x0000000000017941 */ /* 0x000fea0003800000 */
.L_x_262:
        /* <DEDUP_REMOVED lines=10> */
.L_x_266:
[----:B------:R-:W1:Y:S02]  /*dc80*/  MUFU.RCP R57, R62 ;  /* 0x0000003e00397308 */ /* 0x000e640000001000 */
[----:B-1----:R-:W-:-:S04]  /*dc90*/  FFMA R0, R62, R57, -1 ;  /* 0xbf8000003e007423 */ /* 0x002fc80000000039 */
[----:B------:R-:W-:-:S04]  /*dca0*/  FADD.FTZ R0, -R0, -RZ ;  /* 0x800000ff00007221 */ /* 0x000fc80000010100 */
[----:B------:R-:W-:-:S07]  /*dcb0*/  FFMA R57, R57, R0, R57 ;  /* 0x0000000039397223 */ /* 0x000fce0000000039 */
.L_x_267:
[----:B------:R-:W-:Y:S05]  /*dcc0*/  BSYNC B1 ;  /* 0x0000000000017941 */ /* 0x000fea0003800000 */
.L_x_265:
        /* <DEDUP_REMOVED lines=10> */
.L_x_269:
[----:B------:R-:W1:Y:S02]  /*dd70*/  MUFU.RCP R50, R49 ;  /* 0x0000003100327308 */ /* 0x000e640000001000 */
[----:B-1----:R-:W-:-:S04]  /*dd80*/  FFMA R0, R49, R50, -1 ;  /* 0xbf80000031007423 */ /* 0x002fc80000000032 */
[----:B------:R-:W-:-:S04]  /*dd90*/  FADD.FTZ R3, -R0, -RZ ;  /* 0x800000ff00037221 */ /* 0x000fc80000010100 */
[----:B------:R-:W-:-:S07]  /*dda0*/  FFMA R50, R50, R3, R50 ;  /* 0x0000000332327223 */ /* 0x000fce0000000032 */
.L_x_270:
[----:B------:R-:W-:Y:S05]  /*ddb0*/  BSYNC B1 ;  /* 0x0000000000017941 */ /* 0x000fea0003800000 */
.L_x_268:
        /* <DEDUP_REMOVED lines=10> */
.L_x_272:
[----:B------:R-:W1:Y:S02]  /*de60*/  MUFU.RCP R0, R47 ;  /* 0x0000002f00007308 */ /* 0x000e640000001000 */
[----:B-1----:R-:W-:-:S04]  /*de70*/  FFMA R3, R47, R0, -1 ;  /* 0xbf8000002f037423 */ /* 0x002fc80000000000 */
[----:B------:R-:W-:-:S04]  /*de80*/  FADD.FTZ R3, -R3, -RZ ;  /* 0x800000ff03037221 */ /* 0x000fc80000010100 */
[----:B------:R-:W-:-:S07]  /*de90*/  FFMA R49, R0, R3, R0 ;  /* 0x0000000300317223 */ /* 0x000fce0000000000 */
.L_x_273:
[----:B------:R-:W-:Y:S05]  /*dea0*/  BSYNC B1 ;  /* 0x0000000000017941 */ /* 0x000fea0003800000 */
.L_x_271:
        /* <DEDUP_REMOVED lines=10> */
.L_x_275:
[----:B------:R-:W1:Y:S02]  /*df50*/  MUFU.RCP R62, R43 ;  /* 0x0000002b003e7308 */ /* 0x000e640000001000 */
[----:B-1----:R-:W-:-:S04]  /*df60*/  FFMA R0, R43, R62, -1 ;  /* 0xbf8000002b007423 */ /* 0x002fc8000000003e */
[----:B------:R-:W-:-:S04]  /*df70*/  FADD.FTZ R3, -R0, -RZ ;  /* 0x800000ff00037221 */ /* 0x000fc80000010100 */
[----:B------:R-:W-:-:S07]  /*df80*/  FFMA R62, R62, R3, R62 ;  /* 0x000000033e3e7223 */ /* 0x000fce000000003e */
.L_x_276:
[----:B------:R-:W-:Y:S05]  /*df90*/  BSYNC B1 ;  /* 0x0000000000017941 */ /* 0x000fea0003800000 */
.L_x_274:
        /* <DEDUP_REMOVED lines=9> */
.L_x_278:
[----:B------:R-:W1:Y:S02]  /*e030*/  MUFU.RCP R3, R44 ;  /* 0x0000002c00037308 */ /* 0x000e640000001000 */
[----:B-1----:R-:W-:-:S04]  /*e040*/  FFMA R0, R44, R3, -1 ;  /* 0xbf8000002c007423 */ /* 0x002fc80000000003 */
[----:B------:R-:W-:-:S04]  /*e050*/  FADD.FTZ R0, -R0, -RZ ;  /* 0x800000ff00007221 */ /* 0x000fc80000010100 */
[----:B------:R-:W-:-:S07]  /*e060*/  FFMA R0, R3, R0, R3 ;  /* 0x0000000003007223 */ /* 0x000fce0000000003 */
.L_x_279:
[----:B------:R-:W-:Y:S05]  /*e070*/  BSYNC B1 ;  /* 0x0000000000017941 */ /* 0x000fea0003800000 */
.L_x_277:
        /* <DEDUP_REMOVED lines=26> */
.L_x_280:
        /* <DEDUP_REMOVED lines=27> */
.L_x_282:
[----:B------:R-:W-:Y:S05]  /*e3d0*/  BSYNC B0 ;  /* 0x0000000000007941 */ /* 0x000fea0003800000 */
.L_x_281:
[----:B------:R-:W-:Y:S04]  /*e3e0*/  BSSY B0, `(.L_x_283) ;  /* 0x000003c000007945 */ /* 0x000fe80003800000 */
[----:B------:R-:W-:Y:S05]  /*e3f0*/  @P0 BRA `(.L_x_284) ;  /* 0x0000000000e80947 */ /* 0x000fea0003800000 */
[----:B------:R-:W2:Y:S02]  /*e400*/  LDL R0, [R1+0xcc] ;  /* 0x0000cc0001007983 */ /* 0x000ea40000100800 */
[----:B--2---:R-:W-:-:S13]  /*e410*/  ISETP.NE.AND P3, PT, R0, 0x3, PT ;  /* 0x000000030000780c */ /* 0x004fda0003f65270 */
[----:B------:R-:W-:Y:S05]  /*e420*/  @!P3 BRA `(.L_x_285) ;  /* 0x000000000004b947 */ /* 0x000fea0003800000 */
[----:B------:R-:W-:Y:S01]  /*e430*/  BPT.TRAP 0x1 ;  /* 0x000000040000795c */ /* 0x000fe20000300000 */
.L_x_285:
[----:B------:R-:W2:Y:S04]  /*e440*/  LDL R0, [R1+0xb4] ;  /* 0x0000b40001007983 */ /* 0x000ea80000100800 */
[----:B------:R-:W3:Y:S01]  /*e450*/  LDL R3, [R1+0xb8] ;  /* 0x0000b80001037983 */ /* 0x000ee20000100800 */
[----:B------:R-:W-:Y:S01]  /*e460*/  BSSY B1, `(.L_x_286) ;  /* 0x0000005000017945 */ /* 0x000fe20003800000 */
[----:B--2---:R-:W-:Y:S02]  /*e470*/  LEA R0, R0, UR43, 0x3 ;  /* 0x0000002b00007c11 */ /* 0x004fe4000f8e18ff */
[----:B---3--:R-:W-:-:S04]  /*e480*/  SHF.L.U32 R3, R3, 0x1f, RZ ;  /* 0x0000001f03037819 */ /* 0x008fc800000006ff */
[----:B------:R-:W1:Y:S02]  /*e490*/  SYNCS.PHASECHK.TRANS64.TRYWAIT P2, [R0+URZ+0x80], R3 ;  /* 0x00008003000075a7 */ /* 0x000e64000804017f */
[----:B-1----:R-:W-:Y:S05]  /*e4a0*/  @!P2 BRA `(.L_x_287) ;  /* 0x000000c4000ca947 */ /* 0x002fea0003800000 */
.L_x_627:
[----:B------:R-:W-:Y:S05]  /*e4b0*/  BSYNC B1 ;  /* 0x0000000000017941 */ /* 0x000fea0003800000 */
.L_x_286:
        /* <DEDUP_REMOVED lines=18> */
.L_x_289:
[----:B------:R-:W-:Y:S05]  /*e5e0*/  BSYNC B1 ;  /* 0x0000000000017941 */ /* 0x000fea0003800000 */
.L_x_288:
        /* <DEDUP_REMOVED lines=8> */
.L_x_290:
        /* <DEDUP_REMOVED lines=19> */
.L_x_284:
[----:B------:R-:W-:Y:S05]  /*e7a0*/  BSYNC B0 ;  /* 0x0000000000007941 */ /* 0x000fea0003800000 */
.L_x_283:
        /* <DEDUP_REMOVED lines=21> */
[----:B------:R-:W-:Y:S01]  /*e900*/  HADD2.F32 R0, -RZ, R27.H0_H0 ;  /* 0x2000001bff007230 */ /* 0x000fe20000004100 */
[----:B------:R-:W-:Y:S01]  /*e910*/  F2FP.F16.E4M3.UNPACK_B R3, R8 ;  /* 0x00000008ff03723e */ /* 0x000fe200020006ff */
[----:B------:R-:W-:Y:S01]  /*e920*/  FMUL R27, R2, R157 ;  /* 0x0000009d021b7220 */ /* 0x000fe20000400000 */
[----:B------:R-:W-:Y:S01]  /*e930*/  MOV R60, 0x3bbb989d ;  /* 0x3bbb989d003c7802 */ /* 0x000fe20000000f00 */
[C---:B------:R-:W-:Y:S01]  /*e940*/  FFMA R25, R16.reuse, R26, R25 ;  /* 0x0000001a10197223 */ /* 0x040fe20000000019 */
[C---:B------:R-:W-:Y:S01]  /*e950*/  FFMA R26, R16.reuse, R28, R5 ;  /* 0x0000001c101a7223 */ /* 0x040fe20000000005 */
[----:B------:R-:W-:Y:S01]  /*e960*/  FFMA R27, R16, R0, R27 ;  /* 0x00000000101b7223 */ /* 0x000fe2000000001b */
[----:B------:R-:W-:Y:S01]  /*e970*/  MOV R62, 0x437c0000 ;  /* 0x437c0000003e7802 */ /* 0x000fe20000000f00 */
[----:B------:R-:W-:-:S02]  /*e980*/  HADD2.F32 R28, -RZ, R3.H0_H0 ;  /* 0x20000003ff1c7230 */ /* 0x000fc40000004100 */
[-C--:B------:R-:W-:Y:S01]  /*e990*/  FFMA.SAT R0, -R15, R60.reuse, 0.5 ;  /* 0x3f0000000f007423 */ /* 0x080fe2000000213c */
[----:B------:R-:W-:Y:S01]  /*e9a0*/  FMUL R35, R2, R155 ;  /* 0x0000009b02237220 */ /* 0x000fe20000400000 */
[----:B------:R-:W-:Y:S01]  /*e9b0*/  FFMA.SAT R5, -R20, R60, 0.5 ;  /* 0x3f00000014057423 */ /* 0x000fe2000000213c */
[----:B------:R-:W-:Y:S01]  /*e9c0*/  FMUL R33, R2, R156 ;  /* 0x0000009c02217220 */ /* 0x000fe20000400000 */
[----:B------:R-:W-:Y:S02]  /*e9d0*/  HADD2.F32 R36, -RZ, R3.H1_H1 ;  /* 0x30000003ff247230 */ /* 0x000fe40000004100 */
[----:B------:R-:W-:Y:S01]  /*e9e0*/  FFMA.RM R0, R0, R62, 12582913 ;  /* 0x4b40000100007423 */ /* 0x000fe2000000403e */
[----:B------:R-:W-:Y:S01]  /*e9f0*/  FMUL R3, R2, R154 ;  /* 0x0000009a02037220 */ /* 0x000fe20000400000 */
[C---:B------:R-:W-:Y:S01]  /*ea00*/  FFMA R35, R16.reuse, R28, R35 ;  /* 0x0000001c10237223 */ /* 0x040fe20000000023 */
[----:B------:R-:W-:Y:S01]  /*ea10*/  FFMA.RM R28, R5, R62, 12582913 ;  /* 0x4b400001051c7423 */ /* 0x000fe2000000403e */
[----:B------:R-:W-:Y:S01]  /*ea20*/  F2FP.F16.E4M3.UNPACK_B R34, R8.H1 ;  /* 0x00000008ff22723e */ /* 0x000fe200030006ff */
[----:B------:R-:W-:Y:S01]  /*ea30*/  FFMA R33, R16, R4, R33 ;  /* 0x0000000410217223 */ /* 0x000fe20000000021 */
[----:B------:R-:W-:Y:S01]  /*ea40*/  FADD R4, R0, -12583039 ;  /* 0xcb40007f00047421 */ /* 0x000fe20000000000 */
[----:B------:R-:W-:Y:S01]  /*ea50*/  FFMA R36, R16, R36, R3 ;  /* 0x0000002410247223 */ /* 0x000fe20000000003 */
[----:B------:R-:W-:Y:S01]  /*ea60*/  FADD R3, R28, -12583039 ;  /* 0xcb40007f1c037421 */ /* 0x000fe20000000000 */
[----:B------:R-:W-:-:S02]  /*ea70*/  HADD2.F32 R29, -RZ, R34.H0_H0 ;  /* 0x20000022ff1d7230 */ /* 0x000fc40000004100 */
[----:B------:R-:W-:Y:S01]  /*ea80*/  FFMA R4, -R15, 1.4426950216293334961, -R4 ;  /* 0x3fb8aa3b0f047823 */ /* 0x000fe20000000904 */
[----:B------:R-:W-:Y:S01]  /*ea90*/  FMUL R37, R2, R153 ;  /* 0x0000009902257220 */ /* 0x000fe20000400000 */
[----:B------:R-:W-:Y:S01]  /*eaa0*/  FFMA R3, -R20, 1.4426950216293334961, -R3 ;  /* 0x3fb8aa3b14037823 */ /* 0x000fe20000000903 */
[-C--:B------:R-:W-:Y:S01]  /*eab0*/  FFMA.SAT R5, -R21, R60.reuse, 0.5 ;  /* 0x3f00000015057423 */ /* 0x080fe2000000213c */
[----:B------:R-:W-:Y:S01]  /*eac0*/  FFMA R4, -R15, 1.925963033500011079e-08, R4 ;  /* 0x32a570600f047823 */ /* 0x000fe20000000104 */
[----:B------:R-:W-:Y:S01]  /*ead0*/  FFMA R37, R16, R29, R37 ;  /* 0x0000001d10257223 */ /* 0x000fe20000000025 */
[----:B------:R-:W-:Y:S01]  /*eae0*/  FFMA R29, -R20, 1.925963033500011079e-08, R3 ;  /* 0x32a57060141d7823 */ /* 0x000fe20000000103 */
[----:B------:R-:W-:Y:S02]  /*eaf0*/  HADD2.F32 R40, -RZ, R34.H1_H1 ;  /* 0x30000022ff287230 */ /* 0x000fe40000004100 */
[----:B------:R-:W-:Y:S01]  /*eb00*/  FFMA.SAT R38, -R25, R60, 0.5 ;  /* 0x3f00000019267423 */ /* 0x000fe2000000213c */
[----:B------:R-:W-:Y:S01]  /*eb10*/  FMUL R3, R2, R152 ;  /* 0x0000009802037220 */ /* 0x000fe20000400000 */
[----:B------:R-:W-:Y:S01]  /*eb20*/  FFMA.RM R30, R5, R62, 12582913 ;  /* 0x4b400001051e7423 */ /* 0x000fe2000000403e */
[----:B------:R-:W-:Y:S01]  /*eb30*/  FFMA.SAT R31, -R24, R60, 0.5 ;  /* 0x3f000000181f7423 */ /* 0x000fe2000000213c */
[----:B------:R1:W2:Y:S01]  /*eb40*/  MUFU.EX2 R5, R4 ;  /* 0x0000000400057308 */ /* 0x0002a20000000800 */
[----:B------:R-:W-:Y:S01]  /*eb50*/  F2FP.F16.E4M3.UNPACK_B R43, R9 ;  /* 0x00000009ff2b723e */ /* 0x000fe200020006ff */
[----:B------:R-:W-:Y:S01]  /*eb60*/  FADD R32, R30, -12583039 ;  /* 0xcb40007f1e207421 */ /* 0x000fe20000000000 */
[----:B------:R-:W-:Y:S01]  /*eb70*/  FFMA.RM R34, R31, R62, 12582913 ;  /* 0x4b4000011f227423 */ /* 0x000fe2000000403e */
[----:B------:R-:W-:Y:S01]  /*eb80*/  FMUL R23, R2, R23 ;  /* 0x0000001702177220 */ /* 0x000fe20000400000 */
[----:B------:R-:W-:Y:S01]  /*eb90*/  FFMA.SAT R41, -R27, R60, 0.5 ;  /* 0x3f0000001b297423 */ /* 0x000fe2000000213c */
[----:B------:R-:W-:Y:S01]  /*eba0*/  FFMA R32, -R21, 1.4426950216293334961, -R32 ;  /* 0x3fb8aa3b15207823 */ /* 0x000fe20000000920 */
[----:B------:R-:W-:Y:S01]  /*ebb0*/  FADD R31, R34, -12583039 ;  /* 0xcb40007f221f7421 */ /* 0x000fe20000000000 */
[----:B------:R-:W-:-:S02]  /*ebc0*/  HADD2.F32 R44, -RZ, R43.H0_H0 ;  /* 0x2000002bff2c7230 */ /* 0x000fc40000004100 */
[----:B-1----:R-:W-:Y:S01]  /*ebd0*/  FFMA.RM R4, R38, R62, 12582913 ;  /* 0x4b40000126047423 */ /* 0x002fe2000000403e */
[----:B------:R-:W-:Y:S01]  /*ebe0*/  FFMA R38, R16, R40, R3 ;  /* 0x0000002810267223 */ /* 0x000fe20000000003 */
[----:B------:R-:W-:Y:S01]  /*ebf0*/  FFMA.SAT R3, -R26, R60, 0.5 ;  /* 0x3f0000001a037423 */ /* 0x000fe2000000213c */
[----:B------:R-:W-:Y:S01]  /*ec00*/  FFMA R32, -R21, 1.925963033500011079e-08, R32 ;  /* 0x32a5706015207823 */ /* 0x000fe20000000120 */
[----:B------:R-:W-:Y:S01]  /*ec10*/  FFMA R39, -R24, 1.4426950216293334961, -R31 ;  /* 0x3fb8aa3b18277823 */ /* 0x000fe2000000091f */
[----:B------:R-:W-:Y:S01]  /*ec20*/  FFMA R23, R16, R44, R23 ;  /* 0x0000002c10177223 */ /* 0x000fe20000000017 */
[-C--:B------:R-:W-:Y:S01]  /*ec30*/  FFMA.RM R42, R3, R62.reuse, 12582913 ;  /* 0x4b400001032a7423 */ /* 0x080fe2000000403e */
[----:B------:R1:W-:Y:S01]  /*ec40*/  MUFU.EX2 R31, R32 ;  /* 0x00000020001f7308 */ /* 0x0003e20000000800 */
[----:B------:R-:W-:Y:S02]  /*ec50*/  HADD2.F32 R48, -RZ, R43.H1_H1 ;  /* 0x3000002bff307230 */ /* 0x000fe40000004100 */
[----:B------:R-:W-:Y:S01]  /*ec60*/  FFMA.RM R44, R41, R62, 12582913 ;  /* 0x4b400001292c7423 */ /* 0x000fe2000000403e */
[----:B------:R-:W-:Y:S01]  /*ec70*/  FADD R3, R42, -12583039 ;  /* 0xcb40007f2a037421 */ /* 0x000fe20000000000 */
[----:B------:R-:W-:Y:S01]  /*ec80*/  F2FP.F16.E4M3.UNPACK_B R51, R9.H1 ;  /* 0x00000009ff33723e */ /* 0x000fe200030006ff */
[----:B------:R-:W-:Y:S01]  /*ec90*/  FMUL R19, R2, R19 ;  /* 0x0000001302137220 */ /* 0x000fe20000400000 */
[----:B------:R-:W-:Y:S01]  /*eca0*/  FADD R46, R44, -12583039 ;  /* 0xcb40007f2c2e7421 */ /* 0x000fe20000000000 */
[----:B------:R-:W-:Y:S01]  /*ecb0*/  FFMA R3, -R26, 1.4426950216293334961, -R3 ;  /* 0x3fb8aa3b1a037823 */ /* 0x000fe20000000903 */
[----:B------:R-:W-:Y:S01]  /*ecc0*/  FFMA.SAT R45, -R35, R60, 0.5 ;  /* 0x3f000000232d7423 */ /* 0x000fe2000000213c */
[----:B------:R-:W-:-:S02]  /*ecd0*/  HADD2.F32 R49, -RZ, R51.H0_H0 ;  /* 0x20000033ff317230 */ /* 0x000fc40000004100 */
[----:B------:R-:W-:Y:S01]  /*ece0*/  FFMA R46, -R27, 1.4426950216293334961, -R46 ;  /* 0x3fb8aa3b1b2e7823 */ /* 0x000fe2000000092e */
[----:B-1----:R-:W-:Y:S01]  /*ecf0*/  FFMA R32, -R26, 1.925963033500011079e-08, R3 ;  /* 0x32a570601a207823 */ /* 0x002fe20000000103 */
[----:B------:R-:W-:Y:S01]  /*ed00*/  FMUL R3, R2, R22 ;  /* 0x0000001602037220 */ /* 0x000fe20000400000 */
[----:B------:R-:W-:Y:S01]  /*ed10*/  FFMA.SAT R43, -R33, R60, 0.5 ;  /* 0x3f000000212b7423 */ /* 0x000fe2000000213c */
[----:B------:R-:W-:Y:S01]  /*ed20*/  FFMA R46, -R27, 1.925963033500011079e-08, R46 ;  /* 0x32a570601b2e7823 */ /* 0x000fe2000000012e */
[C---:B------:R-:W-:Y:S01]  /*ed30*/  FFMA R19, R16.reuse, R49, R19 ;  /* 0x0000003110137223 */ /* 0x040fe20000000013 */
[----:B------:R-:W-:Y:S01]  /*ed40*/  FFMA R22, R16, R48, R3 ;  /* 0x0000003010167223 */ /* 0x000fe20000000003 */
[-C--:B------:R-:W-:Y:S01]  /*ed50*/  FFMA.SAT R3, -R36, R60.reuse, 0.5 ;  /* 0x3f00000024037423 */ /* 0x080fe2000000213c */
[----:B------:R-:W-:Y:S01]  /*ed60*/  FADD R40, R4, -12583039 ;  /* 0xcb40007f04287421 */ /* 0x000fe20000000000 */
[----:B------:R-:W-:Y:S01]  /*ed70*/  FFMA.SAT R49, -R37, R60, 0.5 ;  /* 0x3f00000025317423 */ /* 0x000fe2000000213c */
[-C--:B------:R-:W-:Y:S01]  /*ed80*/  FFMA.RM R48, R45, R62.reuse, 12582913 ;  /* 0x4b4000012d307423 */ /* 0x080fe2000000403e */
[-C--:B------:R-:W-:Y:S01]  /*ed90*/  FFMA.RM R50, R3, R62.reuse, 12582913 ;  /* 0x4b40000103327423 */ /* 0x080fe2000000403e */
[----:B------:R-:W-:Y:S01]  /*eda0*/  FFMA.RM R47, R43, R62, 12582913 ;  /* 0x4b4000012b2f7423 */ /* 0x000fe2000000403e */
[----:B------:R1:W-:Y:S01]  /*edb0*/  MUFU.EX2 R45, R46 ;  /* 0x0000002e002d7308 */ /* 0x0003e20000000800 */
[----:B------:R-:W-:-:S02]  /*edc0*/  HADD2.F32 R54, -RZ, R51.H1_H1 ;  /* 0x30000033ff367230 */ /* 0x000fc40000004100 */
[----:B------:R-:W-:Y:S01]  /*edd0*/  FADD R3, R50, -12583039 ;  /* 0xcb40007f32037421 */ /* 0x000fe20000000000 */
[----:B------:R-:W-:Y:S01]  /*ede0*/  FFMA R40, -R25, 1.4426950216293334961, -R40 ;  /* 0x3fb8aa3b19287823 */ /* 0x000fe20000000928 */
[-C--:B------:R-:W-:Y:S01]  /*edf0*/  FFMA.SAT R53, -R38, R60.reuse, 0.5 ;  /* 0x3f00000026357423 */ /* 0x080fe2000000213c */
[----:B------:R-:W-:Y:S01]  /*ee00*/  FFMA.SAT R56, -R22, R60, 0.5 ;  /* 0x3f00000016387423 */ /* 0x000fe2000000213c */
[----:B------:R-:W-:Y:S01]  /*ee10*/  FFMA R51, -R36, 1.4426950216293334961, -R3 ;  /* 0x3fb8aa3b24337823 */ /* 0x000fe20000000903 */
[----:B------:R-:W-:Y:S01]  /*ee20*/  FMUL R3, R2, R18 ;  /* 0x0000001202037220 */ /* 0x000fe20000400000 */
[----:B------:R-:W3:Y:S01]  /*ee30*/  MUFU.EX2 R29, R29 ;  /* 0x0000001d001d7308 */ /* 0x000ee20000000800 */
[-C--:B-1----:R-:W-:Y:S01]  /*ee40*/  FFMA.RM R46, R49, R62.reuse, 12582913 ;  /* 0x4b400001312e7423 */ /* 0x082fe2000000403e */
[----:B------:R-:W-:Y:S01]  /*ee50*/  FFMA R40, -R25, 1.925963033500011079e-08, R40 ;  /* 0x32a5706019287823 */ /* 0x000fe20000000128 */
[----:B------:R-:W-:Y:S01]  /*ee60*/  FFMA.RM R53, R53, R62, 12582913 ;  /* 0x4b40000135357423 */ /* 0x000fe2000000403e */
[----:B------:R-:W-:Y:S01]  /*ee70*/  FFMA R18, R16, R54, R3 ;  /* 0x0000003610127223 */ /* 0x000fe20000000003 */
[----:B------:R-:W-:Y:S01]  /*ee80*/  FADD R52, R46, -12583039 ;  /* 0xcb40007f2e347421 */ /* 0x000fe20000000000 */
[----:B------:R-:W-:Y:S01]  /*ee90*/  FFMA.SAT R54, -R23, R60, 0.5 ;  /* 0x3f00000017367423 */ /* 0x000fe2000000213c */
[----:B------:R-:W-:Y:S01]  /*eea0*/  FADD R3, R53, -12583039 ;  /* 0xcb40007f35037421 */ /* 0x000fe20000000000 */
[----:B------:R1:W-:Y:S01]  /*eeb0*/  MUFU.EX2 R43, R32 ;  /* 0x00000020002b7308 */ /* 0x0003e20000000800 */
[----:B------:R-:W-:Y:S01]  /*eec0*/  FFMA R52, -R37, 1.4426950216293334961, -R52 ;  /* 0x3fb8aa3b25347823 */ /* 0x000fe20000000934 */
[----:B------:R-:W-:Y:S01]  /*eed0*/  FFMA.RM R54, R54, R62, 12582913 ;  /* 0x4b40000136367423 */ /* 0x000fe2000000403e */
[-C--:B------:R-:W-:Y:S01]  /*eee0*/  FFMA.SAT R59, -R18, R60.reuse, 0.5 ;  /* 0x3f000000123b7423 */ /* 0x080fe2000000213c */
[----:B------:R-:W-:Y:S01]  /*eef0*/  FFMA.SAT R58, -R19, R60, 0.5 ;  /* 0x3f000000133a7423 */ /* 0x000fe2000000213c */
[----:B------:R-:W-:Y:S01]  /*ef00*/  FFMA R52, -R37, 1.925963033500011079e-08, R52 ;  /* 0x32a5706025347823 */ /* 0x000fe20000000134 */
[----:B------:R-:W-:Y:S01]  /*ef10*/  FFMA R55, -R38, 1.4426950216293334961, -R3 ;  /* 0x3fb8aa3b26377823 */ /* 0x000fe20000000903 */
[----:B------:R-:W-:Y:S01]  /*ef20*/  SHF.L.U32 R28, R28, 0x17, RZ ;  /* 0x000000171c1c7819 */ /* 0x000fe200000006ff */
[----:B------:R4:W5:Y:S01]  /*ef30*/  MUFU.EX2 R41, R40 ;  /* 0x0000002800297308 */ /* 0x0009620000000800 */
[----:B-1----:R-:W-:Y:S01]  /*ef40*/  FADD R32, R48, -12583039 ;  /* 0xcb40007f30207421 */ /* 0x002fe20000000000 */
[----:B------:R-:W-:Y:S01]  /*ef50*/  SHF.L.U32 R0, R0, 0x17, RZ ;  /* 0x0000001700007819 */ /* 0x000fe200000006ff */
[-C--:B------:R-:W-:Y:S01]  /*ef60*/  FFMA.RM R60, R59, R62.reuse, 12582913 ;  /* 0x4b4000013b3c7423 */ /* 0x080fe2000000403e */
[-C--:B------:R-:W-:Y:S01]  /*ef70*/  FFMA.RM R57, R56, R62.reuse, 12582913 ;  /* 0x4b40000138397423 */ /* 0x080fe2000000403e */
[C---:B------:R-:W-:Y:S01]  /*ef80*/  FFMA R32, -R35.reuse, 1.4426950216293334961, -R32 ;  /* 0x3fb8aa3b23207823 */ /* 0x040fe20000000920 */
[----:B------:R-:W-:Y:S01]  /*ef90*/  FFMA R55, -R38, 1.925963033500011079e-08, R55 ;  /* 0x32a5706026377823 */ /* 0x000fe20000000137 */
[----:B------:R-:W-:Y:S01]  /*efa0*/  FFMA.RM R58, R58, R62, 12582913 ;  /* 0x4b4000013a3a7423 */ /* 0x000fe2000000403e */
[----:B------:R3:W-:Y:S01]  /*efb0*/  MUFU.EX2 R3, R52 ;  /* 0x0000003400037308 */ /* 0x0007e20000000800 */
[----:B------:R-:W-:Y:S01]  /*efc0*/  FFMA R32, -R35, 1.925963033500011079e-08, R32 ;  /* 0x32a5706023207823 */ /* 0x000fe20000000120 */
[----:B------:R-:W-:Y:S01]  /*efd0*/  SHF.L.U32 R30, R30, 0x17, RZ ;  /* 0x000000171e1e7819 */ /* 0x000fe200000006ff */
[----:B----4-:R-:W-:Y:S01]  /*efe0*/  FADD R40, R47, -12583039 ;  /* 0xcb40007f2f287421 */ /* 0x010fe20000000000 */
[----:B--2---:R-:W-:Y:S01]  /*eff0*/  FFMA R61, R0, R5, 1 ;  /* 0x3f800000003d7423 */ /* 0x004fe20000000005 */
[----:B------:R-:W-:Y:S01]  /*f000*/  FADD R5, R57, -12583039 ;  /* 0xcb40007f39057421 */ /* 0x000fe20000000000 */
[----:B------:R-:W-:Y:S01]  /*f010*/  FADD R0, R58, -12583039 ;  /* 0xcb40007f3a007421 */ /* 0x000fe20000000000 */
[----:B------:R-:W-:Y:S01]  /*f020*/  SHF.L.U32 R4, R4, 0x17, RZ ;  /* 0x0000001704047819 */ /* 0x000fe200000006ff */
[----:B------:R1:W-:Y:S01]  /*f030*/  MUFU.EX2 R49, R32 ;  /* 0x0000002000317308 */ /* 0x0003e20000000800 */
[----:B---3--:R-:W-:Y:S01]  /*f040*/  FFMA R52, R28, R29, 1 ;  /* 0x3f8000001c347423 */ /* 0x008fe2000000001d */
[----:B------:R-:W-:Y:S01]  /*f050*/  FADD R29, R60, -12583039 ;  /* 0xcb40007f3c1d7421 */ /* 0x000fe20000000000 */
[----:B------:R-:W-:Y:S01]  /*f060*/  FFMA R40, -R33, 1.4426950216293334961, -R40 ;  /* 0x3fb8aa3b21287823 */ /* 0x000fe20000000928 */
[----:B------:R-:W-:Y:S01]  /*f070*/  FFMA R59, -R22, 1.4426950216293334961, -R5 ;  /* 0x3fb8aa3b163b7823 */ /* 0x000fe20000000905 */
[----:B------:R-:W-:Y:S01]  /*f080*/  FFMA R28, -R19, 1.4426950216293334961, -R0 ;  /* 0x3fb8aa3b131c7823 */ /* 0x000fe20000000900 */
[----:B------:R-:W-:Y:S01]  /*f090*/  FFMA R51, -R36, 1.925963033500011079e-08, R51 ;  /* 0x32a5706024337823 */ /* 0x000fe20000000133 */
[----:B-----5:R-:W-:Y:S01]  /*f0a0*/  FFMA R63, R4, R41, 1 ;  /* 0x3f800000043f7423 */ /* 0x020fe20000000029 */
[----:B------:R-:W-:Y:S01]  /*f0b0*/  FFMA R39, -R24, 1.925963033500011079e-08, R39 ;  /* 0x32a5706018277823 */ /* 0x000fe20000000127 */
[----:B-1----:R-:W-:Y:S01]  /*f0c0*/  FADD R32, R54, -12583039 ;  /* 0xcb40007f36207421 */ /* 0x002fe20000000000 */
[----:B------:R-:W-:Y:S01]  /*f0d0*/  FFMA R40, -R33, 1.925963033500011079e-08, R40 ;  /* 0x32a5706021287823 */ /* 0x000fe20000000128 */
[----:B------:R-:W-:Y:S01]  /*f0e0*/  IADD3 R4, R61, 0x1800000, RZ ;  /* 0x018000003d047810 */ /* 0x000fe20007ffe0ff */
[----:B------:R-:W-:Y:S01]  /*f0f0*/  FFMA R59, -R22, 1.925963033500011079e-08, R59 ;  /* 0x32a57060163b7823 */ /* 0x000fe2000000013b */
[----:B------:R-:W-:Y:S01]  /*f100*/  FFMA R56, -R23, 1.4426950216293334961, -R32 ;  /* 0x3fb8aa3b17387823 */ /* 0x000fe20000000920 */
[----:B------:R-:W-:Y:S01]  /*f110*/  FFMA R28, -R19, 1.925963033500011079e-08, R28 ;  /* 0x32a57060131c7823 */ /* 0x000fe2000000011c */
[----:B------:R1:W2:Y:S01]  /*f120*/  MUFU.EX2 R32, R55 ;  /* 0x0000003700207308 */ /* 0x0002a20000000800 */
[----:B------:R-:W-:Y:S01]  /*f130*/  LOP3.LUT R4, R4, 0x7f800000, RZ, 0xc0, !PT ;  /* 0x7f80000004047812 */ /* 0x000fe200078ec0ff */
[----:B------:R-:W-:Y:S01]  /*f140*/  FFMA R56, -R23, 1.925963033500011079e-08, R56 ;  /* 0x32a5706017387823 */ /* 0x000fe20000000138 */
[----:B------:R-:W-:Y:S01]  /*f150*/  SHF.L.U32 R50, R50, 0x17, RZ ;  /* 0x0000001732327819 */ /* 0x000fe200000006ff */
[----:B------:R-:W-:Y:S01]  /*f160*/  BSSY B1, `(.L_x_291) ;  /* 0x000002d000017945 */ /* 0x000fe20003800000 */
[----:B------:R-:W-:-:S02]  /*f170*/  ISETP.GT.U32.AND P2, PT, R4, 0x1ffffff, PT ;  /* 0x01ffffff0400780c */ /* 0x000fc40003f44070 */
[----:B------:R-:W-:Y:S01]  /*f180*/  SHF.L.U32 R53, R53, 0x17, RZ ;  /* 0x0000001735357819 */ /* 0x000fe200000006ff */
[----:B------:R-:W3:Y:S01]  /*f190*/  MUFU.EX2 R51, R51 ;  /* 0x0000003300337308 */ /* 0x000ee20000000800 */
[----:B-1----:R-:W-:Y:S01]  /*f1a0*/  FFMA R55, R30, R31, 1 ;  /* 0x3f8000001e377423 */ /* 0x002fe2000000001f */
[----:B------:R-:W-:Y:S01]  /*f1b0*/  FFMA R31, -R18, 1.4426950216293334961, -R29 ;  /* 0x3fb8aa3b121f7823 */ /* 0x000fe2000000091d */
[----:B------:R-:W-:Y:S02]  /*f1c0*/  SHF.L.U32 R57, R57, 0x17, RZ ;  /* 0x0000001739397819 */ /* 0x000fe400000006ff */
[----:B------:R-:W-:Y:S01]  /*f1d0*/  SHF.L.U32 R34, R34, 0x17, RZ ;  /* 0x0000001722227819 */ /* 0x000fe200000006ff */
[----:B------:R-:W-:Y:S01]  /*f1e0*/  FFMA R31, -R18, 1.925963033500011079e-08, R31 ;  /* 0x32a57060121f7823 */ /* 0x000fe2000000011f */
[----:B------:R-:W-:Y:S01]  /*f1f0*/  SHF.L.U32 R42, R42, 0x17, RZ ;  /* 0x000000172a2a7819 */ /* 0x000fe200000006ff */
[----:B------:R-:W1:Y:S01]  /*f200*/  MUFU.EX2 R0, R59 ;  /* 0x0000003b00007308 */ /* 0x000e620000000800 */
[----:B------:R-:W-:Y:S01]  /*f210*/  SHF.L.U32 R44, R44, 0x17, RZ ;  /* 0x000000172c2c7819 */ /* 0x000fe200000006ff */
[----:B--2---:R-:W-:Y:S01]  /*f220*/  FFMA R66, R53, R32, 1 ;  /* 0x3f80000035427423 */ /* 0x004fe20000000020 */
[----:B------:R-:W-:-:S02]  /*f230*/  SHF.L.U32 R47, R47, 0x17, RZ ;  /* 0x000000172f2f7819 */ /* 0x000fc400000006ff */
[----:B------:R-:W-:Y:S01]  /*f240*/  SHF.L.U32 R48, R48, 0x17, RZ ;  /* 0x0000001730307819 */ /* 0x000fe200000006ff */
[----:B------:R-:W-:Y:S01]  /*f250*/  FFMA R45, R44, R45, 1 ;  /* 0x3f8000002c2d7423 */ /* 0x000fe2000000002d */
[----:B------:R-:W-:Y:S01]  /*f260*/  SHF.L.U32 R46, R46, 0x17, RZ ;  /* 0x000000172e2e7819 */ /* 0x000fe200000006ff */
[----:B------:R-:W2:Y:S01]  /*f270*/  MUFU.EX2 R39, R39 ;  /* 0x0000002700277308 */ /* 0x000ea20000000800 */
[----:B------:R-:W-:Y:S01]  /*f280*/  SHF.L.U32 R54, R54, 0x17, RZ ;  /* 0x0000001736367819 */ /* 0x000fe200000006ff */
[----:B---3--:R-:W-:Y:S01]  /*f290*/  FFMA R64, R50, R51, 1 ;  /* 0x3f80000032407423 */ /* 0x008fe20000000033 */
[----:B------:R-:W-:Y:S01]  /*f2a0*/  SHF.L.U32 R58, R58, 0x17, RZ ;  /* 0x000000173a3a7819 */ /* 0x000fe200000006ff */
[----:B------:R-:W-:Y:S01]  /*f2b0*/  FFMA R49, R48, R49, 1 ;  /* 0x3f80000030317423 */ /* 0x000fe20000000031 */
[----:B------:R-:W-:Y:S01]  /*f2c0*/  SHF.L.U32 R60, R60, 0x17, RZ ;  /* 0x000000173c3c7819 */ /* 0x000fe200000006ff */
[----:B------:R-:W-:Y:S02]  /*f2d0*/  FFMA R51, R46, R3, 1 ;  /* 0x3f8000002e337423 */ /* 0x000fe40000000003 */
[----:B------:R-:W3:Y:S01]  /*f2e0*/  MUFU.EX2 R40, R40 ;  /* 0x0000002800287308 */ /* 0x000ee20000000800 */
[----:B-1----:R-:W-:-:S07]  /*f2f0*/  FFMA R68, R57, R0, 1 ;  /* 0x3f80000039447423 */ /* 0x002fce0000000000 */
[----:B------:R1:W4:Y:S01]  /*f300*/  MUFU.EX2 R5, R56 ;  /* 0x0000003800057308 */ /* 0x0003220000000800 */
[----:B--2---:R-:W-:-:S07]  /*f310*/  FFMA R62, R34, R39, 1 ;  /* 0x3f800000223e7423 */ /* 0x004fce0000000027 */
[----:B------:R-:W2:Y:S01]  /*f320*/  MUFU.EX2 R29, R28 ;  /* 0x0000001c001d7308 */ /* 0x000ea20000000800 */
[----:B-1----:R-:W-:Y:S01]  /*f330*/  FFMA R56, R42, R43, 1 ;  /* 0x3f8000002a387423 */ /* 0x002fe2000000002b */
[----:B---3--:R-:W-:-:S06]  /*f340*/  FFMA R47, R47, R40, 1 ;  /* 0x3f8000002f2f7423 */ /* 0x008fcc0000000028 */
[----:B------:R-:W1:Y:S01]  /*f350*/  MUFU.EX2 R31, R31 ;  /* 0x0000001f001f7308 */ /* 0x000e620000000800 */
[----:B----4-:R-:W-:Y:S01]  /*f360*/  FFMA R53, R54, R5, 1 ;  /* 0x3f80000036357423 */ /* 0x010fe20000000005 */
[----:B--2---:R-:W-:Y:S01]  /*f370*/  FFMA R57, R58, R29, 1 ;  /* 0x3f8000003a397423 */ /* 0x004fe2000000001d */
[----:B-1----:R-:W-:Y:S01]  /*f380*/  FFMA R59, R60, R31, 1 ;  /* 0x3f8000003c3b7423 */ /* 0x002fe2000000001f */
[----:B------:R-:W-:Y:S06]  /*f390*/  @P2 BRA `(.L_x_292) ;  /* 0x0000000000142947 */ /* 0x000fec0003800000 */
[----:B------:R-:W-:Y:S02]  /*f3a0*/  MOV R0, R61 ;  /* 0x0000003d00007202 */ /* 0x000fe40000000f00 */
[----:B------:R-:W-:-:S07]  /*f3b0*/  MOV R4, 0xf3d0 ;  /* 0x0000f3d000047802 */ /* 0x000fce0000000f00 */
[----:B------:R-:W-:Y:S05]  /*f3c0*/  CALL.REL.NOINC `($__internal_0_$__cuda_sm20_rcp_rn_f32_slowpath) ;  /* 0x000000bc00887944 */ /* 0x000fea0003c00000 */
[----:B------:R-:W-:Y:S01]  /*f3d0*/  MOV R40, R0 ;  /* 0x0000000000287202 */ /* 0x000fe20000000f00 */
[----:B------:R-:W-:Y:S06]  /*f3e0*/  BRA `(.L_x_293) ;  /* 0x0000000000107947 */ /* 0x000fec0003800000 */
.L_x_292:
[----:B------:R-:W1:Y:S02]  /*f3f0*/  MUFU.RCP R40, R61 ;  /* 0x0000003d00287308 */ /* 0x000e640000001000 */
[----:B-1----:R-:W-:-:S04]  /*f400*/  FFMA R0, R61, R40, -1 ;  /* 0xbf8000003d007423 */ /* 0x002fc80000000028 */
[----:B------:R-:W-:-:S04]  /*f410*/  FADD.FTZ R3, -R0, -RZ ;  /* 0x800000ff00037221 */ /* 0x000fc80000010100 */
[----:B------:R-:W-:-:S07]  /*f420*/  FFMA R40, R40, R3, R40 ;  /* 0x0000000328287223 */ /* 0x000fce0000000028 */
.L_x_293:
[----:B------:R-:W-:Y:S05]  /*f430*/  BSYNC B1 ;  /* 0x0000000000017941 */ /* 0x000fea0003800000 */
.L_x_291:
        /* <DEDUP_REMOVED lines=10> */
.L_x_295:
[----:B------:R-:W1:Y:S02]  /*f4e0*/  MUFU.RCP R39, R52 ;  /* 0x0000003400277308 */ /* 0x000e640000001000 */
[----:B-1----:R-:W-:-:S04]  /*f4f0*/  FFMA R0, R52, R39, -1 ;  /* 0xbf80000034007423 */ /* 0x002fc80000000027 */
[----:B------:R-:W-:-:S04]  /*f500*/  FADD.FTZ R0, -R0, -RZ ;  /* 0x800000ff00007221 */ /* 0x000fc80000010100 */
[----:B------:R-:W-:-:S07]  /*f510*/  FFMA R39, R39, R0, R39 ;  /* 0x0000000027277223 */ /* 0x000fce0000000027 */
.L_x_296:
[----:B------:R-:W-:Y:S05]  /*f520*/  BSYNC B1 ;  /* 0x0000000000017941 */ /* 0x000fea0003800000 */
.L_x_294:
        /* <DEDUP_REMOVED lines=10> */
.L_x_298:
[----:B------:R-:W1:Y:S02]  /*f5d0*/  MUFU.RCP R42, R55 ;  /* 0x00000037002a7308 */ /* 0x000e640000001000 */
[----:B-1----:R-:W-:-:S04]  /*f5e0*/  FFMA R0, R55, R42, -1 ;  /* 0xbf80000037007423 */ /* 0x002fc8000000002a */
[----:B------:R-:W-:-:S04]  /*f5f0*/  FADD.FTZ R3, -R0, -RZ ;  /* 0x800000ff00037221 */ /* 0x000fc80000010100 */
[----:B------:R-:W-:-:S07]  /*f600*/  FFMA R42, R42, R3, R42 ;  /* 0x000000032a2a7223 */ /* 0x000fce000000002a */
.L_x_299:
[----:B------:R-:W-:Y:S05]  /*f610*/  BSYNC B1 ;  /* 0x0000000000017941 */ /* 0x000fea0003800000 */
.L_x_297:
        /* <DEDUP_REMOVED lines=10> */
.L_x_301:
[----:B------:R-:W1:Y:S02]  /*f6c0*/  MUFU.RCP R41, R62 ;  /* 0x0000003e00297308 */ /* 0x000e640000001000 */
[----:B-1----:R-:W-:-:S04]  /*f6d0*/  FFMA R0, R62, R41, -1 ;  /* 0xbf8000003e007423 */ /* 0x002fc80000000029 */
[----:B------:R-:W-:-:S04]  /*f6e0*/  FADD.FTZ R0, -R0, -RZ ;  /* 0x800000ff00007221 */ /* 0x000fc80000010100 */
[----:B------:R-:W-:-:S07]  /*f6f0*/  FFMA R41, R41, R0, R41 ;  /* 0x0000000029297223 */ /* 0x000fce0000000029 */
.L_x_302:
[----:B------:R-:W-:Y:S05]  /*f700*/  BSYNC B1 ;  /* 0x0000000000017941 */ /* 0x000fea0003800000 */
.L_x_300:
        /* <DEDUP_REMOVED lines=10> */
.L_x_304:
[----:B------:R-:W1:Y:S02]  /*f7b0*/  MUFU.RCP R44, R63 ;  /* 0x0000003f002c7308 */ /* 0x000e640000001000 */
[----:B-1----:R-:W-:-:S04]  /*f7c0*/  FFMA R0, R63, R44, -1 ;  /* 0xbf8000003f007423 */ /* 0x002fc8000000002c */
[----:B------:R-:W-:-:S04]  /*f7d0*/  FADD.FTZ R3, -R0, -RZ ;  /* 0x800000ff00037221 */ /* 0x000fc80000010100 */
[----:B------:R-:W-:-:S07]  /*f7e0*/  FFMA R44, R44, R3, R44 ;  /* 0x000000032c2c7223 */ /* 0x000fce000000002c */
.L_x_305:
[----:B------:R-:W-:Y:S05]  /*f7f0*/  BSYNC B1 ;  /* 0x0000000000017941 */ /* 0x000fea0003800000 */
.L_x_303:
        /* <DEDUP_REMOVED lines=10> */
.L_x_307:
[----:B------:R-:W1:Y:S02]  /*f8a0*/  MUFU.RCP R43, R56 ;  /* 0x00000038002b7308 */ /* 0x000e640000001000 */
[----:B-1----:R-:W-:-:S04]  /*f8b0*/  FFMA R0, R56, R43, -1 ;  /* 0xbf80000038007423 */ /* 0x002fc8000000002b */
[----:B------:R-:W-:-:S04]  /*f8c0*/  FADD.FTZ R0, -R0, -RZ ;  /* 0x800000ff00007221 */ /* 0x000fc80000010100 */
[----:B------:R-:W-:-:S07]  /*f8d0*/  FFMA R43, R43, R0, R43 ;  /* 0x000000002b2b7223 */ /* 0x000fce000000002b */
.L_x_308:
[----:B------:R-:W-:Y:S05]  /*f8e0*/  BSYNC B1 ;  /* 0x0000000000017941 */ /* 0x000fea0003800000 */
.L_x_306:
        /* <DEDUP_REMOVED lines=10> */
.L_x_310:
[----:B------:R-:W1:Y:S02]  /*f990*/  MUFU.RCP R46, R45 ;  /* 0x0000002d002e7308 */ /* 0x000e640000001000 */
[----:B-1----:R-:W-:-:S04]  /*f9a0*/  FFMA R0, R45, R46, -1 ;  /* 0xbf8000002d007423 */ /* 0x002fc8000000002e */
[----:B------:R-:W-:-:S04]  /*f9b0*/  FADD.FTZ R3, -R0, -RZ ;  /* 0x800000ff00037221 */ /* 0x000fc80000010100 */
[----:B------:R-:W-:-:S07]  /*f9c0*/  FFMA R46, R46, R3, R46 ;  /* 0x000000032e2e7223 */ /* 0x000fce000000002e */
.L_x_311:
[----:B------:R-:W-:Y:S05]  /*f9d0*/  BSYNC B1 ;  /* 0x0000000000017941 */ /* 0x000fea0003800000 */
.L_x_309:
        /* <DEDUP_REMOVED lines=10> */
.L_x_313:
[----:B------:R-:W1:Y:S02]  /*fa80*/  MUFU.RCP R48, R47 ;  /* 0x0000002f00307308 */ /* 0x000e640000001000 */
[----:B-1----:R-:W-:-:S04]  /*fa90*/  FFMA R0, R47, R48, -1 ;  /* 0xbf8000002f007423 */ /* 0x002fc80000000030 */
[----:B------:R-:W-:-:S04]  /*faa0*/  FADD.FTZ R3, -R0, -RZ ;  /* 0x800000ff00037221 */ /* 0x000fc80000010100 */
[----:B------:R-:W-:-:S07]  /*fab0*/  FFMA R48, R48, R3, R48 ;  /* 0x0000000330307223 */ /* 0x000fce0000000030 */
.L_x_314:
[----:B------:R-:W-:Y:S05]  /*fac0*/  BSYNC B1 ;  /* 0x0000000000017941 */ /* 0x000fea0003800000 */
.L_x_312:
        /* <DEDUP_REMOVED lines=10> */
.L_x_316:
[----:B------:R-:W1:Y:S02]  /*fb70*/  MUFU.RCP R50, R49 ;  /* 0x0000003100327308 */ /* 0x000e640000001000 */
[----:B-1----:R-:W-:-:S04]  /*fb80*/  FFMA R0, R49, R50, -1 ;  /* 0xbf80000031007423 */ /* 0x002fc80000000032 */
[----:B------:R-:W-:-:S04]  /*fb90*/  FADD.FTZ R3, -R0, -RZ ;  /* 0x800000ff00037221 */ /* 0x000fc80000010100 */
[----:B------:R-:W-:-:S07]  /*fba0*/  FFMA R50, R50, R3, R50 ;  /* 0x0000000332327223 */ /* 0x000fce0000000032 */
.L_x_317:
[----:B------:R-:W-:Y:S05]  /*fbb0*/  BSYNC B1 ;  /* 0x0000000000017941 */ /* 0x000fea0003800000 */
.L_x_315:
        /* <DEDUP_REMOVED lines=10> */
.L_x_319:
[----:B------:R-:W1:Y:S02]  /*fc60*/  MUFU.RCP R45, R64 ;  /* 0x00000040002d7308 */ /* 0x000e640000001000 */
[----:B-1----:R-:W-:-:S04]  /*fc70*/  FFMA R0, R64, R45, -1 ;  /* 0xbf80000040007423 */ /* 0x002fc8000000002d */
[----:B------:R-:W-:-:S04]  /*fc80*/  FADD.FTZ R0, -R0, -RZ ;  /* 0x800000ff00007221 */ /* 0x000fc80000010100 */
[----:B------:R-:W-:-:S07]  /*fc90*/  FFMA R45, R45, R0, R45 ;  /* 0x000000002d2d7223 */ /* 0x000fce000000002d */
.L_x_320:
[----:B------:R-:W-:Y:S05]  /*fca0*/  BSYNC B1 ;  /* 0x0000000000017941 */ /* 0x000fea0003800000 */
.L_x_318:
        /* <DEDUP_REMOVED lines=10> */
.L_x_322:
[----:B------:R-:W1:Y:S02]  /*fd50*/  MUFU.RCP R52, R51 ;  /* 0x0000003300347308 */ /* 0x000e640000001000 */
[----:B-1----:R-:W-:-:S04]  /*fd60*/  FFMA R0, R51, R52, -1 ;  /* 0xbf80000033007423 */ /* 0x002fc80000000034 */
[----:B------:R-:W-:-:S04]  /*fd70*/  FADD.FTZ R3, -R0, -RZ ;  /* 0x800000ff00037221 */ /* 0x000fc80000010100 */
[----:B------:R-:W-:-:S07]  /*fd80*/  FFMA R52, R52, R3, R52 ;  /* 0x0000000334347223 */ /* 0x000fce0000000034 */
.L_x_323:
[----:B------:R-:W-:Y:S05]  /*fd90*/  BSYNC B1 ;  /* 0x0000000000017941 */ /* 0x000fea0003800000 */
.L_x_321:
        /* <DEDUP_REMOVED lines=10> */
.L_x_325:
[----:B------:R-:W1:Y:S02]  /*fe40*/  MUFU.RCP R47, R66 ;  /* 0x00000042002f7308 */ /* 0x000e640000001000 */
[----:B-1----:R-:W-:-:S04]  /*fe50*/  FFMA R0, R66, R47, -1 ;  /* 0xbf80000042007423 */ /* 0x002fc8000000002f */
[----:B------:R-:W-:-:S04]  /*fe60*/  FADD.FTZ R0, -R0, -RZ ;  /* 0x800000ff00007221 */ /* 0x000fc80000010100 */
[----:B------:R-:W-:-:S07]  /*fe70*/  FFMA R47, R47, R0, R47 ;  /* 0x000000002f2f7223 */ /* 0x000fce000000002f */
.L_x_326:
[----:B------:R-:W-:Y:S05]  /*fe80*/  BSYNC B1 ;  /* 0x0000000000017941 */ /* 0x000fea0003800000 */
.L_x_324:
        /* <DEDUP_REMOVED lines=10> */
.L_x_328:
[----:B------:R-:W1:Y:S02]  /*ff30*/  MUFU.RCP R54, R53 ;  /* 0x0000003500367308 */ /* 0x000e640000001000 */
[----:B-1----:R-:W-:-:S04]  /*ff40*/  FFMA R0, R53, R54, -1 ;  /* 0xbf80000035007423 */ /* 0x002fc80000000036 */
[----:B------:R-:W-:-:S04]  /*ff50*/  FADD.FTZ R3, -R0, -RZ ;  /* 0x800000ff00037221 */ /* 0x000fc80000010100 */
[----:B------:R-:W-:-:S07]  /*ff60*/  FFMA R54, R54, R3, R54 ;  /* 0x0000000336367223 */ /* 0x000fce0000000036 */
.L_x_329:
[----:B------:R-:W-:Y:S05]  /*ff70*/  BSYNC B1 ;  /* 0x0000000000017941 */ /* 0x000fea0003800000 */
.L_x_327:
        /* <DEDUP_REMOVED lines=10> */
.L_x_331:
[----:B------:R-:W1:Y:S02]  /*10020*/  MUFU.RCP R49, R68 ;  /* 0x0000004400317308 */ /* 0x000e640000001000 */
[----:B-1----:R-:W-:-:S04]  /*10030*/  FFMA R0, R68, R49, -1 ;  /* 0xbf80000044007423 */ /* 0x002fc80000000031 */
[----:B------:R-:W-:-:S04]  /*10040*/  FADD.FTZ R0, -R0, -RZ ;  /* 0x800000ff00007221 */ /* 0x000fc80000010100 */
[----:B------:R-:W-:-:S07]  /*10050*/  FFMA R49, R49, R0, R49 ;  /* 0x0000000031317223 */ /* 0x000fce0000000031 */
.L_x_332:
[----:B------:R-:W-:Y:S05]  /*10060*/  BSYNC B1 ;  /* 0x0000000000017941 */ /* 0x000fea0003800000 */
.L_x_330:
        /* <DEDUP_REMOVED lines=10> */
.L_x_334:
[----:B------:R-:W1:Y:S02]  /*10110*/  MUFU.RCP R56, R57 ;  /* 0x0000003900387308 */ /* 0x000e640000001000 */
[----:B-1----:R-:W-:-:S04]  /*10120*/  FFMA R0, R57, R56, -1 ;  /* 0xbf80000039007423 */ /* 0x002fc80000000038 */
[----:B------:R-:W-:-:S04]  /*10130*/  FADD.FTZ R3, -R0, -RZ ;  /* 0x800000ff00037221 */ /* 0x000fc80000010100 */
[----:B------:R-:W-:-:S07]  /*10140*/  FFMA R56, R56, R3, R56 ;  /* 0x0000000338387223 */ /* 0x000fce0000000038 */
.L_x_335:
[----:B------:R-:W-:Y:S05]  /*10150*/  BSYNC B1 ;  /* 0x0000000000017941 */ /* 0x000fea0003800000 */
.L_x_333:
        /* <DEDUP_REMOVED lines=9> */
.L_x_337:
[----:B------:R-:W1:Y:S02]  /*101f0*/  MUFU.RCP R0, R59 ;  /* 0x0000003b00007308 */ /* 0x000e640000001000 */
[----:B-1----:R-:W-:-:S04]  /*10200*/  FFMA R3, R59, R0, -1 ;  /* 0xbf8000003b037423 */ /* 0x002fc80000000000 */
[----:B------:R-:W-:-:S04]  /*10210*/  FADD.FTZ R3, -R3, -RZ ;  /* 0x800000ff03037221 */ /* 0x000fc80000010100 */
[----:B------:R-:W-:-:S07]  /*10220*/  FFMA R0, R0, R3, R0 ;  /* 0x0000000300007223 */ /* 0x000fce0000000000 */
.L_x_338:
[----:B------:R-:W-:Y:S05]  /*10230*/  BSYNC B1 ;  /* 0x0000000000017941 */ /* 0x000fea0003800000 */
.L_x_336:
        /* <DEDUP_REMOVED lines=26> */
.L_x_339:
        /* <DEDUP_REMOVED lines=27> */
.L_x_341:
[----:B------:R-:W-:Y:S05]  /*10590*/  BSYNC B0 ;  /* 0x0000000000007941 */ /* 0x000fea0003800000 */
.L_x_340:
[----:B------:R-:W-:Y:S04]  /*105a0*/  BSSY B0, `(.L_x_342) ;  /* 0x000003c000007945 */ /* 0x000fe80003800000 */
[----:B------:R-:W-:Y:S05]  /*105b0*/  @P0 BRA `(.L_x_343) ;  /* 0x0000000000e80947 */ /* 0x000fea0003800000 */
[----:B------:R-:W2:Y:S02]  /*105c0*/  LDL R0, [R1+0xcc] ;  /* 0x0000cc0001007983 */ /* 0x000ea40000100800 */
[----:B--2---:R-:W-:-:S13]  /*105d0*/  ISETP.NE.AND P3, PT, R0, 0x3, PT ;  /* 0x000000030000780c */ /* 0x004fda0003f65270 */
[----:B------:R-:W-:Y:S05]  /*105e0*/  @!P3 BRA `(.L_x_344) ;  /* 0x000000000004b947 */ /* 0x000fea0003800000 */
[----:B------:R-:W-:Y:S01]  /*105f0*/  BPT.TRAP 0x1 ;  /* 0x000000040000795c */ /* 0x000fe20000300000 */
.L_x_344:
[----:B------:R-:W2:Y:S04]  /*10600*/  LDL R0, [R1+0xb4] ;  /* 0x0000b40001007983 */ /* 0x000ea80000100800 */
[----:B------:R-:W3:Y:S01]  /*10610*/  LDL R3, [R1+0xb8] ;  /* 0x0000b80001037983 */ /* 0x000ee20000100800 */
[----:B------:R-:W-:Y:S01]  /*10620*/  BSSY B1, `(.L_x_345) ;  /* 0x0000005000017945 */ /* 0x000fe20003800000 */
[----:B--2---:R-:W-:Y:S02]  /*10630*/  LEA R0, R0, UR43, 0x3 ;  /* 0x0000002b00007c11 */ /* 0x004fe4000f8e18ff */
[----:B---3--:R-:W-:-:S04]  /*10640*/  SHF.L.U32 R3, R3, 0x1f, RZ ;  /* 0x0000001f03037819 */ /* 0x008fc800000006ff */
[----:B------:R-:W1:Y:S02]  /*10650*/  SYNCS.PHASECHK.TRANS64.TRYWAIT P2, [R0+URZ+0x80], R3 ;  /* 0x00008003000075a7 */ /* 0x000e64000804017f */
[----:B-1----:R-:W-:Y:S05]  /*10660*/  @!P2 BRA `(.L_x_346) ;  /* 0x000000a000b0a947 */ /* 0x002fea0003800000 */
.L_x_628:
[----:B------:R-:W-:Y:S05]  /*10670*/  BSYNC B1 ;  /* 0x0000000000017941 */ /* 0x000fea0003800000 */
.L_x_345:
        /* <DEDUP_REMOVED lines=18> */
.L_x_348:
[----:B------:R-:W-:Y:S05]  /*107a0*/  BSYNC B1 ;  /* 0x0000000000017941 */ /* 0x000fea0003800000 */
.L_x_347:
        /* <DEDUP_REMOVED lines=8> */
.L_x_349:
        /* <DEDUP_REMOVED lines=19> */
.L_x_343:
[----:B------:R-:W-:Y:S05]  /*10960*/  BSYNC B0 ;  /* 0x0000000000007941 */ /* 0x000fea0003800000 */
.L_x_342:
[----:B------:R-:W2:Y:S04]  /*10970*/  LDL.LU R19, [R1] ;  /* 0x0000000001137983 */ /* 0x000ea80000300800 */
[----:B------:R-:W3:Y:S04]  /*10980*/  LDL.LU R26, [R1+0x4] ;  /* 0x00000400011a7983 */ /* 0x000ee80000300800 */
[----:B------:R-:W4:Y:S04]  /*10990*/  LDL.LU R21, [R1+0x8] ;  /* 0x0000080001157983 */ /* 0x000f280000300800 */
[----:B------:R-:W5:Y:S04]  /*109a0*/  LDL.LU R24, [R1+0xc] ;  /* 0x00000c0001187983 */ /* 0x000f680000300800 */
[----:B------:R-:W5:Y:S04]  /*109b0*/  LDL.LU R23, [R1+0x10] ;  /* 0x0000100001177983 */ /* 0x000f680000300800 */
[----:B------:R-:W5:Y:S04]  /*109c0*/  LDL.LU R27, [R1+0x14] ;  /* 0x00001400011b7983 */ /* 0x000f680000300800 */
[----:B------:R-:W5:Y:S01]  /*109d0*/  LDL.LU R25, [R1+0x18] ;  /* 0x0000180001197983 */ /* 0x000f620000300800 */
[----:B-1----:R-:W-:Y:S01]  /*109e0*/  F2FP.F16.E4M3.UNPACK_B R0, R6 ;  /* 0x00000006ff00723e */ /* 0x002fe200020006ff */
[C---:B------:R-:W-:Y:S01]  /*109f0*/  FMUL R15, R2.reuse, R17 ;  /* 0x00000011020f7220 */ /* 0x040fe20000400000 */
[----:B------:R-:W-:Y:S01]  /*10a00*/  F2FP.F16.E4M3.UNPACK_B R5, R7 ;  /* 0x00000007ff05723e */ /* 0x000fe200020006ff */
[----:B------:R-:W5:Y:S01]  /*10a10*/  LDL.LU R30, [R1+0x1c] ;  /* 0x00001c00011e7983 */ /* 0x000f620000300800 */
[----:B------:R-:W-:Y:S01]  /*10a20*/  FMUL R17, R2, R228 ;  /* 0x000000e402117220 */ /* 0x000fe20000400000 */
[----:B------:R-:W-:-:S02]  /*10a30*/  HADD2.F32 R3, -RZ, R0.H0_H0 ;  /* 0x20000000ff037230 */ /* 0x000fc40000004100 */
[----:B------:R-:W-:Y:S01]  /*10a40*/  FMUL R229, R2, R229 ;  /* 0x000000e502e57220 */ /* 0x000fe20000400000 */
[----:B------:R-:W5:Y:S01]  /*10a50*/  LDL.LU R33, [R1+0x20] ;  /* 0x0000200001217983 */ /* 0x000f620000300800 */
[----:B------:R-:W-:Y:S01]  /*10a60*/  HADD2.F32 R4, -RZ, R0.H1_H1 ;  /* 0x30000000ff047230 */ /* 0x000fe20000004100 */
[----:B------:R-:W-:Y:S01]  /*10a70*/  MOV R58, 0x3bbb989d ;  /* 0x3bbb989d003a7802 */ /* 0x000fe20000000f00 */
[C---:B------:R-:W-:Y:S01]  /*10a80*/  FFMA R15, R16.reuse, R3, R15 ;  /* 0x00000003100f7223 */ /* 0x040fe2000000000f */
[----:B------:R-:W5:Y:S01]  /*10a90*/  LDL.LU R36, [R1+0x24] ;  /* 0x0000240001247983 */ /* 0x000f620000300800 */
[--C-:B------:R-:W-:Y:S02]  /*10aa0*/  HADD2.F32 R20, -RZ, R5.reuse.H0_H0 ;  /* 0x20000005ff147230 */ /* 0x100fe40000004100 */
[----:B------:R-:W-:Y:S01]  /*10ab0*/  FFMA R17, R16, R4, R17 ;  /* 0x0000000410117223 */ /* 0x000fe20000000011 */
[----:B------:R-:W-:Y:S01]  /*10ac0*/  HADD2.F32 R22, -RZ, R5.H1_H1 ;  /* 0x30000005ff167230 */ /* 0x000fe20000004100 */
[----:B------:R-:W5:Y:S01]  /*10ad0*/  LDL.LU R43, [R1+0x28] ;  /* 0x00002800012b7983 */ /* 0x000f620000300800 */
[----:B------:R-:W-:-:S03]  /*10ae0*/  F2FP.F16.E4M3.UNPACK_B R0, R6.H1 ;  /* 0x00000006ff00723e */ /* 0x000fc600030006ff */
[----:B------:R-:W5:Y:S01]  /*10af0*/  LDL.LU R49, [R1+0x2c] ;  /* 0x00002c0001317983 */ /* 0x000f620000300800 */
[----:B------:R-:W-:Y:S01]  /*10b00*/  F2FP.F16.E4M3.UNPACK_B R4, R7.H1 ;  /* 0x00000007ff04723e */ /* 0x000fe200030006ff */
[--C-:B------:R-:W-:Y:S02]  /*10b10*/  HADD2.F32 R18, -RZ, R0.reuse.H0_H0 ;  /* 0x20000000ff127230 */ /* 0x100fe40000004100 */
[----:B------:R-:W5:Y:S01]  /*10b20*/  LDL.LU R51, [R1+0x30] ;  /* 0x0000300001337983 */ /* 0x000f620000300800 */
[-C--:B------:R-:W-:Y:S01]  /*10b30*/  F2FP.F16.E4M3.UNPACK_B R5, R8.reuse ;  /* 0x00000008ff05723e */ /* 0x080fe200020006ff */
[----:B------:R-:W-:Y:S01]  /*10b40*/  HADD2.F32 R0, -RZ, R0.H1_H1 ;  /* 0x30000000ff007230 */ /* 0x000fe20000004100 */
[----:B------:R-:W-:Y:S02]  /*10b50*/  MOV R60, 0x437c0000 ;  /* 0x437c0000003c7802 */ /* 0x000fe40000000f00 */
[----:B------:R-:W-:Y:S01]  /*10b60*/  F2FP.F16.E4M3.UNPACK_B R29, R8.H1 ;  /* 0x00000008ff1d723e */ /* 0x000fe200030006ff */
[----:B------:R-:W-:-:S04]  /*10b70*/  FFMA R18, R16, R18, R229 ;  /* 0x0000001210127223 */ /* 0x000fc800000000e5 */
[----:B------:R-:W-:Y:S01]  /*10b80*/  HADD2.F32 R35, -RZ, R29.H1_H1 ;  /* 0x3000001dff237230 */ /* 0x000fe20000004100 */
[----:B------:R-:W-:-:S05]  /*10b90*/  F2FP.F16.E4M3.UNPACK_B R42, R9 ;  /* 0x00000009ff2a723e */ /* 0x000fca00020006ff */
[--C-:B------:R-:W-:Y:S02]  /*10ba0*/  HADD2.F32 R40, -RZ, R42.reuse.H0_H0 ;  /* 0x2000002aff287230 */ /* 0x100fe40000004100 */
[----:B------:R-:W-:Y:S01]  /*10bb0*/  HADD2.F32 R45, -RZ, R42.H1_H1 ;  /* 0x3000002aff2d7230 */ /* 0x000fe20000004100 */
[----:B------:R-:W-:-:S05]  /*10bc0*/  F2FP.F16.E4M3.UNPACK_B R50, R9.H1 ;  /* 0x00000009ff32723e */ /* 0x000fca00030006ff */
[--C-:B------:R-:W-:Y:S02]  /*10bd0*/  HADD2.F32 R52, -RZ, R50.reuse.H1_H1 ;  /* 0x30000032ff347230 */ /* 0x100fe40000004100 */
[----:B------:R-:W-:Y:S01]  /*10be0*/  HADD2.F32 R48, -RZ, R50.H0_H0 ;  /* 0x20000032ff307230 */ /* 0x000fe20000004100 */
[----:B------:R-:W-:Y:S01]  /*10bf0*/  BSSY B1, `(.L_x_350) ;  /* 0x00000ad000017945 */ /* 0x000fe20003800000 */
[C---:B--2---:R-:W-:Y:S01]  /*10c00*/  FMUL R19, R2.reuse, R19 ;  /* 0x0000001302137220 */ /* 0x044fe20000400000 */
[C---:B---3--:R-:W-:Y:S01]  /*10c10*/  FMUL R3, R2.reuse, R26 ;  /* 0x0000001a02037220 */ /* 0x048fe20000400000 */
[----:B----4-:R-:W-:-:S03]  /*10c20*/  FMUL R21, R2, R21 ;  /* 0x0000001502157220 */ /* 0x010fc60000400000 */
[C---:B------:R-:W-:Y:S01]  /*10c30*/  FFMA R20, R16.reuse, R20, R3 ;  /* 0x0000001410147223 */ /* 0x040fe20000000003 */
[--C-:B------:R-:W-:Y:S02]  /*10c40*/  HADD2.F32 R26, -RZ, R5.reuse.H1_H1 ;  /* 0x30000005ff1a7230 */ /* 0x100fe40000004100 */
[----:B------:R-:W-:Y:S01]  /*10c50*/  FFMA R21, R16, R22, R21 ;  /* 0x0000001610157223 */ /* 0x000fe20000000015 */
[----:B------:R-:W-:Y:S02]  /*10c60*/  HADD2.F32 R22, -RZ, R4.H0_H0 ;  /* 0x20000004ff167230 */ /* 0x000fe40000004100 */
[----:B-----5:R-:W-:Y:S01]  /*10c70*/  FMUL R3, R2, R24 ;  /* 0x0000001802037220 */ /* 0x020fe20000400000 */
[----:B------:R-:W-:Y:S02]  /*10c80*/  HADD2.F32 R24, -RZ, R5.H0_H0 ;  /* 0x20000005ff187230 */ /* 0x000fe40000004100 */
[----:B------:R-:W-:Y:S01]  /*10c90*/  FFMA.SAT R5, -R17, R58, 0.5 ;  /* 0x3f00000011057423 */ /* 0x000fe2000000213a */
[----:B------:R-:W-:Y:S01]  /*10ca0*/  FFMA R22, R16, R22, R3 ;  /* 0x0000001610167223 */ /* 0x000fe20000000003 */
[----:B------:R-:W-:-:S02]  /*10cb0*/  FMUL R3, R2, R27 ;  /* 0x0000001b02037220 */ /* 0x000fc40000400000 */
[----:B------:R-:W-:Y:S01]  /*10cc0*/  FFMA.RM R28, R5, R60, 12582913 ;  /* 0x4b400001051c7423 */ /* 0x000fe2000000403c */
[----:B------:R-:W-:Y:S01]  /*10cd0*/  FMUL R25, R2, R25 ;  /* 0x0000001902197220 */ /* 0x000fe20000400000 */
[C---:B------:R-:W-:Y:S01]  /*10ce0*/  FFMA R24, R16.reuse, R24, R3 ;  /* 0x0000001810187223 */ /* 0x040fe20000000003 */
[----:B------:R-:W-:Y:S02]  /*10cf0*/  HADD2.F32 R27, -RZ, R29.H0_H0 ;  /* 0x2000001dff1b7230 */ /* 0x000fe40000004100 */
[----:B------:R-:W-:Y:S01]  /*10d00*/  FFMA R25, R16, R26, R25 ;  /* 0x0000001a10197223 */ /* 0x000fe20000000019 */
[----:B------:R-:W-:Y:S01]  /*10d10*/  FADD R26, R28, -12583039 ;  /* 0xcb40007f1c1a7421 */ /* 0x000fe20000000000 */
[----:B------:R-:W-:Y:S01]  /*10d20*/  FMUL R3, R2, R30 ;  /* 0x0000001e02037220 */ /* 0x000fe20000400000 */
[C---:B------:R-:W-:Y:S01]  /*10d30*/  FFMA R19, R16.reuse, R0, R19 ;  /* 0x0000000010137223 */ /* 0x040fe20000000013 */
[-C--:B------:R-:W-:Y:S01]  /*10d40*/  FFMA.SAT R0, -R15, R58.reuse, 0.5 ;  /* 0x3f0000000f007423 */ /* 0x080fe2000000213a */
[----:B------:R-:W-:Y:S01]  /*10d50*/  FFMA R30, -R17, 1.4426950216293334961, -R26 ;  /* 0x3fb8aa3b111e7823 */ /* 0x000fe2000000091a */
[----:B------:R-:W-:Y:S01]  /*10d60*/  FFMA R26, R16, R27, R3 ;  /* 0x0000001b101a7223 */ /* 0x000fe20000000003 */
[----:B------:R-:W-:Y:S01]  /*10d70*/  FFMA.SAT R27, -R19, R58, 0.5 ;  /* 0x3f000000131b7423 */ /* 0x000fe2000000213a */
[----:B------:R-:W-:-:S02]  /*10d80*/  HADD2.F32 R4, -RZ, R4.H1_H1 ;  /* 0x30000004ff047230 */ /* 0x000fc40000004100 */
[----:B------:R-:W-:Y:S01]  /*10d90*/  FMUL R23, R2, R23 ;  /* 0x0000001702177220 */ /* 0x000fe20000400000 */
[-C--:B------:R-:W-:Y:S01]  /*10da0*/  FFMA.RM R0, R0, R60.reuse, 12582913 ;  /* 0x4b40000100007423 */ /* 0x080fe2000000403c */
[----:B------:R-:W-:Y:S01]  /*10db0*/  FFMA.RM R32, R27, R60, 12582913 ;  /* 0x4b4000011b207423 */ /* 0x000fe2000000403c */
[----:B------:R-:W-:Y:S01]  /*10dc0*/  FMUL R27, R2, R33 ;  /* 0x00000021021b7220 */ /* 0x000fe20000400000 */
[----:B------:R-:W-:Y:S01]  /*10dd0*/  FFMA R23, R16, R4, R23 ;  /* 0x0000000410177223 */ /* 0x000fe20000000017 */
[----:B------:R-:W-:Y:S01]  /*10de0*/  FFMA.SAT R33, -R20, R58, 0.5 ;  /* 0x3f00000014217423 */ /* 0x000fe2000000213a */
[----:B------:R-:W-:Y:S01]  /*10df0*/  FADD R4, R0, -12583039 ;  /* 0xcb40007f00047421 */ /* 0x000fe20000000000 */
[----:B------:R-:W-:Y:S02]  /*10e00*/  FFMA R30, -R17, 1.925963033500011079e-08, R30 ;  /* 0x32a57060111e7823 */ /* 0x000fe4000000011e */
[----:B------:R-:W-:Y:S01]  /*10e10*/  FFMA.RM R38, R33, R60, 12582913 ;  /* 0x4b40000121267423 */ /* 0x000fe2000000403c */
[----:B------:R-:W-:Y:S01]  /*10e20*/  FFMA R4, -R15, 1.4426950216293334961, -R4 ;  /* 0x3fb8aa3b0f047823 */ /* 0x000fe20000000904 */
[----:B------:R-:W-:Y:S01]  /*10e30*/  FFMA R27, R16, R35, R27 ;  /* 0x00000023101b7223 */ /* 0x000fe2000000001b */
[-C--:B------:R-:W-:Y:S01]  /*10e40*/  FFMA.SAT R5, -R18, R58.reuse, 0.5 ;  /* 0x3f00000012057423 */ /* 0x080fe2000000213a */
[----:B------:R-:W-:Y:S01]  /*10e50*/  FFMA.SAT R35, -R21, R58, 0.5 ;  /* 0x3f00000015237423 */ /* 0x000fe2000000213a */
[----:B------:R-:W-:Y:S01]  /*10e60*/  FADD R33, R38, -12583039 ;  /* 0xcb40007f26217421 */ /* 0x000fe20000000000 */
[----:B------:R-:W-:Y:S01]  /*10e70*/  FFMA R4, -R15, 1.925963033500011079e-08, R4 ;  /* 0x32a570600f047823 */ /* 0x000fe20000000104 */
[----:B------:R1:W-:Y:S01]  /*10e80*/  MUFU.EX2 R29, R30 ;  /* 0x0000001e001d7308 */ /* 0x0003e20000000800 */
[----:B------:R-:W-:Y:S01]  /*10e90*/  FFMA.RM R31, R5, R60, 12582913 ;  /* 0x4b400001051f7423 */ /* 0x000fe2000000403c */
[----:B------:R-:W-:-:S03]  /*10ea0*/  FFMA.SAT R37, -R22, R58, 0.5 ;  /* 0x3f00000016257423 */ /* 0x000fc6000000213a */
[----:B------:R-:W-:Y:S01]  /*10eb0*/  FADD R3, R31, -12583039 ;  /* 0xcb40007f1f037421 */ /* 0x000fe20000000000 */
[----:B-1----:R-:W-:Y:S01]  /*10ec0*/  FFMA.RM R30, R35, R60, 12582913 ;  /* 0x4b400001231e7423 */ /* 0x002fe2000000403c */
[----:B------:R-:W-:Y:S01]  /*10ed0*/  FFMA R35, -R20, 1.4426950216293334961, -R33 ;  /* 0x3fb8aa3b14237823 */ /* 0x000fe20000000921 */
[----:B------:R1:W2:Y:S01]  /*10ee0*/  MUFU.EX2 R5, R4 ;  /* 0x0000000400057308 */ /* 0x0002a20000000800 */
[----:B------:R-:W-:Y:S01]  /*10ef0*/  FMUL R33, R2, R36 ;  /* 0x0000002402217220 */ /* 0x000fe20000400000 */
[----:B------:R-:W-:Y:S01]  /*10f00*/  FFMA R3, -R18, 1.4426950216293334961, -R3 ;  /* 0x3fb8aa3b12037823 */ /* 0x000fe20000000903 */
[----:B------:R-:W-:Y:S02]  /*10f10*/  FFMA.SAT R42, -R23, R58, 0.5 ;  /* 0x3f000000172a7423 */ /* 0x000fe4000000213a */
[----:B------:R-:W-:Y:S01]  /*10f20*/  FFMA R33, R16, R40, R33 ;  /* 0x0000002810217223 */ /* 0x000fe20000000021 */
[----:B-1----:R-:W-:Y:S01]  /*10f30*/  FADD R4, R32, -12583039 ;  /* 0xcb40007f20047421 */ /* 0x002fe20000000000 */
[----:B------:R-:W-:-:S03]  /*10f40*/  FFMA.RM R40, R37, R60, 12582913 ;  /* 0x4b40000125287423 */ /* 0x000fc6000000403c */
[C---:B------:R-:W-:Y:S01]  /*10f50*/  FFMA R34, -R19.reuse, 1.4426950216293334961, -R4 ;  /* 0x3fb8aa3b13227823 */ /* 0x040fe20000000904 */
[----:B------:R-:W-:Y:S01]  /*10f60*/  FADD R37, R40, -12583039 ;  /* 0xcb40007f28257421 */ /* 0x000fe20000000000 */
[----:B------:R-:W-:Y:S01]  /*10f70*/  FFMA R3, -R18, 1.925963033500011079e-08, R3 ;  /* 0x32a5706012037823 */ /* 0x000fe20000000103 */
[----:B------:R-:W-:Y:S01]  /*10f80*/  FFMA.RM R42, R42, R60, 12582913 ;  /* 0x4b4000012a2a7423 */ /* 0x000fe2000000403c */
[----:B------:R-:W-:Y:S01]  /*10f90*/  FFMA R34, -R19, 1.925963033500011079e-08, R34 ;  /* 0x32a5706013227823 */ /* 0x000fe20000000122 */
[----:B------:R-:W-:Y:S01]  /*10fa0*/  FFMA.SAT R44, -R24, R58, 0.5 ;  /* 0x3f000000182c7423 */ /* 0x000fe2000000213a */
[----:B------:R-:W-:Y:S01]  /*10fb0*/  FFMA R37, -R22, 1.4426950216293334961, -R37 ;  /* 0x3fb8aa3b16257823 */ /* 0x000fe20000000925 */
[----:B------:R1:W3:Y:S02]  /*10fc0*/  MUFU.EX2 R4, R3 ;  /* 0x0000000300047308 */ /* 0x0002e40000000800 */
[----:B------:R-:W-:Y:S01]  /*10fd0*/  FFMA.RM R44, R44, R60, 12582913 ;  /* 0x4b4000012c2c7423 */ /* 0x000fe2000000403c */
[----:B------:R-:W-:-:S05]  /*10fe0*/  FFMA R37, -R22, 1.925963033500011079e-08, R37 ;  /* 0x32a5706016257823 */ /* 0x000fca0000000125 */
[----:B------:R4:W-:Y:S01]  /*10ff0*/  MUFU.EX2 R39, R34 ;  /* 0x0000002200277308 */ /* 0x0009e20000000800 */
[----:B-1----:R-:W-:Y:S01]  /*11000*/  FFMA R3, -R20, 1.925963033500011079e-08, R35 ;  /* 0x32a5706014037823 */ /* 0x002fe20000000123 */
[----:B------:R-:W-:Y:S01]  /*11010*/  FMUL R35, R2, R43 ;  /* 0x0000002b02237220 */ /* 0x000fe20000400000 */
[----:B------:R-:W-:Y:S01]  /*11020*/  FADD R36, R30, -12583039 ;  /* 0xcb40007f1e247421 */ /* 0x000fe20000000000 */
[----:B----4-:R-:W-:Y:S02]  /*11030*/  FADD R34, R42, -12583039 ;  /* 0xcb40007f2a227421 */ /* 0x010fe40000000000 */
[----:B------:R-:W-:Y:S01]  /*11040*/  FFMA R35, R16, R45, R35 ;  /* 0x0000002d10237223 */ /* 0x000fe20000000023 */
[----:B------:R-:W-:Y:S01]  /*11050*/  FADD R47, R44, -12583039 ;  /* 0xcb40007f2c2f7421 */ /* 0x000fe20000000000 */
[----:B------:R-:W-:Y:S01]  /*11060*/  FFMA R34, -R23, 1.4426950216293334961, -R34 ;  /* 0x3fb8aa3b17227823 */ /* 0x000fe20000000922 */
[----:B------:R1:W-:Y:S01]  /*11070*/  MUFU.EX2 R45, R37 ;  /* 0x00000025002d7308 */ /* 0x0003e20000000800 */
[----:B------:R-:W-:-:S02]  /*11080*/  FFMA R36, -R21, 1.4426950216293334961, -R36 ;  /* 0x3fb8aa3b15247823 */ /* 0x000fc40000000924 */
[----:B------:R-:W-:Y:S01]  /*11090*/  FFMA R34, -R23, 1.925963033500011079e-08, R34 ;  /* 0x32a5706017227823 */ /* 0x000fe20000000122 */
[----:B------:R-:W-:Y:S01]  /*110a0*/  FFMA.SAT R46, -R25, R58, 0.5 ;  /* 0x3f000000192e7423 */ /* 0x000fe2000000213a */
[----:B------:R-:W-:-:S03]  /*110b0*/  FFMA R36, -R21, 1.925963033500011079e-08, R36 ;  /* 0x32a5706015247823 */ /* 0x000fc60000000124 */
[----:B------:R4:W-:Y:S01]  /*110c0*/  MUFU.EX2 R41, R3 ;  /* 0x0000000300297308 */ /* 0x0009e20000000800 */
[----:B-1----:R-:W-:Y:S01]  /*110d0*/  FMUL R37, R2, R51 ;  /* 0x0000003302257220 */ /* 0x002fe20000400000 */
[----:B------:R-:W-:Y:S01]  /*110e0*/  FFMA.SAT R51, -R27, R58, 0.5 ;  /* 0x3f0000001b337423 */ /* 0x000fe2000000213a */
[----:B------:R-:W-:Y:S01]  /*110f0*/  FFMA.RM R46, R46, R60, 12582913 ;  /* 0x4b4000012e2e7423 */ /* 0x000fe2000000403c */
[----:B----4-:R-:W-:Y:S01]  /*11100*/  FMUL R3, R2, R49 ;  /* 0x0000003102037220 */ /* 0x010fe20000400000 */
[----:B------:R-:W-:-:S03]  /*11110*/  FFMA R49, -R24, 1.4426950216293334961, -R47 ;  /* 0x3fb8aa3b18317823 */ /* 0x000fc6000000092f */
[----:B------:R1:W-:Y:S01]  /*11120*/  MUFU.EX2 R47, R34 ;  /* 0x00000022002f7308 */ /* 0x0003e20000000800 */
[----:B------:R-:W-:Y:S01]  /*11130*/  FFMA R37, R16, R52, R37 ;  /* 0x0000003410257223 */ /* 0x000fe20000000025 */
[----:B-1----:R-:W-:-:S06]  /*11140*/  FFMA.RM R34, R51, R60, 12582913 ;  /* 0x4b40000133227423 */ /* 0x002fcc000000403c */
[----:B------:R1:W-:Y:S01]  /*11150*/  MUFU.EX2 R43, R36 ;  /* 0x00000024002b7308 */ /* 0x0003e20000000800 */
[----:B------:R-:W-:Y:S01]  /*11160*/  FADD R52, R34, -12583039 ;  /* 0xcb40007f22347421 */ /* 0x000fe20000000000 */
[----:B-1----:R-:W-:Y:S01]  /*11170*/  FFMA R36, R16, R48, R3 ;  /* 0x0000003010247223 */ /* 0x002fe20000000003 */
[-C--:B------:R-:W-:Y:S01]  /*11180*/  FFMA.SAT R3, -R26, R58.reuse, 0.5 ;  /* 0x3f0000001a037423 */ /* 0x080fe2000000213a */
[----:B------:R-:W-:Y:S01]  /*11190*/  FADD R48, R46, -12583039 ;  /* 0xcb40007f2e307421 */ /* 0x000fe20000000000 */
[----:B------:R-:W-:Y:S01]  /*111a0*/  FFMA R52, -R27, 1.4426950216293334961, -R52 ;  /* 0x3fb8aa3b1b347823 */ /* 0x000fe20000000934 */
[----:B------:R-:W-:Y:S01]  /*111b0*/  FFMA.SAT R53, -R33, R58, 0.5 ;  /* 0x3f00000021357423 */ /* 0x000fe2000000213a */
[----:B------:R-:W-:Y:S01]  /*111c0*/  FFMA.RM R50, R3, R60, 12582913 ;  /* 0x4b40000103327423 */ /* 0x000fe2000000403c */
[-C--:B------:R-:W-:Y:S01]  /*111d0*/  FFMA.SAT R55, -R35, R58.reuse, 0.5 ;  /* 0x3f00000023377423 */ /* 0x080fe2000000213a */
[-C--:B------:R-:W-:Y:S01]  /*111e0*/  FFMA.SAT R56, -R36, R58.reuse, 0.5 ;  /* 0x3f00000024387423 */ /* 0x080fe2000000213a */
[----:B------:R-:W-:Y:S01]  /*111f0*/  FFMA.SAT R57, -R37, R58, 0.5 ;  /* 0x3f00000025397423 */ /* 0x000fe2000000213a */
[----:B------:R-:W-:Y:S01]  /*11200*/  FFMA R48, -R25, 1.4426950216293334961, -R48 ;  /* 0x3fb8aa3b19307823 */ /* 0x000fe20000000930 */
[----:B------:R-:W-:Y:S01]  /*11210*/  FFMA R52, -R27, 1.925963033500011079e-08, R52 ;  /* 0x32a570601b347823 */ /* 0x000fe20000000134 */
[----:B------:R-:W-:Y:S01]  /*11220*/  SHF.L.U32 R0, R0, 0x17, RZ ;  /* 0x0000001700007819 */ /* 0x000fe200000006ff */
[----:B------:R-:W-:Y:S01]  /*11230*/  FADD R3, R50, -12583039 ;  /* 0xcb40007f32037421 */ /* 0x000fe20000000000 */
[----:B------:R-:W-:-:S02]  /*11240*/  SHF.L.U32 R28, R28, 0x17, RZ ;  /* 0x000000171c1c7819 */ /* 0x000fc400000006ff */
[----:B------:R-:W-:Y:S01]  /*11250*/  SHF.L.U32 R31, R31, 0x17, RZ ;  /* 0x000000171f1f7819 */ /* 0x000fe200000006ff */
[-C--:B------:R-:W-:Y:S01]  /*11260*/  FFMA.RM R55, R55, R60.reuse, 12582913 ;  /* 0x4b40000137377423 */ /* 0x080fe2000000403c */
[-C--:B------:R-:W-:Y:S01]  /*11270*/  FFMA.RM R56, R56, R60.reuse, 12582913 ;  /* 0x4b40000138387423 */ /* 0x080fe2000000403c */
[-C--:B------:R-:W-:Y:S01]  /*11280*/  FFMA.RM R57, R57, R60.reuse, 12582913 ;  /* 0x4b40000139397423 */ /* 0x080fe2000000403c */
[----:B------:R-:W-:Y:S01]  /*11290*/  FFMA R48, -R25, 1.925963033500011079e-08, R48 ;  /* 0x32a5706019307823 */ /* 0x000fe20000000130 */
[----:B------:R-:W-:Y:S01]  /*112a0*/  FFMA.RM R54, R53, R60, 12582913 ;  /* 0x4b40000135367423 */ /* 0x000fe2000000403c */
[----:B--2---:R-:W-:Y:S01]  /*112b0*/  FFMA R59, R0, R5, 1 ;  /* 0x3f800000003b7423 */ /* 0x004fe20000000005 */
[----:B------:R3:W-:Y:S01]  /*112c0*/  MUFU.EX2 R53, R52 ;  /* 0x0000003400357308 */ /* 0x0007e20000000800 */
[----:B------:R-:W-:Y:S01]  /*112d0*/  FFMA R61, R28, R29, 1 ;  /* 0x3f8000001c3d7423 */ /* 0x000fe2000000001d */
[----:B------:R-:W-:Y:S01]  /*112e0*/  FFMA R51, -R26, 1.4426950216293334961, -R3 ;  /* 0x3fb8aa3b1a337823 */ /* 0x000fe20000000903 */
[----:B------:R-:W-:Y:S01]  /*112f0*/  FADD R0, R55, -12583039 ;  /* 0xcb40007f37007421 */ /* 0x000fe20000000000 */
[----:B------:R-:W-:Y:S01]  /*11300*/  FADD R29, R56, -12583039 ;  /* 0xcb40007f381d7421 */ /* 0x000fe20000000000 */
[----:B---3--:R-:W-:Y:S01]  /*11310*/  FFMA R52, R31, R4, 1 ;  /* 0x3f8000001f347423 */ /* 0x008fe20000000004 */
[----:B------:R-:W-:-:S02]  /*11320*/  FADD R4, R57, -12583039 ;  /* 0xcb40007f39047421 */ /* 0x000fc40000000000 */
[----:B------:R1:W-:Y:S01]  /*11330*/  MUFU.EX2 R3, R48 ;  /* 0x0000003000037308 */ /* 0x0003e20000000800 */
[----:B------:R-:W-:Y:S01]  /*11340*/  FFMA R0, -R35, 1.4426950216293334961, -R0 ;  /* 0x3fb8aa3b23007823 */ /* 0x000fe20000000900 */
[----:B------:R-:W-:Y:S01]  /*11350*/  FFMA R29, -R36, 1.4426950216293334961, -R29 ;  /* 0x3fb8aa3b241d7823 */ /* 0x000fe2000000091d */
[----:B------:R-:W-:Y:S01]  /*11360*/  FFMA R4, -R37, 1.4426950216293334961, -R4 ;  /* 0x3fb8aa3b25047823 */ /* 0x000fe20000000904 */
[----:B------:R-:W-:Y:S01]  /*11370*/  FFMA R49, -R24, 1.925963033500011079e-08, R49 ;  /* 0x32a5706018317823 */ /* 0x000fe20000000131 */
[----:B-1----:R-:W-:Y:S01]  /*11380*/  FADD R48, R54, -12583039 ;  /* 0xcb40007f36307421 */ /* 0x002fe20000000000 */
[----:B------:R-:W-:Y:S01]  /*11390*/  FFMA R51, -R26, 1.925963033500011079e-08, R51 ;  /* 0x32a570601a337823 */ /* 0x000fe20000000133 */
[----:B------:R-:W-:Y:S02]  /*113a0*/  FFMA R0, -R35, 1.925963033500011079e-08, R0 ;  /* 0x32a5706023007823 */ /* 0x000fe40000000100 */
[----:B------:R-:W-:Y:S01]  /*113b0*/  FFMA R48, -R33, 1.4426950216293334961, -R48 ;  /* 0x3fb8aa3b21307823 */ /* 0x000fe20000000930 */
[----:B------:R-:W-:Y:S01]  /*113c0*/  FFMA R29, -R36, 1.925963033500011079e-08, R29 ;  /* 0x32a57060241d7823 */ /* 0x000fe2000000011d */
[----:B------:R-:W-:Y:S01]  /*113d0*/  FFMA R4, -R37, 1.925963033500011079e-08, R4 ;  /* 0x32a5706025047823 */ /* 0x000fe20000000104 */
[----:B------:R-:W-:Y:S01]  /*113e0*/  IADD3 R28, R59, 0x1800000, RZ ;  /* 0x018000003b1c7810 */ /* 0x000fe20007ffe0ff */
[----:B------:R-:W-:Y:S01]  /*113f0*/  FFMA R48, -R33, 1.925963033500011079e-08, R48 ;  /* 0x32a5706021307823 */ /* 0x000fe20000000130 */
[----:B------:R-:W1:Y:S02]  /*11400*/  MUFU.EX2 R49, R49 ;  /* 0x0000003100317308 */ /* 0x000e640000000800 */
[----:B------:R-:W-:-:S06]  /*11410*/  LOP3.LUT R28, R28, 0x7f800000, RZ, 0xc0, !PT ;  /* 0x7f8000001c1c7812 */ /* 0x000fcc00078ec0ff */
[----:B------:R-:W2:Y:S01]  /*11420*/  MUFU.EX2 R51, R51 ;  /* 0x0000003300337308 */ /* 0x000ea20000000800 */
[----:B------:R-:W-:-:S07]  /*11430*/  ISETP.GT.U32.AND P2, PT, R28, 0x1ffffff, PT ;  /* 0x01ffffff1c00780c */ /* 0x000fce0003f44070 */
[----:B------:R3:W4:Y:S08]  /*11440*/  MUFU.EX2 R5, R48 ;  /* 0x0000003000057308 */ /* 0x0007300000000800 */
[----:B------:R-:W5:Y:S08]  /*11450*/  MUFU.EX2 R0, R0 ;  /* 0x0000000000007308 */ /* 0x000f700000000800 */
[----:B------:R-:W5:Y:S08]  /*11460*/  MUFU.EX2 R29, R29 ;  /* 0x0000001d001d7308 */ /* 0x000f700000000800 */
[----:B------:R-:W5:Y:S01]  /*11470*/  MUFU.EX2 R4, R4 ;  /* 0x0000000400047308 */ /* 0x000f620000000800 */
[----:B------:R-:W-:-:S02]  /*11480*/  SHF.L.U32 R44, R44, 0x17, RZ ;  /* 0x000000172c2c7819 */ /* 0x000fc400000006ff */
[----:B------:R-:W-:Y:S02]  /*11490*/  SHF.L.U32 R50, R50, 0x17, RZ ;  /* 0x0000001732327819 */ /* 0x000fe400000006ff */
[----:B------:R-:W-:Y:S02]  /*114a0*/  SHF.L.U32 R32, R32, 0x17, RZ ;  /* 0x0000001720207819 */ /* 0x000fe400000006ff */
[----:B------:R-:W-:Y:S02]  /*114b0*/  SHF.L.U32 R38, R38, 0x17, RZ ;  /* 0x0000001726267819 */ /* 0x000fe400000006ff */
[----:B------:R-:W-:Y:S02]  /*114c0*/  SHF.L.U32 R30, R30, 0x17, RZ ;  /* 0x000000171e1e7819 */ /* 0x000fe400000006ff */
[----:B------:R-:W-:Y:S02]  /*114d0*/  SHF.L.U32 R40, R40, 0x17, RZ ;  /* 0x0000001728287819 */ /* 0x000fe400000006ff */
[----:B------:R-:W-:-:S02]  /*114e0*/  SHF.L.U32 R42, R42, 0x17, RZ ;  /* 0x000000172a2a7819 */ /* 0x000fc400000006ff */
[----:B------:R-:W-:Y:S02]  /*114f0*/  SHF.L.U32 R46, R46, 0x17, RZ ;  /* 0x000000172e2e7819 */ /* 0x000fe400000006ff */
[----:B------:R-:W-:Y:S02]  /*11500*/  SHF.L.U32 R34, R34, 0x17, RZ ;  /* 0x0000001722227819 */ /* 0x000fe400000006ff */
[----:B------:R-:W-:Y:S02]  /*11510*/  SHF.L.U32 R54, R54, 0x17, RZ ;  /* 0x0000001736367819 */ /* 0x000fe400000006ff */
[----:B------:R-:W-:Y:S02]  /*11520*/  SHF.L.U32 R55, R55, 0x17, RZ ;  /* 0x0000001737377819 */ /* 0x000fe400000006ff */
[----:B------:R-:W-:Y:S02]  /*11530*/  SHF.L.U32 R56, R56, 0x17, RZ ;  /* 0x0000001738387819 */ /* 0x000fe400000006ff */
[----:B------:R-:W-:Y:S01]  /*11540*/  SHF.L.U32 R57, R57, 0x17, RZ ;  /* 0x0000001739397819 */ /* 0x000fe200000006ff */
[----:B-1----:R-:W-:Y:S01]  /*11550*/  FFMA R60, R44, R49, 1 ;  /* 0x3f8000002c3c7423 */ /* 0x002fe20000000031 */
[----:B--2---:R-:W-:Y:S01]  /*11560*/  FFMA R50, R50, R51, 1 ;  /* 0x3f80000032327423 */ /* 0x004fe20000000033 */
[----:B------:R-:W-:Y:S01]  /*11570*/  FFMA R63, R32, R39, 1 ;  /* 0x3f800000203f7423 */ /* 0x000fe20000000027 */
[----:B---3--:R-:W-:Y:S01]  /*11580*/  FFMA R48, R38, R41, 1 ;  /* 0x3f80000026307423 */ /* 0x008fe20000000029 */
[----:B------:R-:W-:Y:S01]  /*11590*/  FFMA R43, R30, R43, 1 ;  /* 0x3f8000001e2b7423 */ /* 0x000fe2000000002b */
[----:B------:R-:W-:Y:S01]  /*115a0*/  FFMA R58, R40, R45, 1 ;  /* 0x3f800000283a7423 */ /* 0x000fe2000000002d */
[----:B------:R-:W-:Y:S01]  /*115b0*/  FFMA R47, R42, R47, 1 ;  /* 0x3f8000002a2f7423 */ /* 0x000fe2000000002f */
[----:B------:R-:W-:Y:S01]  /*115c0*/  FFMA R49, R46, R3, 1 ;  /* 0x3f8000002e317423 */ /* 0x000fe20000000003 */
[----:B------:R-:W-:Y:S01]  /*115d0*/  FFMA R53, R34, R53, 1 ;  /* 0x3f80000022357423 */ /* 0x000fe20000000035 */
[----:B----4-:R-:W-:Y:S01]  /*115e0*/  FFMA R51, R54, R5, 1 ;  /* 0x3f80000036337423 */ /* 0x010fe20000000005 */
[----:B-----5:R-:W-:Y:S01]  /*115f0*/  FFMA R55, R55, R0, 1 ;  /* 0x3f80000037377423 */ /* 0x020fe20000000000 */
[----:B------:R-:W-:Y:S01]  /*11600*/  FFMA R56, R56, R29, 1 ;  /* 0x3f80000038387423 */ /* 0x000fe2000000001d */
[----:B------:R-:W-:Y:S01]  /*11610*/  FFMA R57, R57, R4, 1 ;  /* 0x3f80000039397423 */ /* 0x000fe20000000004 */
[----:B------:R-:W-:Y:S06]  /*11620*/  @P2 BRA `(.L_x_351) ;  /* 0x0000000000142947 */ /* 0x000fec0003800000 */
[----:B------:R-:W-:Y:S02]  /*11630*/  MOV R0, R59 ;  /* 0x0000003b00007202 */ /* 0x000fe40000000f00 */
[----:B------:R-:W-:-:S07]  /*11640*/  MOV R4, 0x11660 ;  /* 0x0001166000047802 */ /* 0x000fce0000000f00 */
[----:B------:R-:W-:Y:S05]  /*11650*/  CALL.REL.NOINC `($__internal_0_$__cuda_sm20_rcp_rn_f32_slowpath) ;  /* 0x0000009800e47944 */ /* 0x000fea0003c00000 */
[----:B------:R-:W-:Y:S01]  /*11660*/  MOV R38, R0 ;  /* 0x0000000000267202 */ /* 0x000fe20000000f00 */
[----:B------:R-:W-:Y:S06]  /*11670*/  BRA `(.L_x_352) ;  /* 0x0000000000107947 */ /* 0x000fec0003800000 */
.L_x_351:
[----:B------:R-:W1:Y:S02]  /*11680*/  MUFU.RCP R38, R59 ;  /* 0x0000003b00267308 */ /* 0x000e640000001000 */
[----:B-1----:R-:W-:-:S04]  /*11690*/  FFMA R0, R59, R38, -1 ;  /* 0xbf8000003b007423 */ /* 0x002fc80000000026 */
[----:B------:R-:W-:-:S04]  /*116a0*/  FADD.FTZ R3, -R0, -RZ ;  /* 0x800000ff00037221 */ /* 0x000fc80000010100 */
[----:B------:R-:W-:-:S07]  /*116b0*/  FFMA R38, R38, R3, R38 ;  /* 0x0000000326267223 */ /* 0x000fce0000000026 */
.L_x_352:
[----:B------:R-:W-:Y:S05]  /*116c0*/  BSYNC B1 ;  /* 0x0000000000017941 */ /* 0x000fea0003800000 */
.L_x_350:
        /* <DEDUP_REMOVED lines=10> */
.L_x_354:
[----:B------:R-:W1:Y:S02]  /*11770*/  MUFU.RCP R40, R61 ;  /* 0x0000003d00287308 */ /* 0x000e640000001000 */
[----:B-1----:R-:W-:-:S04]  /*11780*/  FFMA R0, R61, R40, -1 ;  /* 0xbf8000003d007423 */ /* 0x002fc80000000028 */
[----:B------:R-:W-:-:S04]  /*11790*/  FADD.FTZ R3, -R0, -RZ ;  /* 0x800000ff00037221 */ /* 0x000fc80000010100 */
[----:B------:R-:W-:-:S07]  /*117a0*/  FFMA R40, R40, R3, R40 ;  /* 0x0000000328287223 */ /* 0x000fce0000000028 */
.L_x_355:
[----:B------:R-:W-:Y:S05]  /*117b0*/  BSYNC B1 ;  /* 0x0000000000017941 */ /* 0x000fea0003800000 */
.L_x_353:
        /* <DEDUP_REMOVED lines=10> */
.L_x_357:
[----:B------:R-:W1:Y:S02]  /*11860*/  MUFU.RCP R39, R52 ;  /* 0x0000003400277308 */ /* 0x000e640000001000 */
[----:B-1----:R-:W-:-:S04]  /*11870*/  FFMA R0, R52, R39, -1 ;  /* 0xbf80000034007423 */ /* 0x002fc80000000027 */
[----:B------:R-:W-:-:S04]  /*11880*/  FADD.FTZ R0, -R0, -RZ ;  /* 0x800000ff00007221 */ /* 0x000fc80000010100 */
[----:B------:R-:W-:-:S07]  /*11890*/  FFMA R39, R39, R0, R39 ;  /* 0x0000000027277223 */ /* 0x000fce0000000027 */
.L_x_358:
[----:B------:R-:W-:Y:S05]  /*118a0*/  BSYNC B1 ;  /* 0x0000000000017941 */ /* 0x000fea0003800000 */
.L_x_356:
        /* <DEDUP_REMOVED lines=10> */
.L_x_360:
[----:B------:R-:W1:Y:S02]  /*11950*/  MUFU.RCP R42, R63 ;  /* 0x0000003f002a7308 */ /* 0x000e640000001000 */
[----:B-1----:R-:W-:-:S04]  /*11960*/  FFMA R0, R63, R42, -1 ;  /* 0xbf8000003f007423 */ /* 0x002fc8000000002a */
[----:B------:R-:W-:-:S04]  /*11970*/  FADD.FTZ R3, -R0, -RZ ;  /* 0x800000ff00037221 */ /* 0x000fc80000010100 */
[----:B------:R-:W-:-:S07]  /*11980*/  FFMA R42, R42, R3, R42 ;  /* 0x000000032a2a7223 */ /* 0x000fce000000002a */
.L_x_361:
[----:B------:R-:W-:Y:S05]  /*11990*/  BSYNC B1 ;  /* 0x0000000000017941 */ /* 0x000fea0003800000 */
.L_x_359:
        /* <DEDUP_REMOVED lines=10> */
.L_x_363:
[----:B------:R-:W1:Y:S02]  /*11a40*/  MUFU.RCP R41, R48 ;  /* 0x0000003000297308 */ /* 0x000e640000001000 */
[----:B-1----:R-:W-:-:S04]  /*11a50*/  FFMA R0, R48, R41, -1 ;  /* 0xbf80000030007423 */ /* 0x002fc80000000029 */
[----:B------:R-:W-:-:S04]  /*11a60*/  FADD.FTZ R0, -R0, -RZ ;  /* 0x800000ff00007221 */ /* 0x000fc80000010100 */
[----:B------:R-:W-:-:S07]  /*11a70*/  FFMA R41, R41, R0, R41 ;  /* 0x0000000029297223 */ /* 0x000fce0000000029 */
.L_x_364:
[----:B------:R-:W-:Y:S05]  /*11a80*/  BSYNC B1 ;  /* 0x0000000000017941 */ /* 0x000fea0003800000 */
.L_x_362:
        /* <DEDUP_REMOVED lines=10> */
.L_x_366:
[----:B------:R-:W1:Y:S02]  /*11b30*/  MUFU.RCP R44, R43 ;  /* 0x0000002b002c7308 */ /* 0x000e640000001000 */
[----:B-1----:R-:W-:-:S04]  /*11b40*/  FFMA R0, R43, R44, -1 ;  /* 0xbf8000002b007423 */ /* 0x002fc8000000002c */
[----:B------:R-:W-:-:S04]  /*11b50*/  FADD.FTZ R3, -R0, -RZ ;  /* 0x800000ff00037221 */ /* 0x000fc80000010100 */
[----:B------:R-:W-:-:S07]  /*11b60*/  FFMA R44, R44, R3, R44 ;  /* 0x000000032c2c7223 */ /* 0x000fce000000002c */
.L_x_367:
[----:B------:R-:W-:Y:S05]  /*11b70*/  BSYNC B1 ;  /* 0x0000000000017941 */ /* 0x000fea0003800000 */
.L_x_365:
        /* <DEDUP_REMOVED lines=10> */
.L_x_369:
[----:B------:R-:W1:Y:S02]  /*11c20*/  MUFU.RCP R43, R58 ;  /* 0x0000003a002b7308 */ /* 0x000e640000001000 */
[----:B-1----:R-:W-:-:S04]  /*11c30*/  FFMA R0, R58, R43, -1 ;  /* 0xbf8000003a007423 */ /* 0x002fc8000000002b */
[----:B------:R-:W-:-:S04]  /*11c40*/  FADD.FTZ R0, -R0, -RZ ;  /* 0x800000ff00007221 */ /* 0x000fc80000010100 */
[----:B------:R-:W-:-:S07]  /*11c50*/  FFMA R43, R43, R0, R43 ;  /* 0x000000002b2b7223 */ /* 0x000fce000000002b */
.L_x_370:
[----:B------:R-:W-:Y:S05]  /*11c60*/  BSYNC B1 ;  /* 0x0000000000017941 */ /* 0x000fea0003800000 */
.L_x_368:
        /* <DEDUP_REMOVED lines=10> */
.L_x_372:
[----:B------:R-:W1:Y:S02]  /*11d10*/  MUFU.RCP R46, R47 ;  /* 0x0000002f002e7308 */ /* 0x000e640000001000 */
[----:B-1----:R-:W-:-:S04]  /*11d20*/  FFMA R0, R47, R46, -1 ;  /* 0xbf8000002f007423 */ /* 0x002fc8000000002e */
[----:B------:R-:W-:-:S04]  /*11d30*/  FADD.FTZ R3, -R0, -RZ ;  /* 0x800000ff00037221 */ /* 0x000fc80000010100 */
[----:B------:R-:W-:-:S07]  /*11d40*/  FFMA R46, R46, R3, R46 ;  /* 0x000000032e2e7223 */ /* 0x000fce000000002e */
.L_x_373:
[----:B------:R-:W-:Y:S05]  /*11d50*/  BSYNC B1 ;  /* 0x0000000000017941 */ /* 0x000fea0003800000 */
.L_x_371:
        /* <DEDUP_REMOVED lines=10> */
.L_x_375:
[----:B------:R-:W1:Y:S02]  /*11e00*/  MUFU.RCP R45, R60 ;  /* 0x0000003c002d7308 */ /* 0x000e640000001000 */
[----:B-1----:R-:W-:-:S04]  /*11e10*/  FFMA R0, R60, R45, -1 ;  /* 0xbf8000003c007423 */ /* 0x002fc8000000002d */
[----:B------:R-:W-:-:S04]  /*11e20*/  FADD.FTZ R0, -R0, -RZ ;  /* 0x800000ff00007221 */ /* 0x000fc80000010100 */
[----:B------:R-:W-:-:S07]  /*11e30*/  FFMA R45, R45, R0, R45 ;  /* 0x000000002d2d7223 */ /* 0x000fce000000002d */
.L_x_376:
[----:B------:R-:W-:Y:S05]  /*11e40*/  BSYNC B1 ;  /* 0x0000000000017941 */ /* 0x000fea0003800000 */
.L_x_374:
        /* <DEDUP_REMOVED lines=10> */
.L_x_378:
[----:B------:R-:W1:Y:S02]  /*11ef0*/  MUFU.RCP R48, R49 ;  /* 0x0000003100307308 */ /* 0x000e640000001000 */
[----:B-1----:R-:W-:-:S04]  /*11f00*/  FFMA R0, R49, R48, -1 ;  /* 0xbf80000031007423 */ /* 0x002fc80000000030 */
[----:B------:R-:W-:-:S04]  /*11f10*/  FADD.FTZ R3, -R0, -RZ ;  /* 0x800000ff00037221 */ /* 0x000fc80000010100 */
[----:B------:R-:W-:-:S07]  /*11f20*/  FFMA R48, R48, R3, R48 ;  /* 0x0000000330307223 */ /* 0x000fce0000000030 */
.L_x_379:
[----:B------:R-:W-:Y:S05]  /*11f30*/  BSYNC B1 ;  /* 0x0000000000017941 */ /* 0x000fea0003800000 */
.L_x_377:
        /* <DEDUP_REMOVED lines=10> */
.L_x_381:
[----:B------:R-:W1:Y:S02]  /*11fe0*/  MUFU.RCP R47, R50 ;  /* 0x00000032002f7308 */ /* 0x000e640000001000 */
[----:B-1----:R-:W-:-:S04]  /*11ff0*/  FFMA R0, R50, R47, -1 ;  /* 0xbf80000032007423 */ /* 0x002fc8000000002f */
[----:B------:R-:W-:-:S04]  /*12000*/  FADD.FTZ R0, -R0, -RZ ;  /* 0x800000ff00007221 */ /* 0x000fc80000010100 */
[----:B------:R-:W-:-:S07]  /*12010*/  FFMA R47, R47, R0, R47 ;  /* 0x000000002f2f7223 */ /* 0x000fce000000002f */
.L_x_382:
[----:B------:R-:W-:Y:S05]  /*12020*/  BSYNC B1 ;  /* 0x0000000000017941 */ /* 0x000fea0003800000 */
.L_x_380:
        /* <DEDUP_REMOVED lines=10> */
.L_x_384:
[----:B------:R-:W1:Y:S02]  /*120d0*/  MUFU.RCP R50, R53 ;  /* 0x0000003500327308 */ /* 0x000e640000001000 */
[----:B-1----:R-:W-:-:S04]  /*120e0*/  FFMA R0, R53, R50, -1 ;  /* 0xbf80000035007423 */ /* 0x002fc80000000032 */
[----:B------:R-:W-:-:S04]  /*120f0*/  FADD.FTZ R3, -R0, -RZ ;  /* 0x800000ff00037221 */ /* 0x000fc80000010100 */
[----:B------:R-:W-:-:S07]  /*12100*/  FFMA R50, R50, R3, R50 ;  /* 0x0000000332327223 */ /* 0x000fce0000000032 */
.L_x_385:
[----:B------:R-:W-:Y:S05]  /*12110*/  BSYNC B1 ;  /* 0x0000000000017941 */ /* 0x000fea0003800000 */
.L_x_383:
        /* <DEDUP_REMOVED lines=10> */
.L_x_387:
[----:B------:R-:W1:Y:S02]  /*121c0*/  MUFU.RCP R52, R51 ;  /* 0x0000003300347308 */ /* 0x000e640000001000 */
[----:B-1----:R-:W-:-:S04]  /*121d0*/  FFMA R0, R51, R52, -1 ;  /* 0xbf80000033007423 */ /* 0x002fc80000000034 */
[----:B------:R-:W-:-:S04]  /*121e0*/  FADD.FTZ R3, -R0, -RZ ;  /* 0x800000ff00037221 */ /* 0x000fc80000010100 */
[----:B------:R-:W-:-:S07]  /*121f0*/  FFMA R52, R52, R3, R52 ;  /* 0x0000000334347223 */ /* 0x000fce0000000034 */
.L_x_388:
[----:B------:R-:W-:Y:S05]  /*12200*/  BSYNC B1 ;  /* 0x0000000000017941 */ /* 0x000fea0003800000 */
.L_x_386:
        /* <DEDUP_REMOVED lines=10> */
.L_x_390:
[----:B------:R-:W1:Y:S02]  /*122b0*/  MUFU.RCP R54, R55 ;  /* 0x0000003700367308 */ /* 0x000e640000001000 */
[----:B-1----:R-:W-:-:S04]  /*122c0*/  FFMA R0, R55, R54, -1 ;  /* 0xbf80000037007423 */ /* 0x002fc80000000036 */
[----:B------:R-:W-:-:S04]  /*122d0*/  FADD.FTZ R3, -R0, -RZ ;  /* 0x800000ff00037221 */ /* 0x000fc80000010100 */
[----:B------:R-:W-:-:S07]  /*122e0*/  FFMA R54, R54, R3, R54 ;  /* 0x0000000336367223 */ /* 0x000fce0000000036 */
.L_x_391:
[----:B------:R-:W-:Y:S05]  /*122f0*/  BSYNC B1 ;  /* 0x0000000000017941 */ /* 0x000fea0003800000 */
.L_x_389:
        /* <DEDUP_REMOVED lines=10> */
.L_x_393:
[----:B------:R-:W1:Y:S02]  /*123a0*/  MUFU.RCP R49, R56 ;  /* 0x0000003800317308 */ /* 0x000e640000001000 */
[----:B-1----:R-:W-:-:S04]  /*123b0*/  FFMA R0, R56, R49, -1 ;  /* 0xbf80000038007423 */ /* 0x002fc80000000031 */
[----:B------:R-:W-:-:S04]  /*123c0*/  FADD.FTZ R0, -R0, -RZ ;  /* 0x800000ff00007221 */ /* 0x000fc80000010100 */
[----:B------:R-:W-:-:S07]  /*123d0*/  FFMA R49, R49, R0, R49 ;  /* 0x0000000031317223 */ /* 0x000fce0000000031 */
.L_x_394:
[----:B------:R-:W-:Y:S05]  /*123e0*/  BSYNC B1 ;  /* 0x0000000000017941 */ /* 0x000fea0003800000 */
.L_x_392:
        /* <DEDUP_REMOVED lines=9> */
.L_x_396:
[----:B------:R-:W1:Y:S02]  /*12480*/  MUFU.RCP R0, R57 ;  /* 0x0000003900007308 */ /* 0x000e640000001000 */
[----:B-1----:R-:W-:-:S04]  /*12490*/  FFMA R3, R57, R0, -1 ;  /* 0xbf80000039037423 */ /* 0x002fc80000000000 */
[----:B------:R-:W-:-:S04]  /*124a0*/  FADD.FTZ R3, -R3, -RZ ;  /* 0x800000ff03037221 */ /* 0x000fc80000010100 */
[----:B------:R-:W-:-:S07]  /*124b0*/  FFMA R0, R0, R3, R0 ;  /* 0x0000000300007223 */ /* 0x000fce0000000000 */
.L_x_397:
[----:B------:R-:W-:Y:S05]  /*124c0*/  BSYNC B1 ;  /* 0x0000000000017941 */ /* 0x000fea0003800000 */
.L_x_395:
        /* <DEDUP_REMOVED lines=26> */
.L_x_398:
        /* <DEDUP_REMOVED lines=27> */
.L_x_400:
[----:B------:R-:W-:Y:S05]  /*12820*/  BSYNC B0 ;  /* 0x0000000000007941 */ /* 0x000fea0003800000 */
.L_x_399:
[----:B------:R-:W-:Y:S04]  /*12830*/  BSSY B0, `(.L_x_401) ;  /* 0x000003c000007945 */ /* 0x000fe80003800000 */
[----:B------:R-:W-:Y:S05]  /*12840*/  @P0 BRA `(.L_x_402) ;  /* 0x0000000000e80947 */ /* 0x000fea0003800000 */
[----:B------:R-:W2:Y:S02]  /*12850*/  LDL R0, [R1+0xcc] ;  /* 0x0000cc0001007983 */ /* 0x000ea40000100800 */
[----:B--2---:R-:W-:-:S13]  /*12860*/  ISETP.NE.AND P3, PT, R0, 0x3, PT ;  /* 0x000000030000780c */ /* 0x004fda0003f65270 */
[----:B------:R-:W-:Y:S05]  /*12870*/  @!P3 BRA `(.L_x_403) ;  /* 0x000000000004b947 */ /* 0x000fea0003800000 */
[----:B------:R-:W-:Y:S01]  /*12880*/  BPT.TRAP 0x1 ;  /* 0x000000040000795c */ /* 0x000fe20000300000 */
.L_x_403:
[----:B------:R-:W2:Y:S04]  /*12890*/  LDL R0, [R1+0xb4] ;  /* 0x0000b40001007983 */ /* 0x000ea80000100800 */
[----:B------:R-:W3:Y:S01]  /*128a0*/  LDL R3, [R1+0xb8] ;  /* 0x0000b80001037983 */ /* 0x000ee20000100800 */
[----:B------:R-:W-:Y:S01]  /*128b0*/  BSSY B1, `(.L_x_404) ;  /* 0x0000005000017945 */ /* 0x000fe20003800000 */
[----:B--2---:R-:W-:Y:S02]  /*128c0*/  LEA R0, R0, UR43, 0x3 ;  /* 0x0000002b00007c11 */ /* 0x004fe4000f8e18ff */
[----:B---3--:R-:W-:-:S04]  /*128d0*/  SHF.L.U32 R3, R3, 0x1f, RZ ;  /* 0x0000001f03037819 */ /* 0x008fc800000006ff */
[----:B------:R-:W1:Y:S02]  /*128e0*/  SYNCS.PHASECHK.TRANS64.TRYWAIT P2, [R0+URZ+0x80], R3 ;  /* 0x00008003000075a7 */ /* 0x000e64000804017f */
[----:B-1----:R-:W-:Y:S05]  /*128f0*/  @!P2 BRA `(.L_x_405) ;  /* 0x000000800020a947 */ /* 0x002fea0003800000 */
.L_x_629:
[----:B------:R-:W-:Y:S05]  /*12900*/  BSYNC B1 ;  /* 0x0000000000017941 */ /* 0x000fea0003800000 */
.L_x_404:
        /* <DEDUP_REMOVED lines=18> */
.L_x_407:
[----:B------:R-:W-:Y:S05]  /*12a30*/  BSYNC B1 ;  /* 0x0000000000017941 */ /* 0x000fea0003800000 */
.L_x_406:
        /* <DEDUP_REMOVED lines=8> */
.L_x_408:
        /* <DEDUP_REMOVED lines=19> */
.L_x_402:
[----:B------:R-:W-:Y:S05]  /*12bf0*/  BSYNC B0 ;  /* 0x0000000000007941 */ /* 0x000fea0003800000 */
.L_x_401:
[----:B------:R-:W2:Y:S04]  /*12c00*/  LDL.LU R3, [R1+0x34] ;  /* 0x0000340001037983 */ /* 0x000ea80000300800 */
[----:B------:R-:W3:Y:S04]  /*12c10*/  LDL.LU R17, [R1+0x38] ;  /* 0x0000380001117983 */ /* 0x000ee80000300800 */
[----:B------:R-:W4:Y:S04]  /*12c20*/  LDL.LU R28, [R1+0x3c] ;  /* 0x00003c00011c7983 */ /* 0x000f280000300800 */
[----:B------:R-:W5:Y:S04]  /*12c30*/  LDL.LU R19, [R1+0x40] ;  /* 0x0000400001137983 */ /* 0x000f680000300800 */
[----:B------:R-:W5:Y:S04]  /*12c40*/  LDL.LU R26, [R1+0x44] ;  /* 0x00004400011a7983 */ /* 0x000f680000300800 */
[----:B------:R-:W5:Y:S04]  /*12c50*/  LDL.LU R21, [R1+0x48] ;  /* 0x0000480001157983 */ /* 0x000f680000300800 */
[----:B------:R-:W5:Y:S04]  /*12c60*/  LDL.LU R24, [R1+0x4c] ;  /* 0x00004c0001187983 */ /* 0x000f680000300800 */
[----:B------:R-:W5:Y:S01]  /*12c70*/  LDL.LU R23, [R1+0x50] ;  /* 0x0000500001177983 */ /* 0x000f620000300800 */
[----:B-1----:R-:W-:-:S03]  /*12c80*/  F2FP.F16.E4M3.UNPACK_B R0, R6 ;  /* 0x00000006ff00723e */ /* 0x002fc600020006ff */
[----:B------:R-:W5:Y:S01]  /*12c90*/  LDL.LU R27, [R1+0x54] ;  /* 0x00005400011b7983 */ /* 0x000f620000300800 */
[----:B------:R-:W-:Y:S01]  /*12ca0*/  F2FP.F16.E4M3.UNPACK_B R5, R7 ;  /* 0x00000007ff05723e */ /* 0x000fe200020006ff */
[----:B------:R-:W-:Y:S02]  /*12cb0*/  HADD2.F32 R4, -RZ, R0.H1_H1 ;  /* 0x30000000ff047230 */ /* 0x000fe40000004100 */
[----:B------:R-:W5:Y:S04]  /*12cc0*/  LDL.LU R25, [R1+0x58] ;  /* 0x0000580001197983 */ /* 0x000f680000300800 */
[----:B------:R-:W5:Y:S04]  /*12cd0*/  LDL.LU R30, [R1+0x5c] ;  /* 0x00005c00011e7983 */ /* 0x000f680000300800 */
[----:B------:R-:W5:Y:S04]  /*12ce0*/  LDL.LU R33, [R1+0x60] ;  /* 0x0000600001217983 */ /* 0x000f680000300800 */
[----:B------:R-:W5:Y:S04]  /*12cf0*/  LDL.LU R36, [R1+0x64] ;  /* 0x0000640001247983 */ /* 0x000f680000300800 */
[----:B------:R-:W5:Y:S04]  /*12d00*/  LDL.LU R43, [R1+0x68] ;  /* 0x00006800012b7983 */ /* 0x000f680000300800 */
[----:B------:R-:W5:Y:S04]  /*12d10*/  LDL.LU R49, [R1+0x6c] ;  /* 0x00006c0001317983 */ /* 0x000f680000300800 */
[----:B------:R-:W5:Y:S01]  /*12d20*/  LDL.LU R51, [R1+0x70] ;  /* 0x0000700001337983 */ /* 0x000f620000300800 */
[----:B------:R-:W-:-:S02]  /*12d30*/  HADD2.F32 R20, -RZ, R5.H0_H0 ;  /* 0x20000005ff147230 */ /* 0x000fc40000004100 */
[----:B------:R-:W-:Y:S01]  /*12d40*/  HADD2.F32 R22, -RZ, R5.H1_H1 ;  /* 0x30000005ff167230 */ /* 0x000fe20000004100 */
[----:B------:R-:W-:Y:S02]  /*12d50*/  MOV R58, 0x3bbb989d ;  /* 0x3bbb989d003a7802 */ /* 0x000fe40000000f00 */
[----:B------:R-:W-:Y:S02]  /*12d60*/  MOV R60, 0x437c0000 ;  /* 0x437c0000003c7802 */ /* 0x000fe40000000f00 */
[----:B------:R-:W-:-:S05]  /*12d70*/  F2FP.F16.E4M3.UNPACK_B R29, R8.H1 ;  /* 0x00000008ff1d723e */ /* 0x000fca00030006ff */
        /* <DEDUP_REMOVED lines=9> */
[----:B------:R-:W-:Y:S01]  /*12e10*/  HADD2.F32 R3, -RZ, R0.H0_H0 ;  /* 0x20000000ff037230 */ /* 0x000fe20000004100 */
[----:B------:R-:W-:Y:S01]  /*12e20*/  F2FP.F16.E4M3.UNPACK_B R0, R6.H1 ;  /* 0x00000006ff00723e */ /* 0x000fe200030006ff */
[----:B---3--:R-:W-:-:S03]  /*12e30*/  FMUL R17, R2, R17 ;  /* 0x0000001102117220 */ /* 0x008fc60000400000 */
[C---:B------:R-:W-:Y:S01]  /*12e40*/  FFMA R15, R16.reuse, R3, R15 ;  /* 0x00000003100f7223 */ /* 0x040fe2000000000f */
[----:B------:R-:W-:Y:S02]  /*12e50*/  HADD2.F32 R18, -RZ, R0.H0_H0 ;  /* 0x20000000ff127230 */ /* 0x000fe40000004100 */
[----:B------:R-:W-:Y:S01]  /*12e60*/  FFMA R17, R16, R4, R17 ;  /* 0x0000000410117223 */ /* 0x000fe20000000011 */
[C---:B----4-:R-:W-:Y:S01]  /*12e70*/  FMUL R3, R2.reuse, R28 ;  /* 0x0000001c02037220 */ /* 0x050fe20000400000 */
[----:B------:R-:W-:Y:S01]  /*12e80*/  F2FP.F16.E4M3.UNPACK_B R4, R7.H1 ;  /* 0x00000007ff04723e */ /* 0x000fe200030006ff */
[C---:B-----5:R-:W-:Y:S01]  /*12e90*/  FMUL R5, R2.reuse, R26 ;  /* 0x0000001a02057220 */ /* 0x060fe20000400000 */
[----:B------:R-:W-:-:S03]  /*12ea0*/  FMUL R21, R2, R21 ;  /* 0x0000001502157220 */ /* 0x000fc60000400000 */
[C---:B------:R-:W-:Y:S01]  /*12eb0*/  FFMA R20, R16.reuse, R20, R5 ;  /* 0x0000001410147223 */ /* 0x040fe20000000005 */
[----:B------:R-:W-:Y:S01]  /*12ec0*/  F2FP.F16.E4M3.UNPACK_B R5, R8 ;  /* 0x00000008ff05723e */ /* 0x000fe200020006ff */
[C---:B------:R-:W-:Y:S01]  /*12ed0*/  FFMA R18, R16.reuse, R18, R3 ;  /* 0x0000001210127223 */ /* 0x040fe20000000003 */
[----:B------:R-:W-:Y:S01]  /*12ee0*/  FFMA R21, R16, R22, R21 ;  /* 0x0000001610157223 */ /* 0x000fe20000000015 */
[----:B------:R-:W-:Y:S02]  /*12ef0*/  HADD2.F32 R22, -RZ, R4.H0_H0 ;  /* 0x20000004ff167230 */ /* 0x000fe40000004100 */
[----:B------:R-:W-:Y:S01]  /*12f00*/  FMUL R3, R2, R24 ;  /* 0x0000001802037220 */ /* 0x000fe20000400000 */
[--C-:B------:R-:W-:Y:S02]  /*12f10*/  HADD2.F32 R24, -RZ, R5.reuse.H0_H0 ;  /* 0x20000005ff187230 */ /* 0x100fe40000004100 */
[----:B------:R-:W-:Y:S02]  /*12f20*/  HADD2.F32 R26, -RZ, R5.H1_H1 ;  /* 0x30000005ff1a7230 */ /* 0x000fe40000004100 */
[----:B------:R-:W-:Y:S01]  /*12f30*/  FFMA.SAT R5, -R17, R58, 0.5 ;  /* 0x3f00000011057423 */ /* 0x000fe2000000213a */
[----:B------:R-:W-:Y:S01]  /*12f40*/  FFMA R22, R16, R22, R3 ;  /* 0x0000001610167223 */ /* 0x000fe20000000003 */
[----:B------:R-:W-:Y:S01]  /*12f50*/  FMUL R3, R2, R27 ;  /* 0x0000001b02037220 */ /* 0x000fe20000400000 */
[----:B------:R-:W-:-:S02]  /*12f60*/  HADD2.F32 R0, -RZ, R0.H1_H1 ;  /* 0x30000000ff007230 */ /* 0x000fc40000004100 */
[----:B------:R-:W-:Y:S01]  /*12f70*/  FFMA.RM R28, R5, R60, 12582913 ;  /* 0x4b400001051c7423 */ /* 0x000fe2000000403c */
[C---:B------:R-:W-:Y:S01]  /*12f80*/  FMUL R25, R2.reuse, R25 ;  /* 0x0000001902197220 */ /* 0x040fe20000400000 */
        /* <DEDUP_REMOVED lines=155> */
.L_x_410:
[----:B------:R-:W1:Y:S02]  /*13940*/  MUFU.RCP R38, R59 ;  /* 0x0000003b00267308 */ /* 0x000e640000001000 */
[----:B-1----:R-:W-:-:S04]  /*13950*/  FFMA R0, R59, R38, -1 ;  /* 0xbf8000003b007423 */ /* 0x002fc80000000026 */
[----:B------:R-:W-:-:S04]  /*13960*/  FADD.FTZ R3, -R0, -RZ ;  /* 0x800000ff00037221 */ /* 0x000fc80000010100 */
[----:B------:R-:W-:-:S07]  /*13970*/  FFMA R38, R38, R3, R38 ;  /* 0x0000000326267223 */ /* 0x000fce0000000026 */
.L_x_411:
[----:B------:R-:W-:Y:S05]  /*13980*/  BSYNC B1 ;  /* 0x0000000000017941 */ /* 0x000fea0003800000 */
.L_x_409:
        /* <DEDUP_REMOVED lines=10> */
.L_x_413:
[----:B------:R-:W1:Y:S02]  /*13a30*/  MUFU.RCP R40, R61 ;  /* 0x0000003d00287308 */ /* 0x000e640000001000 */
[----:B-1----:R-:W-:-:S04]  /*13a40*/  FFMA R0, R61, R40, -1 ;  /* 0xbf8000003d007423 */ /* 0x002fc80000000028 */
[----:B------:R-:W-:-:S04]  /*13a50*/  FADD.FTZ R3, -R0, -RZ ;  /* 0x800000ff00037221 */ /* 0x000fc80000010100 */
[----:B------:R-:W-:-:S07]  /*13a60*/  FFMA R40, R40, R3, R40 ;  /* 0x0000000328287223 */ /* 0x000fce0000000028 */
.L_x_414:
[----:B------:R-:W-:Y:S05]  /*13a70*/  BSYNC B1 ;  /* 0x0000000000017941 */ /* 0x000fea0003800000 */
.L_x_412:
        /* <DEDUP_REMOVED lines=10> */
.L_x_416:
[----:B------:R-:W1:Y:S02]  /*13b20*/  MUFU.RCP R39, R52 ;  /* 0x0000003400277308 */ /* 0x000e640000001000 */
[----:B-1----:R-:W-:-:S04]  /*13b30*/  FFMA R0, R52, R39, -1 ;  /* 0xbf80000034007423 */ /* 0x002fc80000000027 */
[----:B------:R-:W-:-:S04]  /*13b40*/  FADD.FTZ R0, -R0, -RZ ;  /* 0x800000ff00007221 */ /* 0x000fc80000010100 */
[----:B------:R-:W-:-:S07]  /*13b50*/  FFMA R39, R39, R0, R39 ;  /* 0x0000000027277223 */ /* 0x000fce0000000027 */
.L_x_417:
[----:B------:R-:W-:Y:S05]  /*13b60*/  BSYNC B1 ;  /* 0x0000000000017941 */ /* 0x000fea0003800000 */
.L_x_415:
        /* <DEDUP_REMOVED lines=10> */
.L_x_419:
[----:B------:R-:W1:Y:S02]  /*13c10*/  MUFU.RCP R42, R63 ;  /* 0x0000003f002a7308 */ /* 0x000e640000001000 */
[----:B-1----:R-:W-:-:S04]  /*13c20*/  FFMA R0, R63, R42, -1 ;  /* 0xbf8000003f007423 */ /* 0x002fc8000000002a */
[----:B------:R-:W-:-:S04]  /*13c30*/  FADD.FTZ R3, -R0, -RZ ;  /* 0x800000ff00037221 */ /* 0x000fc80000010100 */
[----:B------:R-:W-:-:S07]  /*13c40*/  FFMA R42, R42, R3, R42 ;  /* 0x000000032a2a7223 */ /* 0x000fce000000002a */
.L_x_420:
[----:B------:R-:W-:Y:S05]  /*13c50*/  BSYNC B1 ;  /* 0x0000000000017941 */ /* 0x000fea0003800000 */
.L_x_418:
        /* <DEDUP_REMOVED lines=10> */
.L_x_422:
[----:B------:R-:W1:Y:S02]  /*13d00*/  MUFU.RCP R41, R48 ;  /* 0x0000003000297308 */ /* 0x000e640000001000 */
[----:B-1----:R-:W-:-:S04]  /*13d10*/  FFMA R0, R48, R41, -1 ;  /* 0xbf80000030007423 */ /* 0x002fc80000000029 */
[----:B------:R-:W-:-:S04]  /*13d20*/  FADD.FTZ R0, -R0, -RZ ;  /* 0x800000ff00007221 */ /* 0x000fc80000010100 */
[----:B------:R-:W-:-:S07]  /*13d30*/  FFMA R41, R41, R0, R41 ;  /* 0x0000000029297223 */ /* 0x000fce0000000029 */
.L_x_423:
[----:B------:R-:W-:Y:S05]  /*13d40*/  BSYNC B1 ;  /* 0x0000000000017941 */ /* 0x000fea0003800000 */
.L_x_421:
        /* <DEDUP_REMOVED lines=10> */
.L_x_425:
[----:B------:R-:W1:Y:S02]  /*13df0*/  MUFU.RCP R44, R43 ;  /* 0x0000002b002c7308 */ /* 0x000e640000001000 */
[----:B-1----:R-:W-:-:S04]  /*13e00*/  FFMA R0, R43, R44, -1 ;  /* 0xbf8000002b007423 */ /* 0x002fc8000000002c */
[----:B------:R-:W-:-:S04]  /*13e10*/  FADD.FTZ R3, -R0, -RZ ;  /* 0x800000ff00037221 */ /* 0x000fc80000010100 */
[----:B------:R-:W-:-:S07]  /*13e20*/  FFMA R44, R44, R3, R44 ;  /* 0x000000032c2c7223 */ /* 0x000fce000000002c */
.L_x_426:
[----:B------:R-:W-:Y:S05]  /*13e30*/  BSYNC B1 ;  /* 0x0000000000017941 */ /* 0x000fea0003800000 */
.L_x_424:
        /* <DEDUP_REMOVED lines=10> */
.L_x_428:
[----:B------:R-:W1:Y:S02]  /*13ee0*/  MUFU.RCP R43, R58 ;  /* 0x0000003a002b7308 */ /* 0x000e640000001000 */
[----:B-1----:R-:W-:-:S04]  /*13ef0*/  FFMA R0, R58, R43, -1 ;  /* 0xbf8000003a007423 */ /* 0x002fc8000000002b */
[----:B------:R-:W-:-:S04]  /*13f00*/  FADD.FTZ R0, -R0, -RZ ;  /* 0x800000ff00007221 */ /* 0x000fc80000010100 */
[----:B------:R-:W-:-:S07]  /*13f10*/  FFMA R43, R43, R0, R43 ;  /* 0x000000002b2b7223 */ /* 0x000fce000000002b */
.L_x_429:
[----:B------:R-:W-:Y:S05]  /*13f20*/  BSYNC B1 ;  /* 0x0000000000017941 */ /* 0x000fea0003800000 */
.L_x_427:
        /* <DEDUP_REMOVED lines=10> */
.L_x_431:
[----:B------:R-:W1:Y:S02]  /*13fd0*/  MUFU.RCP R46, R47 ;  /* 0x0000002f002e7308 */ /* 0x000e640000001000 */
[----:B-1----:R-:W-:-:S04]  /*13fe0*/  FFMA R0, R47, R46, -1 ;  /* 0xbf8000002f007423 */ /* 0x002fc8000000002e */
[----:B------:R-:W-:-:S04]  /*13ff0*/  FADD.FTZ R3, -R0, -RZ ;  /* 0x800000ff00037221 */ /* 0x000fc80000010100 */
[----:B------:R-:W-:-:S07]  /*14000*/  FFMA R46, R46, R3, R46 ;  /* 0x000000032e2e7223 */ /* 0x000fce000000002e */
.L_x_432:
[----:B------:R-:W-:Y:S05]  /*14010*/  BSYNC B1 ;  /* 0x0000000000017941 */ /* 0x000fea0003800000 */
.L_x_430:
        /* <DEDUP_REMOVED lines=10> */
.L_x_434:
[----:B------:R-:W1:Y:S02]  /*140c0*/  MUFU.RCP R45, R60 ;  /* 0x0000003c002d7308 */ /* 0x000e640000001000 */
[----:B-1----:R-:W-:-:S04]  /*140d0*/  FFMA R0, R60, R45, -1 ;  /* 0xbf8000003c007423 */ /* 0x002fc8000000002d */
[----:B------:R-:W-:-:S04]  /*140e0*/  FADD.FTZ R0, -R0, -RZ ;  /* 0x800000ff00007221 */ /* 0x000fc80000010100 */
[----:B------:R-:W-:-:S07]  /*140f0*/  FFMA R45, R45, R0, R45 ;  /* 0x000000002d2d7223 */ /* 0x000fce000000002d */
.L_x_435:
[----:B------:R-:W-:Y:S05]  /*14100*/  BSYNC B1 ;  /* 0x0000000000017941 */ /* 0x000fea0003800000 */
.L_x_433:
        /* <DEDUP_REMOVED lines=10> */
.L_x_437:
[----:B------:R-:W1:Y:S02]  /*141b0*/  MUFU.RCP R48, R49 ;  /* 0x0000003100307308 */ /* 0x000e640000001000 */
[----:B-1----:R-:W-:-:S04]  /*141c0*/  FFMA R0, R49, R48, -1 ;  /* 0xbf80000031007423 */ /* 0x002fc80000000030 */
[----:B------:R-:W-:-:S04]  /*141d0*/  FADD.FTZ R3, -R0, -RZ ;  /* 0x800000ff00037221 */ /* 0x000fc80000010100 */
[----:B------:R-:W-:-:S07]  /*141e0*/  FFMA R48, R48, R3, R48 ;  /* 0x0000000330307223 */ /* 0x000fce0000000030 */
.L_x_438:
[----:B------:R-:W-:Y:S05]  /*141f0*/  BSYNC B1 ;  /* 0x0000000000017941 */ /* 0x000fea0003800000 */
.L_x_436:
        /* <DEDUP_REMOVED lines=10> */
.L_x_440:
[----:B------:R-:W1:Y:S02]  /*142a0*/  MUFU.RCP R47, R50 ;  /* 0x00000032002f7308 */ /* 0x000e640000001000 */
[----:B-1----:R-:W-:-:S04]  /*142b0*/  FFMA R0, R50, R47, -1 ;  /* 0xbf80000032007423 */ /* 0x002fc8000000002f */
[----:B------:R-:W-:-:S04]  /*142c0*/  FADD.FTZ R0, -R0, -RZ ;  /* 0x800000ff00007221 */ /* 0x000fc80000010100 */
[----:B------:R-:W-:-:S07]  /*142d0*/  FFMA R47, R47, R0, R47 ;  /* 0x000000002f2f7223 */ /* 0x000fce000000002f */
.L_x_441:
[----:B------:R-:W-:Y:S05]  /*142e0*/  BSYNC B1 ;  /* 0x0000000000017941 */ /* 0x000fea0003800000 */
.L_x_439:
        /* <DEDUP_REMOVED lines=10> */
.L_x_443:
[----:B------:R-:W1:Y:S02]  /*14390*/  MUFU.RCP R50, R53 ;  /* 0x0000003500327308 */ /* 0x000e640000001000 */
[----:B-1----:R-:W-:-:S04]  /*143a0*/  FFMA R0, R53, R50, -1 ;  /* 0xbf80000035007423 */ /* 0x002fc80000000032 */
[----:B------:R-:W-:-:S04]  /*143b0*/  FADD.FTZ R3, -R0, -RZ ;  /* 0x800000ff00037221 */ /* 0x000fc80000010100 */
[----:B------:R-:W-:-:S07]  /*143c0*/  FFMA R50, R50, R3, R50 ;  /* 0x0000000332327223 */ /* 0x000fce0000000032 */
.L_x_444:
[----:B------:R-:W-:Y:S05]  /*143d0*/  BSYNC B1 ;  /* 0x0000000000017941 */ /* 0x000fea0003800000 */
.L_x_442:
        /* <DEDUP_REMOVED lines=10> */
.L_x_446:
[----:B------:R-:W1:Y:S02]  /*14480*/  MUFU.RCP R52, R51 ;  /* 0x0000003300347308 */ /* 0x000e640000001000 */
[----:B-1----:R-:W-:-:S04]  /*14490*/  FFMA R0, R51, R52, -1 ;  /* 0xbf80000033007423 */ /* 0x002fc80000000034 */
[----:B------:R-:W-:-:S04]  /*144a0*/  FADD.FTZ R3, -R0, -RZ ;  /* 0x800000ff00037221 */ /* 0x000fc80000010100 */
[----:B------:R-:W-:-:S07]  /*144b0*/  FFMA R52, R52, R3, R52 ;  /* 0x0000000334347223 */ /* 0x000fce0000000034 */
.L_x_447:
[----:B------:R-:W-:Y:S05]  /*144c0*/  BSYNC B1 ;  /* 0x0000000000017941 */ /* 0x000fea0003800000 */
.L_x_445:
        /* <DEDUP_REMOVED lines=10> */
.L_x_449:
[----:B------:R-:W1:Y:S02]  /*14570*/  MUFU.RCP R54, R55 ;  /* 0x0000003700367308 */ /* 0x000e640000001000 */
[----:B-1----:R-:W-:-:S04]  /*14580*/  FFMA R0, R55, R54, -1 ;  /* 0xbf80000037007423 */ /* 0x002fc80000000036 */
[----:B------:R-:W-:-:S04]  /*14590*/  FADD.FTZ R3, -R0, -RZ ;  /* 0x800000ff00037221 */ /* 0x000fc80000010100 */
[----:B------:R-:W-:-:S07]  /*145a0*/  FFMA R54, R54, R3, R54 ;  /* 0x0000000336367223 */ /* 0x000fce0000000036 */
.L_x_450:
[----:B------:R-:W-:Y:S05]  /*145b0*/  BSYNC B1 ;  /* 0x0000000000017941 */ /* 0x000fea0003800000 */
.L_x_448:
        /* <DEDUP_REMOVED lines=10> */
.L_x_452:
[----:B------:R-:W1:Y:S02]  /*14660*/  MUFU.RCP R49, R56 ;  /* 0x0000003800317308 */ /* 0x000e640000001000 */
[----:B-1----:R-:W-:-:S04]  /*14670*/  FFMA R0, R56, R49, -1 ;  /* 0xbf80000038007423 */ /* 0x002fc80000000031 */
[----:B------:R-:W-:-:S04]  /*14680*/  FADD.FTZ R0, -R0, -RZ ;  /* 0x800000ff00007221 */ /* 0x000fc80000010100 */
[----:B------:R-:W-:-:S07]  /*14690*/  FFMA R49, R49, R0, R49 ;  /* 0x0000000031317223 */ /* 0x000fce0000000031 */
.L_x_453:
[----:B------:R-:W-:Y:S05]  /*146a0*/  BSYNC B1 ;  /* 0x0000000000017941 */ /* 0x000fea0003800000 */
.L_x_451:
        /* <DEDUP_REMOVED lines=9> */
.L_x_455:
[----:B------:R-:W1:Y:S02]  /*14740*/  MUFU.RCP R0, R57 ;  /* 0x0000003900007308 */ /* 0x000e640000001000 */
[----:B-1----:R-:W-:-:S04]  /*14750*/  FFMA R3, R57, R0, -1 ;  /* 0xbf80000039037423 */ /* 0x002fc80000000000 */
[----:B------:R-:W-:-:S04]  /*14760*/  FADD.FTZ R3, -R3, -RZ ;  /* 0x800000ff03037221 */ /* 0x000fc80000010100 */
[----:B------:R-:W-:-:S07]  /*14770*/  FFMA R0, R0, R3, R0 ;  /* 0x0000000300007223 */ /* 0x000fce0000000000 */
.L_x_456:
[----:B------:R-:W-:Y:S05]  /*14780*/  BSYNC B1 ;  /* 0x0000000000017941 */ /* 0x000fea0003800000 */
.L_x_454:
        /* <DEDUP_REMOVED lines=26> */
.L_x_457:
        /* <DEDUP_REMOVED lines=27> */
.L_x_459:
[----:B------:R-:W-:Y:S05]  /*14ae0*/  BSYNC B0 ;  /* 0x0000000000007941 */ /* 0x000fea0003800000 */
.L_x_458:
[----:B------:R-:W-:Y:S04]  /*14af0*/  BSSY B0, `(.L_x_460) ;  /* 0x0000033000007945 */ /* 0x000fe80003800000 */
[----:B------:R-:W-:Y:S05]  /*14b00*/  @P0 BRA `(.L_x_461) ;  /* 0x0000000000c40947 */ /* 0x000fea0003800000 */
[----:B------:R-:W2:Y:S02]  /*14b10*/  LDL R0, [R1+0xcc] ;  /* 0x0000cc0001007983 */ /* 0x000ea40000100800 */
[----:B--2---:R-:W-:-:S13]  /*14b20*/  ISETP.NE.AND P2, PT, R0, 0x3, PT ;  /* 0x000000030000780c */ /* 0x004fda0003f45270 */
[----:B------:R-:W-:Y:S05]  /*14b30*/  @!P2 BRA `(.L_x_462) ;  /* 0x000000000004a947 */ /* 0x000fea0003800000 */
[----:B------:R-:W-:Y:S01]  /*14b40*/  BPT.TRAP 0x1 ;  /* 0x000000040000795c */ /* 0x000fe20000300000 */
.L_x_462:
[----:B------:R-:W2:Y:S04]  /*14b50*/  LDL.LU R0, [R1+0xb8] ;  /* 0x0000b80001007983 */ /* 0x000ea80000300800 */
[----:B------:R-:W3:Y:S01]  /*14b60*/  LDL R3, [R1+0xb4] ;  /* 0x0000b40001037983 */ /* 0x000ee20000100800 */
[----:B------:R-:W-:Y:S01]  /*14b70*/  BSSY B1, `(.L_x_463) ;  /* 0x0000005000017945 */ /* 0x000fe20003800000 */
[----:B--2---:R-:W-:Y:S02]  /*14b80*/  SHF.L.U32 R0, R0, 0x1f, RZ ;  /* 0x0000001f00007819 */ /* 0x004fe400000006ff */
[----:B---3--:R-:W-:-:S04]  /*14b90*/  LEA R3, R3, UR43, 0x3 ;  /* 0x0000002b03037c11 */ /* 0x008fc8000f8e18ff */
[----:B------:R-:W1:Y:S02]  /*14ba0*/  SYNCS.PHASECHK.TRANS64.TRYWAIT P0, [R3+URZ+0x80], R0 ;  /* 0x00008000030075a7 */ /* 0x000e64000800017f */
[----:B-1----:R-:W-:Y:S05]  /*14bb0*/  @!P0 BRA `(.L_x_464) ;  /* 0x0000005c00848947 */ /* 0x002fea0003800000 */
.L_x_630:
[----:B------:R-:W-:Y:S05]  /*14bc0*/  BSYNC B1 ;  /* 0x0000000000017941 */ /* 0x000fea0003800000 */
.L_x_463:
[----:B------:R-:W-:Y:S04]  /*14bd0*/  BSSY B1, `(.L_x_465) ;  /* 0x0000012000017945 */ /* 0x000fe80003800000 */
[----:B------:R-:W-:Y:S05]  /*14be0*/  @P1 BRA `(.L_x_466) ;  /* 0x0000000000401947 */ /* 0x000fea0003800000 */
[----:B------:R-:W1:Y:S02]  /*14bf0*/  LDL.LU R4, [R1+0xb4] ;  /* 0x0000b40001047983 */ /* 0x000e640000300800 */
[----:B-1----:R-:W-:-:S04]  /*14c00*/  LEA R0, R4, R12, 0xc ;  /* 0x0000000c04007211 */ /* 0x002fc800078e60ff */
[----:B------:R-:W-:Y:S01]  /*14c10*/  IADD3 R4, R0, UR43, RZ ;  /* 0x0000002b00047c10 */ /* 0x000fe2000fffe0ff */
        /* <DEDUP_REMOVED lines=13> */
.L_x_466:
[----:B------:R-:W-:Y:S05]  /*14cf0*/  BSYNC B1 ;  /* 0x0000000000017941 */ /* 0x000fea0003800000 */
.L_x_465:
        /* <DEDUP_REMOVED lines=8> */
.L_x_467:
[----:B-1----:R-:W1:Y:S01]  /*14d80*/  S2R R3, SR_CgaCtaId ;  /* 0x0000000000037919 */ /* 0x002e620000008800 */
[C---:B------:R-:W-:Y:S02]  /*14d90*/  LEA R0, R14.reuse, UR43, 0x3 ;  /* 0x0000002b0e007c11 */ /* 0x040fe4000f8e18ff */
[----:B------:R-:W-:Y:S02]  /*14da0*/  IADD3 R14, R14, 0x1, RZ ;  /* 0x000000010e0e7810 */ /* 0x000fe40007ffe0ff */
[----:B------:R-:W-:Y:S02]  /*14db0*/  IADD3 R0, R0, 0xa0, RZ ;  /* 0x000000a000007810 */ /* 0x000fe40007ffe0ff */
[----:B------:R-:W-:-:S04]  /*14dc0*/  ISETP.NE.AND P0, PT, R14, 0x4, PT ;  /* 0x000000040e00780c */ /* 0x000fc80003f05270 */
[----:B------:R-:W-:Y:S02]  /*14dd0*/  SEL R14, R14, RZ, P0 ;  /* 0x000000ff0e0e7207 */ /* 0x000fe40000000000 */
[----:B-1----:R-:W-:-:S04]  /*14de0*/  PRMT R0, R3, 0x654, R0 ;  /* 0x0000065403007816 */ /* 0x002fc80000000000 */
[----:B--2---:R1:W-:Y:S02]  /*14df0*/  SYNCS.ARRIVE.TRANS64.RED.A1T0 RZ, [R0+URZ], RZ ;  /* 0x000000ff00ff79a7 */ /* 0x0043e4000810043f */
[----:B-1----:R-:W-:-:S04]  /*14e00*/  SEL R0, RZ, 0x1, P0 ;  /* 0x00000001ff007807 */ /* 0x002fc80000000000 */
[----:B------:R-:W-:-:S07]  /*14e10*/  LOP3.LUT R13, R13, R0, RZ, 0x3c, !PT ;  /* 0x000000000d0d7212 */ /* 0x000fce00078e3cff */
.L_x_461:
[----:B------:R-:W-:Y:S05]  /*14e20*/  BSYNC B0 ;  /* 0x0000000000007941 */ /* 0x000fea0003800000 */
.L_x_460:
[----:B------:R-:W2:Y:S04]  /*14e30*/  LDL.LU R3, [R1+0x74] ;  /* 0x0000740001037983 */ /* 0x000ea80000300800 */
[----:B------:R-:W3:Y:S04]  /*14e40*/  LDL.LU R15, [R1+0x78] ;  /* 0x00007800010f7983 */ /* 0x000ee80000300800 */
[----:B------:R-:W4:Y:S04]  /*14e50*/  LDL.LU R19, [R1+0x7c] ;  /* 0x00007c0001137983 */ /* 0x000f280000300800 */
[----:B------:R-:W5:Y:S04]  /*14e60*/  LDL.LU R26, [R1+0x80] ;  /* 0x00008000011a7983 */ /* 0x000f680000300800 */
[----:B------:R-:W4:Y:S04]  /*14e70*/  LDL.LU R25, [R1+0x84] ;  /* 0x0000840001197983 */ /* 0x000f280000300800 */
[----:B------:R-:W4:Y:S01]  /*14e80*/  LDL.LU R20, [R1+0x88] ;  /* 0x0000880001147983 */ /* 0x000f220000300800 */
[----:B------:R-:W-:-:S03]  /*14e90*/  F2FP.F16.E4M3.UNPACK_B R0, R6 ;  /* 0x00000006ff00723e */ /* 0x000fc600020006ff */
[----:B------:R-:W4:Y:S04]  /*14ea0*/  LDL.LU R24, [R1+0x8c] ;  /* 0x00008c0001187983 */ /* 0x000f280000300800 */
[----:B------:R-:W4:Y:S01]  /*14eb0*/  LDL.LU R21, [R1+0x90] ;  /* 0x0000900001157983 */ /* 0x000f220000300800 */
[----:B------:R-:W-:Y:S01]  /*14ec0*/  F2FP.F16.E4M3.UNPACK_B R4, R7 ;  /* 0x00000007ff04723e */ /* 0x000fe200020006ff */
[----:B------:R-:W-:Y:S02]  /*14ed0*/  HADD2.F32 R11, -RZ, R0.H1_H1 ;  /* 0x30000000ff0b7230 */ /* 0x000fe40000004100 */
[----:B------:R-:W4:Y:S04]  /*14ee0*/  LDL.LU R23, [R1+0x94] ;  /* 0x0000940001177983 */ /* 0x000f280000300800 */
[----:B------:R-:W4:Y:S01]  /*14ef0*/  LDL.LU R22, [R1+0x98] ;  /* 0x0000980001167983 */ /* 0x000f220000300800 */
[----:B------:R-:W-:-:S02]  /*14f00*/  HADD2.F32 R17, -RZ, R4.H0_H0 ;  /* 0x20000004ff117230 */ /* 0x000fc40000004100 */
[C---:B--2---:R-:W-:Y:S01]  /*14f10*/  FMUL R5, R2.reuse, R3 ;  /* 0x0000000302057220 */ /* 0x044fe20000400000 */
[----:B------:R-:W-:Y:S01]  /*14f20*/  HADD2.F32 R3, -RZ, R0.H0_H0 ;  /* 0x20000000ff037230 */ /* 0x000fe20000004100 */
[----:B------:R-:W-:Y:S01]  /*14f30*/  F2FP.F16.E4M3.UNPACK_B R0, R6.H1 ;  /* 0x00000006ff00723e */ /* 0x000fe200030006ff */
[----:B---3--:R-:W-:-:S03]  /*14f40*/  FMUL R18, R2, R15 ;  /* 0x0000000f02127220 */ /* 0x008fc60000400000 */
[----:B------:R-:W-:Y:S01]  /*14f50*/  FFMA R6, R16, R3, R5 ;  /* 0x0000000310067223 */ /* 0x000fe20000000005 */
[----:B------:R-:W-:Y:S02]  /*14f60*/  HADD2.F32 R5, -RZ, R4.H1_H1 ;  /* 0x30000004ff057230 */ /* 0x000fe40000004100 */
[----:B-----5:R-:W-:Y:S02]  /*14f70*/  FMUL R4, R2, R26 ;  /* 0x0000001a02047220 */ /* 0x020fe40000400000 */
[----:B------:R-:W2:Y:S04]  /*14f80*/  LDL.LU R26, [R1+0x9c] ;  /* 0x00009c00011a7983 */ /* 0x000ea80000300800 */
[----:B------:R-:W3:Y:S01]  /*14f90*/  LDL.LU R31, [R1+0xa0] ;  /* 0x0000a000011f7983 */ /* 0x000ee20000300800 */
[----:B------:R-:W-:Y:S01]  /*14fa0*/  FFMA R11, R16, R11, R18 ;  /* 0x0000000b100b7223 */ /* 0x000fe20000000012 */
[----:B----4-:R-:W-:-:S02]  /*14fb0*/  FMUL R18, R2, R25 ;  /* 0x0000001902127220 */ /* 0x010fc40000400000 */
[----:B------:R-:W4:Y:S04]  /*14fc0*/  LDL.LU R25, [R1+0xa4] ;  /* 0x0000a40001197983 */ /* 0x000f280000300800 */
[----:B------:R-:W5:Y:S04]  /*14fd0*/  LDL.LU R40, [R1+0xa8] ;  /* 0x0000a80001287983 */ /* 0x000f680000300800 */
[----:B------:R-:W5:Y:S04]  /*14fe0*/  LDL.LU R44, [R1+0xac] ;  /* 0x0000ac00012c7983 */ /* 0x000f680000300800 */
[----:B------:R-:W5:Y:S01]  /*14ff0*/  LDL.LU R46, [R1+0xb0] ;  /* 0x0000b000012e7983 */ /* 0x000f620000300800 */
[--C-:B------:R-:W-:Y:S01]  /*15000*/  HADD2.F32 R15, -RZ, R0.reuse.H1_H1 ;  /* 0x30000000ff0f7230 */ /* 0x100fe20000004100 */
[----:B------:R-:W-:Y:S01]  /*15010*/  MOV R54, 0x3bbb989d ;  /* 0x3bbb989d00367802 */ /* 0x000fe20000000f00 */
[----:B------:R-:W-:-:S02]  /*15020*/  HADD2.F32 R3, -RZ, R0.H0_H0 ;  /* 0x20000000ff037230 */ /* 0x000fc40000004100 */
[C---:B------:R-:W-:Y:S01]  /*15030*/  FMUL R19, R2.reuse, R19 ;  /* 0x0000001302137220 */ /* 0x040fe20000400000 */
[----:B------:R-:W-:Y:S01]  /*15040*/  F2FP.F16.E4M3.UNPACK_B R0, R7.H1 ;  /* 0x00000007ff00723e */ /* 0x000fe200030006ff */
[----:B------:R-:W-:Y:S01]  /*15050*/  FMUL R20, R2, R20 ;  /* 0x0000001402147220 */ /* 0x000fe20000400000 */
[----:B------:R-:W-:Y:S01]  /*15060*/  FFMA R15, R16, R15, R4 ;  /* 0x0000000f100f7223 */ /* 0x000fe20000000004 */
[----:B------:R-:W-:Y:S01]  /*15070*/  MOV R55, 0x437c0000 ;  /* 0x437c000000377802 */ /* 0x000fe20000000f00 */
[----:B------:R-:W-:Y:S01]  /*15080*/  FFMA.SAT R4, -R6, R54, 0.5 ;  /* 0x3f00000006047423 */ /* 0x000fe20000002136 */
[C---:B------:R-:W-:Y:S01]  /*15090*/  FFMA R7, R16.reuse, R3, R19 ;  /* 0x0000000310077223 */ /* 0x040fe20000000013 */
[C---:B------:R-:W-:Y:S01]  /*150a0*/  FFMA R17, R16.reuse, R17, R18 ;  /* 0x0000001110117223 */ /* 0x040fe20000000012 */
[----:B------:R-:W-:Y:S01]  /*150b0*/  FFMA R18, R16, R5, R20 ;  /* 0x0000000510127223 */ /* 0x000fe20000000014 */
[--C-:B------:R-:W-:Y:S02]  /*150c0*/  HADD2.F32 R19, -RZ, R0.reuse.H0_H0 ;  /* 0x20000000ff137230 */ /* 0x100fe40000004100 */
[C---:B------:R-:W-:Y:S01]  /*150d0*/  FMUL R20, R2.reuse, R21 ;  /* 0x0000001502147220 */ /* 0x040fe20000400000 */
[----:B------:R-:W-:Y:S01]  /*150e0*/  HADD2.F32 R3, -RZ, R0.H1_H1 ;  /* 0x30000000ff037230 */ /* 0x000fe20000004100 */
[----:B------:R-:W-:Y:S01]  /*150f0*/  F2FP.F16.E4M3.UNPACK_B R0, R8 ;  /* 0x00000008ff00723e */ /* 0x000fe200020006ff */
[----:B------:R-:W-:Y:S01]  /*15100*/  FMUL R5, R2, R24 ;  /* 0x0000001802057220 */ /* 0x000fe20000400000 */
[----:B------:R-:W-:Y:S01]  /*15110*/  FFMA.RM R27, R4, R55, 12582913 ;  /* 0x4b400001041b7423 */ /* 0x000fe20000004037 */
[----:B------:R-:W-:Y:S01]  /*15120*/  FMUL R4, R2, R22 ;  /* 0x0000001602047220 */ /* 0x000fe20000400000 */
[----:B------:R-:W-:Y:S01]  /*15130*/  FFMA.SAT R22, -R11, R54, 0.5 ;  /* 0x3f0000000b167423 */ /* 0x000fe20000002136 */
[C---:B------:R-:W-:Y:S01]  /*15140*/  FFMA R20, R16.reuse, R3, R20 ;  /* 0x0000000310147223 */ /* 0x040fe20000000014 */
[----:B------:R-:W-:Y:S01]  /*15150*/  FFMA R19, R16, R19, R5 ;  /* 0x0000001310137223 */ /* 0x000fe20000000005 */
[----:B------:R-:W-:-:S02]  /*15160*/  HADD2.F32 R3, -RZ, R0.H0_H0 ;  /* 0x20000000ff037230 */ /* 0x000fc40000004100 */
[----:B------:R-:W-:Y:S01]  /*15170*/  FMUL R5, R2, R23 ;  /* 0x0000001702057220 */ /* 0x000fe20000400000 */
[----:B------:R-:W-:Y:S01]  /*15180*/  HADD2.F32 R21, -RZ, R0.H1_H1 ;  /* 0x30000000ff157230 */ /* 0x000fe20000004100 */
[----:B------:R-:W-:Y:S01]  /*15190*/  F2FP.F16.E4M3.UNPACK_B R0, R8.H1 ;  /* 0x00000008ff00723e */ /* 0x000fe200030006ff */
[----:B------:R-:W-:Y:S01]  /*151a0*/  FFMA.RM R28, R22, R55, 12582913 ;  /* 0x4b400001161c7423 */ /* 0x000fe20000004037 */
[----:B------:R-:W-:Y:S01]  /*151b0*/  FFMA R8, R16, R3, R5 ;  /* 0x0000000310087223 */ /* 0x000fe20000000005 */
[----:B------:R-:W-:Y:S02]  /*151c0*/  FFMA.SAT R24, -R7, R54, 0.5 ;  /* 0x3f00000007187423 */ /* 0x000fe40000002136 */
[----:B------:R-:W-:Y:S02]  /*151d0*/  HADD2.F32 R3, -RZ, R0.H0_H0 ;  /* 0x20000000ff037230 */ /* 0x000fe40000004100 */
[----:B------:R-:W-:Y:S01]  /*151e0*/  FADD R22, R28, -12583039 ;  /* 0xcb40007f1c167421 */ /* 0x000fe20000000000 */
[----:B------:R-:W-:Y:S01]  /*151f0*/  FADD R23, R27, -12583039 ;  /* 0xcb40007f1b177421 */ /* 0x000fe20000000000 */
[----:B------:R-:W-:-:S02]  /*15200*/  FFMA.RM R30, R24, R55, 12582913 ;  /* 0x4b400001181e7423 */ /* 0x000fc40000004037 */
[C---:B------:R-:W-:Y:S01]  /*15210*/  FFMA R24, -R11.reuse, 1.4426950216293334961, -R22 ;  /* 0x3fb8aa3b0b187823 */ /* 0x040fe20000000916 */
[----:B------:R-:W-:Y:S01]  /*15220*/  FFMA R23, -R6, 1.4426950216293334961, -R23 ;  /* 0x3fb8aa3b06177823 */ /* 0x000fe20000000917 */
[----:B------:R-:W-:Y:S02]  /*15230*/  FFMA R21, R16, R21, R4 ;  /* 0x0000001510157223 */ /* 0x000fe40000000004 */
[----:B------:R-:W-:Y:S01]  /*15240*/  FFMA R24, -R11, 1.925963033500011079e-08, R24 ;  /* 0x32a570600b187823 */ /* 0x000fe20000000118 */
[----:B------:R-:W-:Y:S01]  /*15250*/  FFMA R4, -R6, 1.925963033500011079e-08, R23 ;  /* 0x32a5706006047823 */ /* 0x000fe20000000117 */
[----:B------:R-:W-:Y:S01]  /*15260*/  HADD2.F32 R23, -RZ, R0.H1_H1 ;  /* 0x30000000ff177230 */ /* 0x000fe20000004100 */
[----:B------:R-:W-:Y:S01]  /*15270*/  F2FP.F16.E4M3.UNPACK_B R0, R9 ;  /* 0x00000009ff00723e */ /* 0x000fe200020006ff */
[----:B------:R1:W-:Y:S01]  /*15280*/  MUFU.EX2 R29, R24 ;  /* 0x00000018001d7308 */ /* 0x0003e20000000800 */
[----:B------:R-:W-:-:S04]  /*15290*/  FFMA.SAT R36, -R19, R54, 0.5 ;  /* 0x3f00000013247423 */ /* 0x000fc80000002136 */
[----:B------:R-:W-:Y:S01]  /*152a0*/  FFMA.RM R38, R36, R55, 12582913 ;  /* 0x4b40000124267423 */ /* 0x000fe20000004037 */
[-C--:B------:R-:W-:Y:S01]  /*152b0*/  FFMA.SAT R41, -R8, R54.reuse, 0.5 ;  /* 0x3f00000008297423 */ /* 0x080fe20000002136 */
[----:B------:R-:W-:-:S03]  /*152c0*/  FFMA.SAT R43, -R21, R54, 0.5 ;  /* 0x3f000000152b7423 */ /* 0x000fc60000002136 */
[----:B------:R-:W-:Y:S01]  /*152d0*/  FFMA.RM R42, R41, R55, 12582913 ;  /* 0x4b400001292a7423 */ /* 0x000fe20000004037 */
[----:B------:R-:W5:Y:S01]  /*152e0*/  MUFU.EX2 R4, R4 ;  /* 0x0000000400047308 */ /* 0x000f620000000800 */
[----:B------:R-:W-:Y:S02]  /*152f0*/  SHF.L.U32 R28, R28, 0x17, RZ ;  /* 0x000000171c1c7819 */ /* 0x000fe400000006ff */
[----:B------:R-:W-:Y:S01]  /*15300*/  SHF.L.U32 R27, R27, 0x17, RZ ;  /* 0x000000171b1b7819 */ /* 0x000fe200000006ff */
[----:B------:R-:W-:Y:S01]  /*15310*/  BSSY B1, `(.L_x_468) ;  /* 0x000008a000017945 */ /* 0x000fe20003800000 */
[----:B--2---:R-:W-:Y:S01]  /*15320*/  FMUL R5, R2, R26 ;  /* 0x0000001a02057220 */ /* 0x004fe20000400000 */
[----:B------:R-:W-:-:S03]  /*15330*/  FADD R26, R30, -12583039 ;  /* 0xcb40007f1e1a7421 */ /* 0x000fc60000000000 */
[----:B------:R-:W-:Y:S01]  /*15340*/  FFMA R22, R16, R3, R5 ;  /* 0x0000000310167223 */ /* 0x000fe20000000005 */
[-C--:B------:R-:W-:Y:S01]  /*15350*/  FFMA.SAT R5, -R17, R54.reuse, 0.5 ;  /* 0x3f00000011057423 */ /* 0x080fe20000002136 */
[-C--:B------:R-:W-:Y:S01]  /*15360*/  FFMA.SAT R3, -R15, R54.reuse, 0.5 ;  /* 0x3f0000000f037423 */ /* 0x080fe20000002136 */
[----:B------:R-:W-:Y:S02]  /*15370*/  FFMA R26, -R7, 1.4426950216293334961, -R26 ;  /* 0x3fb8aa3b071a7823 */ /* 0x000fe4000000091a */
[-C--:B------:R-:W-:Y:S01]  /*15380*/  FFMA.RM R35, R5, R55.reuse, 12582913 ;  /* 0x4b40000105237423 */ /* 0x080fe20000004037 */
[----:B------:R-:W-:Y:S01]  /*15390*/  FFMA.RM R32, R3, R55, 12582913 ;  /* 0x4b40000103207423 */ /* 0x000fe20000004037 */
[----:B---3--:R-:W-:Y:S01]  /*153a0*/  FMUL R3, R2, R31 ;  /* 0x0000001f02037220 */ /* 0x008fe20000400000 */
[----:B------:R-:W-:Y:S01]  /*153b0*/  FFMA.SAT R5, -R18, R54, 0.5 ;  /* 0x3f00000012057423 */ /* 0x000fe20000002136 */
[----:B-1----:R-:W-:Y:S01]  /*153c0*/  FADD R24, R35, -12583039 ;  /* 0xcb40007f23187421 */ /* 0x002fe20000000000 */
[----:B------:R-:W-:Y:S01]  /*153d0*/  FFMA R26, -R7, 1.925963033500011079e-08, R26 ;  /* 0x32a57060071a7823 */ /* 0x000fe2000000011a */
[----:B------:R-:W-:Y:S01]  /*153e0*/  FFMA R23, R16, R23, R3 ;  /* 0x0000001710177223 */ /* 0x000fe20000000003 */
[----:B------:R-:W-:-:S02]  /*153f0*/  HADD2.F32 R3, -RZ, R0.H0_H0 ;  /* 0x20000000ff037230 */ /* 0x000fc40000004100 */
[----:B------:R-:W-:Y:S01]  /*15400*/  FFMA.RM R37, R5, R55, 12582913 ;  /* 0x4b40000105257423 */ /* 0x000fe20000004037 */
[C---:B------:R-:W-:Y:S01]  /*15410*/  FFMA R24, -R17.reuse, 1.4426950216293334961, -R24 ;  /* 0x3fb8aa3b11187823 */ /* 0x040fe20000000918 */
[----:B----4-:R-:W-:Y:S01]  /*15420*/  FMUL R5, R2, R25 ;  /* 0x0000001902057220 */ /* 0x010fe20000400000 */
[----:B------:R1:W2:Y:S01]  /*15430*/  MUFU.EX2 R31, R26 ;  /* 0x0000001a001f7308 */ /* 0x0002a20000000800 */
[----:B------:R-:W-:Y:S01]  /*15440*/  FADD R34, R32, -12583039 ;  /* 0xcb40007f20227421 */ /* 0x000fe20000000000 */
[----:B------:R-:W-:Y:S01]  /*15450*/  FFMA R25, -R17, 1.925963033500011079e-08, R24 ;  /* 0x32a5706011197823 */ /* 0x000fe20000000118 */
[----:B------:R-:W-:Y:S01]  /*15460*/  FFMA R24, R16, R3, R5 ;  /* 0x0000000310187223 */ /* 0x000fe20000000005 */
[----:B------:R-:W-:Y:S01]  /*15470*/  FADD R39, R37, -12583039 ;  /* 0xcb40007f25277421 */ /* 0x000fe20000000000 */
[----:B-----5:R-:W-:Y:S01]  /*15480*/  FMUL R5, R2, R40 ;  /* 0x0000002802057220 */ /* 0x020fe20000400000 */
[----:B-1----:R-:W-:Y:S01]  /*15490*/  FFMA.SAT R26, -R20, R54, 0.5 ;  /* 0x3f000000141a7423 */ /* 0x002fe20000002136 */
[----:B------:R-:W-:-:S02]  /*154a0*/  HADD2.F32 R3, -RZ, R0.H1_H1 ;  /* 0x30000000ff037230 */ /* 0x000fc40000004100 */
[C---:B------:R-:W-:Y:S01]  /*154b0*/  FFMA R34, -R15.reuse, 1.4426950216293334961, -R34 ;  /* 0x3fb8aa3b0f227823 */ /* 0x040fe20000000922 */
[----:B------:R-:W-:Y:S01]  /*154c0*/  FADD R0, R38, -12583039 ;  /* 0xcb40007f26007421 */ /* 0x000fe20000000000 */
[----:B------:R-:W-:Y:S01]  /*154d0*/  FFMA.RM R40, R26, R55, 12582913 ;  /* 0x4b4000011a287423 */ /* 0x000fe20000004037 */
[C---:B------:R-:W-:Y:S01]  /*154e0*/  FFMA R39, -R18.reuse, 1.4426950216293334961, -R39 ;  /* 0x3fb8aa3b12277823 */ /* 0x040fe20000000927 */
[----:B------:R1:W-:Y:S01]  /*154f0*/  MUFU.EX2 R36, R25 ;  /* 0x0000001900247308 */ /* 0x0003e20000000800 */
[----:B------:R-:W-:Y:S01]  /*15500*/  FFMA R34, -R15, 1.925963033500011079e-08, R34 ;  /* 0x32a570600f227823 */ /* 0x000fe20000000122 */
[----:B------:R-:W-:Y:S01]  /*15510*/  FFMA R26, -R19, 1.4426950216293334961, -R0 ;  /* 0x3fb8aa3b131a7823 */ /* 0x000fe20000000900 */
[----:B------:R-:W-:Y:S01]  /*15520*/  F2FP.F16.E4M3.UNPACK_B R0, R9.H1 ;  /* 0x00000009ff00723e */ /* 0x000fe200030006ff */
[----:B------:R-:W-:Y:S01]  /*15530*/  FFMA R39, -R18, 1.925963033500011079e-08, R39 ;  /* 0x32a5706012277823 */ /* 0x000fe20000000127 */
[----:B------:R-:W-:Y:S01]  /*15540*/  FFMA R9, R16, R3, R5 ;  /* 0x0000000310097223 */ /* 0x000fe20000000005 */
[----:B-1----:R-:W-:-:S02]  /*15550*/  FADD R25, R40, -12583039 ;  /* 0xcb40007f28197421 */ /* 0x002fc40000000000 */
[----:B------:R-:W-:Y:S02]  /*15560*/  MUFU.EX2 R33, R34 ;  /* 0x0000002200217308 */ /* 0x000fe40000000800 */
[----:B------:R-:W-:Y:S01]  /*15570*/  FFMA R3, -R20, 1.4426950216293334961, -R25 ;  /* 0x3fb8aa3b14037823 */ /* 0x000fe20000000919 */
[----:B------:R-:W-:Y:S01]  /*15580*/  FFMA R26, -R19, 1.925963033500011079e-08, R26 ;  /* 0x32a57060131a7823 */ /* 0x000fe2000000011a */
[----:B------:R-:W-:-:S04]  /*15590*/  FADD R5, R42, -12583039 ;  /* 0xcb40007f2a057421 */ /* 0x000fc80000000000 */
[----:B------:R1:W-:Y:S01]  /*155a0*/  MUFU.EX2 R34, R39 ;  /* 0x0000002700227308 */ /* 0x0003e20000000800 */
[--C-:B------:R-:W-:Y:S02]  /*155b0*/  HADD2.F32 R25, -RZ, R0.reuse.H0_H0 ;  /* 0x20000000ff197230 */ /* 0x100fe40000004100 */
[----:B------:R-:W-:Y:S01]  /*155c0*/  FFMA R5, -R8, 1.4426950216293334961, -R5 ;  /* 0x3fb8aa3b08057823 */ /* 0x000fe20000000905 */
[----:B------:R-:W-:Y:S01]  /*155d0*/  FFMA.SAT R45, -R22, R54, 0.5 ;  /* 0x3f000000162d7423 */ /* 0x000fe20000002136 */
[----:B-1----:R-:W-:Y:S01]  /*155e0*/  FFMA R39, -R20, 1.925963033500011079e-08, R3 ;  /* 0x32a5706014277823 */ /* 0x002fe20000000103 */
[----:B------:R-:W-:Y:S01]  /*155f0*/  FMUL R3, R2, R44 ;  /* 0x0000002c02037220 */ /* 0x000fe20000400000 */
[----:B------:R-:W-:Y:S01]  /*15600*/  FFMA.RM R44, R43, R55, 12582913 ;  /* 0x4b4000012b2c7423 */ /* 0x000fe20000004037 */
[----:B------:R1:W-:Y:S01]  /*15610*/  MUFU.EX2 R41, R26 ;  /* 0x0000001a00297308 */ /* 0x0003e20000000800 */
[----:B------:R-:W-:Y:S01]  /*15620*/  FFMA R43, -R8, 1.925963033500011079e-08, R5 ;  /* 0x32a57060082b7823 */ /* 0x000fe20000000105 */
[----:B------:R-:W-:Y:S01]  /*15630*/  FFMA R25, R16, R25, R3 ;  /* 0x0000001910197223 */ /* 0x000fe20000000003 */
[----:B------:R-:W-:-:S02]  /*15640*/  HADD2.F32 R3, -RZ, R0.H1_H1 ;  /* 0x30000000ff037230 */ /* 0x000fc40000004100 */
[----:B------:R-:W-:Y:S01]  /*15650*/  FFMA.RM R45, R45, R55, 12582913 ;  /* 0x4b4000012d2d7423 */ /* 0x000fe20000004037 */
[----:B-1----:R-:W-:Y:S01]  /*15660*/  FADD R26, R44, -12583039 ;  /* 0xcb40007f2c1a7421 */ /* 0x002fe20000000000 */
[----:B------:R-:W-:Y:S01]  /*15670*/  FMUL R5, R2, R46 ;  /* 0x0000002e02057220 */ /* 0x000fe20000400000 */
[----:B------:R-:W-:Y:S02]  /*15680*/  FFMA.SAT R46, -R23, R54, 0.5 ;  /* 0x3f000000172e7423 */ /* 0x000fe40000002136 */
[----:B------:R-:W-:Y:S01]  /*15690*/  FFMA R26, -R21, 1.4426950216293334961, -R26 ;  /* 0x3fb8aa3b151a7823 */ /* 0x000fe2000000091a */
[----:B------:R-:W-:-:S03]  /*156a0*/  FADD R47, R45, -12583039 ;  /* 0xcb40007f2d2f7421 */ /* 0x000fc60000000000 */
[----:B------:R-:W-:Y:S01]  /*156b0*/  FFMA R0, -R21, 1.925963033500011079e-08, R26 ;  /* 0x32a5706015007823 */ /* 0x000fe2000000011a */
[----:B------:R-:W-:Y:S01]  /*156c0*/  FFMA R26, R16, R3, R5 ;  /* 0x00000003101a7223 */ /* 0x000fe20000000005 */
[-C--:B------:R-:W-:Y:S01]  /*156d0*/  FFMA.RM R5, R46, R55.reuse, 12582913 ;  /* 0x4b4000012e057423 */ /* 0x080fe20000004037 */
[----:B------:R-:W-:Y:S01]  /*156e0*/  FFMA R47, -R22, 1.4426950216293334961, -R47 ;  /* 0x3fb8aa3b162f7823 */ /* 0x000fe2000000092f */
[-C--:B------:R-:W-:Y:S01]  /*156f0*/  FFMA.SAT R50, -R9, R54.reuse, 0.5 ;  /* 0x3f00000009327423 */ /* 0x080fe20000002136 */
[-C--:B------:R-:W-:Y:S01]  /*15700*/  FFMA.SAT R48, -R24, R54.reuse, 0.5 ;  /* 0x3f00000018307423 */ /* 0x080fe20000002136 */
[----:B------:R-:W-:Y:S01]  /*15710*/  FADD R46, R5, -12583039 ;  /* 0xcb40007f052e7421 */ /* 0x000fe20000000000 */
[-C--:B------:R-:W-:Y:S01]  /*15720*/  FFMA.SAT R52, -R25, R54.reuse, 0.5 ;  /* 0x3f00000019347423 */ /* 0x080fe20000002136 */
[----:B------:R-:W-:Y:S01]  /*15730*/  FFMA.SAT R53, -R26, R54, 0.5 ;  /* 0x3f0000001a357423 */ /* 0x000fe20000002136 */
[----:B------:R-:W-:Y:S01]  /*15740*/  FFMA R47, -R22, 1.925963033500011079e-08, R47 ;  /* 0x32a57060162f7823 */ /* 0x000fe2000000012f */
[-C--:B------:R-:W-:Y:S01]  /*15750*/  FFMA.RM R50, R50, R55.reuse, 12582913 ;  /* 0x4b40000132327423 */ /* 0x080fe20000004037 */
[-C--:B------:R-:W-:Y:S01]  /*15760*/  FFMA.RM R49, R48, R55.reuse, 12582913 ;  /* 0x4b40000130317423 */ /* 0x080fe20000004037 */
[-C--:B------:R-:W-:Y:S01]  /*15770*/  FFMA.RM R52, R52, R55.reuse, 12582913 ;  /* 0x4b40000134347423 */ /* 0x080fe20000004037 */
[----:B------:R-:W-:Y:S01]  /*15780*/  FFMA.RM R53, R53, R55, 12582913 ;  /* 0x4b40000135357423 */ /* 0x000fe20000004037 */
[----:B------:R1:W-:Y:S01]  /*15790*/  MUFU.EX2 R3, R0 ;  /* 0x0000000000037308 */ /* 0x0003e20000000800 */
[----:B------:R-:W-:Y:S01]  /*157a0*/  FFMA R48, -R23, 1.4426950216293334961, -R46 ;  /* 0x3fb8aa3b17307823 */ /* 0x000fe2000000092e */
[----:B------:R-:W-:Y:S01]  /*157b0*/  SHF.L.U32 R30, R30, 0x17, RZ ;  /* 0x000000171e1e7819 */ /* 0x000fe200000006ff */
[----:B------:R-:W-:Y:S01]  /*157c0*/  FADD R51, R49, -12583039 ;  /* 0xcb40007f31337421 */ /* 0x000fe20000000000 */
[----:B------:R-:W-:-:S04]  /*157d0*/  FFMA R54, R27, R4, 1 ;  /* 0x3f8000001b367423 */ /* 0x000fc80000000004 */
[----:B------:R3:W-:Y:S01]  /*157e0*/  MUFU.EX2 R46, R47 ;  /* 0x0000002f002e7308 */ /* 0x0007e20000000800 */
[----:B-1----:R-:W-:Y:S01]  /*157f0*/  FADD R0, R50, -12583039 ;  /* 0xcb40007f32007421 */ /* 0x002fe20000000000 */
[----:B------:R-:W-:Y:S01]  /*15800*/  FFMA R51, -R24, 1.4426950216293334961, -R51 ;  /* 0x3fb8aa3b18337823 */ /* 0x000fe20000000933 */
[----:B--2---:R-:W-:Y:S02]  /*15810*/  FFMA R55, R30, R31, 1 ;  /* 0x3f8000001e377423 */ /* 0x004fe4000000001f */
[----:B------:R-:W-:Y:S01]  /*15820*/  FFMA R4, -R9, 1.4426950216293334961, -R0 ;  /* 0x3fb8aa3b09047823 */ /* 0x000fe20000000900 */
[----:B---3--:R-:W-:Y:S01]  /*15830*/  FFMA R47, R28, R29, 1 ;  /* 0x3f8000001c2f7423 */ /* 0x008fe2000000001d */
[----:B------:R-:W-:Y:S01]  /*15840*/  FADD R28, R52, -12583039 ;  /* 0xcb40007f341c7421 */ /* 0x000fe20000000000 */
[----:B------:R-:W-:Y:S01]  /*15850*/  FADD R29, R53, -12583039 ;  /* 0xcb40007f351d7421 */ /* 0x000fe20000000000 */
[----:B------:R-:W-:Y:S02]  /*15860*/  FFMA R48, -R23, 1.925963033500011079e-08, R48 ;  /* 0x32a5706017307823 */ /* 0x000fe40000000130 */
[----:B------:R-:W-:Y:S01]  /*15870*/  FFMA R28, -R25, 1.4426950216293334961, -R28 ;  /* 0x3fb8aa3b191c7823 */ /* 0x000fe2000000091c */
[----:B------:R-:W-:Y:S01]  /*15880*/  FFMA R31, -R26, 1.4426950216293334961, -R29 ;  /* 0x3fb8aa3b1a1f7823 */ /* 0x000fe2000000091d */
[----:B------:R-:W-:Y:S01]  /*15890*/  FFMA R4, -R9, 1.925963033500011079e-08, R4 ;  /* 0x32a5706009047823 */ /* 0x000fe20000000104 */
[----:B------:R-:W-:Y:S01]  /*158a0*/  IADD3 R30, R54, 0x1800000, RZ ;  /* 0x01800000361e7810 */ /* 0x000fe20007ffe0ff */
[----:B------:R-:W-:Y:S01]  /*158b0*/  FFMA R51, -R24, 1.925963033500011079e-08, R51 ;  /* 0x32a5706018337823 */ /* 0x000fe20000000133 */
[----:B------:R-:W-:Y:S01]  /*158c0*/  FFMA R28, -R25, 1.925963033500011079e-08, R28 ;  /* 0x32a57060191c7823 */ /* 0x000fe2000000011c */
[----:B------:R-:W-:Y:S01]  /*158d0*/  FFMA R31, -R26, 1.925963033500011079e-08, R31 ;  /* 0x32a570601a1f7823 */ /* 0x000fe2000000011f */
[----:B------:R-:W-:Y:S01]  /*158e0*/  LOP3.LUT R30, R30, 0x7f800000, RZ, 0xc0, !PT ;  /* 0x7f8000001e1e7812 */ /* 0x000fe200078ec0ff */
[----:B------:R-:W1:Y:S03]  /*158f0*/  MUFU.EX2 R39, R39 ;  /* 0x0000002700277308 */ /* 0x000e660000000800 */
[----:B------:R-:W-:-:S05]  /*15900*/  ISETP.GT.U32.AND P0, PT, R30, 0x1ffffff, PT ;  /* 0x01ffffff1e00780c */ /* 0x000fca0003f04070 */
[----:B------:R-:W2:Y:S08]  /*15910*/  MUFU.EX2 R43, R43 ;  /* 0x0000002b002b7308 */ /* 0x000eb00000000800 */
[----:B------:R-:W3:Y:S08]  /*15920*/  MUFU.EX2 R0, R51 ;  /* 0x0000003300007308 */ /* 0x000ef00000000800 */
[----:B------:R-:W-:Y:S08]  /*15930*/  MUFU.EX2 R27, R4 ;  /* 0x00000004001b7308 */ /* 0x000ff00000000800 */
[----:B------:R-:W4:Y:S08]  /*15940*/  MUFU.EX2 R48, R48 ;  /* 0x0000003000307308 */ /* 0x000f300000000800 */
        /* <DEDUP_REMOVED lines=25> */
[----:B------:R-:W-:Y:S01]  /*15ae0*/  FFMA R45, R50, R27, 1 ;  /* 0x3f800000322d7423 */ /* 0x000fe2000000001b */
[----:B-----5:R-:W-:Y:S01]  /*15af0*/  FFMA R49, R52, R29, 1 ;  /* 0x3f80000034317423 */ /* 0x020fe2000000001d */
[----:B------:R-:W-:Y:S01]  /*15b00*/  FFMA R53, R53, R4, 1 ;  /* 0x3f80000035357423 */ /* 0x000fe20000000004 */
[----:B------:R-:W-:Y:S06]  /*15b10*/  @P0 BRA `(.L_x_469) ;  /* 0x0000000000140947 */ /* 0x000fec0003800000 */
[----:B------:R-:W-:Y:S02]  /*15b20*/  MOV R0, R54 ;  /* 0x0000003600007202 */ /* 0x000fe40000000f00 */
[----:B------:R-:W-:-:S07]  /*15b30*/  MOV R4, 0x15b50 ;  /* 0x00015b5000047802 */ /* 0x000fce0000000f00 */
[----:B------:R-:W-:Y:S05]  /*15b40*/  CALL.REL.NOINC `($__internal_0_$__cuda_sm20_rcp_rn_f32_slowpath) ;  /* 0x0000005400a87944 */ /* 0x000fea0003c00000 */
[----:B------:R-:W-:Y:S01]  /*15b50*/  MOV R27, R0 ;  /* 0x00000000001b7202 */ /* 0x000fe20000000f00 */
[----:B------:R-:W-:Y:S06]  /*15b60*/  BRA `(.L_x_470) ;  /* 0x0000000000107947 */ /* 0x000fec0003800000 */
.L_x_469:
[----:B------:R-:W1:Y:S02]  /*15b70*/  MUFU.RCP R27, R54 ;  /* 0x00000036001b7308 */ /* 0x000e640000001000 */
[----:B-1----:R-:W-:-:S04]  /*15b80*/  FFMA R0, R54, R27, -1 ;  /* 0xbf80000036007423 */ /* 0x002fc8000000001b */
[----:B------:R-:W-:-:S04]  /*15b90*/  FADD.FTZ R0, -R0, -RZ ;  /* 0x800000ff00007221 */ /* 0x000fc80000010100 */
[----:B------:R-:W-:-:S07]  /*15ba0*/  FFMA R27, R27, R0, R27 ;  /* 0x000000001b1b7223 */ /* 0x000fce000000001b */
.L_x_470:
[----:B------:R-:W-:Y:S05]  /*15bb0*/  BSYNC B1 ;  /* 0x0000000000017941 */ /* 0x000fea0003800000 */
.L_x_468:
        /* <DEDUP_REMOVED lines=10> */
.L_x_472:
[----:B------:R-:W1:Y:S02]  /*15c60*/  MUFU.RCP R36, R47 ;  /* 0x0000002f00247308 */ /* 0x000e640000001000 */
[----:B-1----:R-:W-:-:S04]  /*15c70*/  FFMA R0, R47, R36, -1 ;  /* 0xbf8000002f007423 */ /* 0x002fc80000000024 */
[----:B------:R-:W-:-:S04]  /*15c80*/  FADD.FTZ R3, -R0, -RZ ;  /* 0x800000ff00037221 */ /* 0x000fc80000010100 */
[----:B------:R-:W-:-:S07]  /*15c90*/  FFMA R36, R36, R3, R36 ;  /* 0x0000000324247223 */ /* 0x000fce0000000024 */
.L_x_473:
[----:B------:R-:W-:Y:S05]  /*15ca0*/  BSYNC B1 ;  /* 0x0000000000017941 */ /* 0x000fea0003800000 */
.L_x_471:
        /* <DEDUP_REMOVED lines=10> */
.L_x_475:
[----:B------:R-:W1:Y:S02]  /*15d50*/  MUFU.RCP R38, R55 ;  /* 0x0000003700267308 */ /* 0x000e640000001000 */
[----:B-1----:R-:W-:-:S04]  /*15d60*/  FFMA R0, R55, R38, -1 ;  /* 0xbf80000037007423 */ /* 0x002fc80000000026 */
[----:B------:R-:W-:-:S04]  /*15d70*/  FADD.FTZ R3, -R0, -RZ ;  /* 0x800000ff00037221 */ /* 0x000fc80000010100 */
[----:B------:R-:W-:-:S07]  /*15d80*/  FFMA R38, R38, R3, R38 ;  /* 0x0000000326267223 */ /* 0x000fce0000000026 */
.L_x_476:
[----:B------:R-:W-:Y:S05]  /*15d90*/  BSYNC B1 ;  /* 0x0000000000017941 */ /* 0x000fea0003800000 */
.L_x_474:
        /* <DEDUP_REMOVED lines=10> */
.L_x_478:
[----:B------:R-:W1:Y:S02]  /*15e40*/  MUFU.RCP R40, R33 ;  /* 0x0000002100287308 */ /* 0x000e640000001000 */
[----:B-1----:R-:W-:-:S04]  /*15e50*/  FFMA R0, R33, R40, -1 ;  /* 0xbf80000021007423 */ /* 0x002fc80000000028 */
[----:B------:R-:W-:-:S04]  /*15e60*/  FADD.FTZ R3, -R0, -RZ ;  /* 0x800000ff00037221 */ /* 0x000fc80000010100 */
[----:B------:R-:W-:-:S07]  /*15e70*/  FFMA R40, R40, R3, R40 ;  /* 0x0000000328287223 */ /* 0x000fce0000000028 */
.L_x_479:
[----:B------:R-:W-:Y:S05]  /*15e80*/  BSYNC B1 ;  /* 0x0000000000017941 */ /* 0x000fea0003800000 */
.L_x_477:
        /* <DEDUP_REMOVED lines=10> */
.L_x_481:
[----:B------:R-:W1:Y:S02]  /*15f30*/  MUFU.RCP R42, R35 ;  /* 0x00000023002a7308 */ /* 0x000e640000001000 */
[----:B-1----:R-:W-:-:S04]  /*15f40*/  FFMA R0, R35, R42, -1 ;  /* 0xbf80000023007423 */ /* 0x002fc8000000002a */
[----:B------:R-:W-:-:S04]  /*15f50*/  FADD.FTZ R3, -R0, -RZ ;  /* 0x800000ff00037221 */ /* 0x000fc80000010100 */
[----:B------:R-:W-:-:S07]  /*15f60*/  FFMA R42, R42, R3, R42 ;  /* 0x000000032a2a7223 */ /* 0x000fce000000002a */
.L_x_482:
[----:B------:R-:W-:Y:S05]  /*15f70*/  BSYNC B1 ;  /* 0x0000000000017941 */ /* 0x000fea0003800000 */
.L_x_480:
        /* <DEDUP_REMOVED lines=10> */
.L_x_484:
[----:B------:R-:W1:Y:S02]  /*16020*/  MUFU.RCP R33, R56 ;  /* 0x0000003800217308 */ /* 0x000e640000001000 */
[----:B-1----:R-:W-:-:S04]  /*16030*/  FFMA R0, R56, R33, -1 ;  /* 0xbf80000038007423 */ /* 0x002fc80000000021 */
[----:B------:R-:W-:-:S04]  /*16040*/  FADD.FTZ R0, -R0, -RZ ;  /* 0x800000ff00007221 */ /* 0x000fc80000010100 */
[----:B------:R-:W-:-:S07]  /*16050*/  FFMA R33, R33, R0, R33 ;  /* 0x0000000021217223 */ /* 0x000fce0000000021 */
.L_x_485:
[----:B------:R-:W-:Y:S05]  /*16060*/  BSYNC B1 ;  /* 0x0000000000017941 */ /* 0x000fea0003800000 */
.L_x_483:
        /* <DEDUP_REMOVED lines=10> */
.L_x_487:
[----:B------:R-:W1:Y:S02]  /*16110*/  MUFU.RCP R44, R41 ;  /* 0x00000029002c7308 */ /* 0x000e640000001000 */
[----:B-1----:R-:W-:-:S04]  /*16120*/  FFMA R0, R41, R44, -1 ;  /* 0xbf80000029007423 */ /* 0x002fc8000000002c */
[----:B------:R-:W-:-:S04]  /*16130*/  FADD.FTZ R3, -R0, -RZ ;  /* 0x800000ff00037221 */ /* 0x000fc80000010100 */
[----:B------:R-:W-:-:S07]  /*16140*/  FFMA R44, R44, R3, R44 ;  /* 0x000000032c2c7223 */ /* 0x000fce000000002c */
.L_x_488:
[----:B------:R-:W-:Y:S05]  /*16150*/  BSYNC B1 ;  /* 0x0000000000017941 */ /* 0x000fea0003800000 */
.L_x_486:
        /* <DEDUP_REMOVED lines=10> */
.L_x_490:
[----:B------:R-:W1:Y:S02]  /*16200*/  MUFU.RCP R35, R58 ;  /* 0x0000003a00237308 */ /* 0x000e640000001000 */
[----:B-1----:R-:W-:-:S04]  /*16210*/  FFMA R0, R58, R35, -1 ;  /* 0xbf8000003a007423 */ /* 0x002fc80000000023 */
[----:B------:R-:W-:-:S04]  /*16220*/  FADD.FTZ R0, -R0, -RZ ;  /* 0x800000ff00007221 */ /* 0x000fc80000010100 */
[----:B------:R-:W-:-:S07]  /*16230*/  FFMA R35, R35, R0, R35 ;  /* 0x0000000023237223 */ /* 0x000fce0000000023 */
.L_x_491:
[----:B------:R-:W-:Y:S05]  /*16240*/  BSYNC B1 ;  /* 0x0000000000017941 */ /* 0x000fea0003800000 */
.L_x_489:
        /* <DEDUP_REMOVED lines=10> */
.L_x_493:
[----:B------:R-:W1:Y:S02]  /*162f0*/  MUFU.RCP R37, R60 ;  /* 0x0000003c00257308 */ /* 0x000e640000001000 */
[----:B-1----:R-:W-:-:S04]  /*16300*/  FFMA R0, R60, R37, -1 ;  /* 0xbf8000003c007423 */ /* 0x002fc80000000025 */
[----:B------:R-:W-:-:S04]  /*16310*/  FADD.FTZ R0, -R0, -RZ ;  /* 0x800000ff00007221 */ /* 0x000fc80000010100 */
[----:B------:R-:W-:-:S07]  /*16320*/  FFMA R37, R37, R0, R37 ;  /* 0x0000000025257223 */ /* 0x000fce0000000025 */
.L_x_494:
[----:B------:R-:W-:Y:S05]  /*16330*/  BSYNC B1 ;  /* 0x0000000000017941 */ /* 0x000fea0003800000 */
.L_x_492:
        /* <DEDUP_REMOVED lines=10> */
.L_x_496:
[----:B------:R-:W1:Y:S02]  /*163e0*/  MUFU.RCP R46, R39 ;  /* 0x00000027002e7308 */ /* 0x000e640000001000 */
[----:B-1----:R-:W-:-:S04]  /*163f0*/  FFMA R0, R39, R46, -1 ;  /* 0xbf80000027007423 */ /* 0x002fc8000000002e */
[----:B------:R-:W-:-:S04]  /*16400*/  FADD.FTZ R3, -R0, -RZ ;  /* 0x800000ff00037221 */ /* 0x000fc80000010100 */
[----:B------:R-:W-:-:S07]  /*16410*/  FFMA R46, R46, R3, R46 ;  /* 0x000000032e2e7223 */ /* 0x000fce000000002e */
.L_x_497:
[----:B------:R-:W-:Y:S05]  /*16420*/  BSYNC B1 ;  /* 0x0000000000017941 */ /* 0x000fea0003800000 */
.L_x_495:
        /* <DEDUP_REMOVED lines=10> */
.L_x_499:
[----:B------:R-:W1:Y:S02]  /*164d0*/  MUFU.RCP R39, R62 ;  /* 0x0000003e00277308 */ /* 0x000e640000001000 */
[----:B-1----:R-:W-:-:S04]  /*164e0*/  FFMA R0, R62, R39, -1 ;  /* 0xbf8000003e007423 */ /* 0x002fc80000000027 */
[----:B------:R-:W-:-:S04]  /*164f0*/  FADD.FTZ R0, -R0, -RZ ;  /* 0x800000ff00007221 */ /* 0x000fc80000010100 */
[----:B------:R-:W-:-:S07]  /*16500*/  FFMA R39, R39, R0, R39 ;  /* 0x0000000027277223 */ /* 0x000fce0000000027 */
.L_x_500:
[----:B------:R-:W-:Y:S05]  /*16510*/  BSYNC B1 ;  /* 0x0000000000017941 */ /* 0x000fea0003800000 */
.L_x_498:
        /* <DEDUP_REMOVED lines=10> */
.L_x_502:
[----:B------:R-:W1:Y:S02]  /*165c0*/  MUFU.RCP R48, R43 ;  /* 0x0000002b00307308 */ /* 0x000e640000001000 */
[----:B-1----:R-:W-:-:S04]  /*165d0*/  FFMA R0, R43, R48, -1 ;  /* 0xbf8000002b007423 */ /* 0x002fc80000000030 */
[----:B------:R-:W-:-:S04]  /*165e0*/  FADD.FTZ R3, -R0, -RZ ;  /* 0x800000ff00037221 */ /* 0x000fc80000010100 */
[----:B------:R-:W-:-:S07]  /*165f0*/  FFMA R48, R48, R3, R48 ;  /* 0x0000000330307223 */ /* 0x000fce0000000030 */
.L_x_503:
[----:B------:R-:W-:Y:S05]  /*16600*/  BSYNC B1 ;  /* 0x0000000000017941 */ /* 0x000fea0003800000 */
.L_x_501:
        /* <DEDUP_REMOVED lines=10> */
.L_x_505:
[----:B------:R-:W1:Y:S02]  /*166b0*/  MUFU.RCP R41, R64 ;  /* 0x0000004000297308 */ /* 0x000e640000001000 */
[----:B-1----:R-:W-:-:S04]  /*166c0*/  FFMA R0, R64, R41, -1 ;  /* 0xbf80000040007423 */ /* 0x002fc80000000029 */
[----:B------:R-:W-:-:S04]  /*166d0*/  FADD.FTZ R0, -R0, -RZ ;  /* 0x800000ff00007221 */ /* 0x000fc80000010100 */
[----:B------:R-:W-:-:S07]  /*166e0*/  FFMA R41, R41, R0, R41 ;  /* 0x0000000029297223 */ /* 0x000fce0000000029 */
.L_x_506:
[----:B------:R-:W-:Y:S05]  /*166f0*/  BSYNC B1 ;  /* 0x0000000000017941 */ /* 0x000fea0003800000 */
.L_x_504:
        /* <DEDUP_REMOVED lines=10> */
.L_x_508:
[----:B------:R-:W1:Y:S02]  /*167a0*/  MUFU.RCP R50, R45 ;  /* 0x0000002d00327308 */ /* 0x000e640000001000 */
[----:B-1----:R-:W-:-:S04]  /*167b0*/  FFMA R0, R45, R50, -1 ;  /* 0xbf8000002d007423 */ /* 0x002fc80000000032 */
[----:B------:R-:W-:-:S04]  /*167c0*/  FADD.FTZ R3, -R0, -RZ ;  /* 0x800000ff00037221 */ /* 0x000fc80000010100 */
[----:B------:R-:W-:-:S07]  /*167d0*/  FFMA R50, R50, R3, R50 ;  /* 0x0000000332327223 */ /* 0x000fce0000000032 */
.L_x_509:
[----:B------:R-:W-:Y:S05]  /*167e0*/  BSYNC B1 ;  /* 0x0000000000017941 */ /* 0x000fea0003800000 */
.L_x_507:
        /* <DEDUP_REMOVED lines=10> */
.L_x_511:
[----:B------:R-:W1:Y:S02]  /*16890*/  MUFU.RCP R52, R49 ;  /* 0x0000003100347308 */ /* 0x000e640000001000 */
[----:B-1----:R-:W-:-:S04]  /*168a0*/  FFMA R0, R49, R52, -1 ;  /* 0xbf80000031007423 */ /* 0x002fc80000000034 */
[----:B------:R-:W-:-:S04]  /*168b0*/  FADD.FTZ R3, -R0, -RZ ;  /* 0x800000ff00037221 */ /* 0x000fc80000010100 */
[----:B------:R-:W-:-:S07]  /*168c0*/  FFMA R52, R52, R3, R52 ;  /* 0x0000000334347223 */ /* 0x000fce0000000034 */
.L_x_512:
[----:B------:R-:W-:Y:S05]  /*168d0*/  BSYNC B1 ;  /* 0x0000000000017941 */ /* 0x000fea0003800000 */
.L_x_510:
        /* <DEDUP_REMOVED lines=9> */
.L_x_514:
[----:B------:R-:W1:Y:S02]  /*16970*/  MUFU.RCP R0, R53 ;  /* 0x0000003500007308 */ /* 0x000e640000001000 */
[----:B-1----:R-:W-:-:S04]  /*16980*/  FFMA R3, R53, R0, -1 ;  /* 0xbf80000035037423 */ /* 0x002fc80000000000 */
[----:B------:R-:W-:-:S04]  /*16990*/  FADD.FTZ R3, -R3, -RZ ;  /* 0x800000ff03037221 */ /* 0x000fc80000010100 */
[----:B------:R-:W-:-:S07]  /*169a0*/  FFMA R0, R0, R3, R0 ;  /* 0x0000000300007223 */ /* 0x000fce0000000000 */
.L_x_515:
[----:B------:R-:W-:Y:S05]  /*169b0*/  BSYNC B1 ;  /* 0x0000000000017941 */ /* 0x000fea0003800000 */
.L_x_513:
        /* <DEDUP_REMOVED lines=26> */
.L_x_516:
[----:B------:R-:W2:Y:S01]  /*16b60*/  LDL.LU R25, [R1+0xc0] ;  /* 0x0000c00001197983 */ /* 0x000ea20000300800 */
        /* <DEDUP_REMOVED lines=16> */
[----:B---3--:R-:W3:Y:S02]  /*16c70*/  FENCE.VIEW.ASYNC.S ;  /* 0x00000000000073c6 */ /* 0x008ee40000000000 */
[----:B---3--:R-:W-:Y:S01]  /*16c80*/  BAR.SYNC.DEFER_BLOCKING 0x1, 0x100 ;  /* 0x0044000000007b1d */ /* 0x008fe20000010000 */
[----:B--2---:R-:W-:-:S05]  /*16c90*/  IADD3 R25, P0, R25, UR46, RZ ;  /* 0x0000002e19197c10 */ /* 0x004fca000ff1e0ff */
[----:B------:R1:W-:Y:S01]  /*16ca0*/  STL [R1+0xc0], R25 ;  /* 0x0000c01901007387 */ /* 0x0003e20000100800 */
[----:B------:R-:W-:Y:S07]  /*16cb0*/  @P5 BRA `(.L_x_518) ;  /* 0x0000000000205947 */ /* 0x000fee0003800000 */
[----:B------:R-:W-:Y:S02]  /*16cc0*/  UIADD3 UR8, UP0, UR40, 0x4f0, URZ ;  /* 0x000004f028087890 */ /* 0x000fe4000ff1e03f */
[----:B------:R-:W-:Y:S02]  /*16cd0*/  UIADD3 UR5, UR53, 0xe0, URZ ;  /* 0x000000e035057890 */ /* 0x000fe4000fffe03f */
[----:B------:R-:W-:Y:S02]  /*16ce0*/  UIADD3 UR4, UR43, 0x5100, URZ ;  /* 0x000051002b047890 */ /* 0x000fe4000fffe03f */
[----:B------:R-:W-:Y:S01]  /*16cf0*/  UIADD3.X UR9, URZ, UR41, URZ, UP0, !UPT ;  /* 0x000000293f097290 */ /* 0x000fe200087fe43f */
[----:B------:R-:W-:Y:S01]  /*16d00*/  UMOV UR6, UR54 ;  /* 0x0000003600067c82 */ /* 0x000fe20008000000 */
[----:B------:R-:W-:-:S07]  /*16d10*/  UMOV UR7, UR55 ;  /* 0x0000003700077c82 */ /* 0x000fce0008000000 */
[----:B------:R2:W-:Y:S02]  /*16d20*/  UTMASTG.3D [UR4], [UR8] ;  /* 0x00000004080073b5 */ /* 0x0005e40008010000 */
[----:B--2---:R0:W-:Y:S02]  /*16d30*/  UTMACMDFLUSH ;  /* 0x00000000000079b7 */ /* 0x0041e40000000000 */
.L_x_518:
[----:B------:R-:W-:Y:S05]  /*16d40*/  BSYNC B0 ;  /* 0x0000000000007941 */ /* 0x000fea0003800000 */
.L_x_517:
[----:B-1----:R-:W2:Y:S01]  /*16d50*/  LDL.LU R27, [R1+0xc4] ;  /* 0x0000c400011b7983 */ /* 0x002ea20000300800 */
[----:B------:R-:W-:Y:S01]  /*16d60*/  ULDC.64 UR4, c[0x0][0x8f8] ;  /* 0x00023e0000047ab9 */ /* 0x000fe20000000a00 */
[----:B------:R-:W-:Y:S01]  /*16d70*/  UMOV UR55, 0xffffffff ;  /* 0xffffffff00377882 */ /* 0x000fe20000000000 */
[----:B------:R-:W-:Y:S02]  /*16d80*/  PRMT R0, RZ, 0x7610, R0 ;  /* 0x00007610ff007816 */ /* 0x000fe40000000000 */
[----:B------:R-:W-:Y:S02]  /*16d90*/  MOV R6, 0xffffffff ;  /* 0xffffffff00067802 */ /* 0x000fe40000000f00 */
[----:B------:R-:W-:Y:S02]  /*16da0*/  MOV R5, 0xffffffff ;  /* 0xffffffff00057802 */ /* 0x000fe40000000f00 */
[----:B--2---:R-:W-:Y:S02]  /*16db0*/  IADD3.X R27, R27, UR38, RZ, P0, !PT ;  /* 0x000000261b1b7c10 */ /* 0x004fe400087fe4ff */
[----:B------:R-:W-:-:S03]  /*16dc0*/  ISETP.GE.U32.AND P0, PT, R25, UR4, PT ;  /* 0x0000000419007c0c */ /* 0x000fc6000bf06070 */
[----:B------:R1:W-:Y:S01]  /*16dd0*/  STL [R1+0xc4], R27 ;  /* 0x0000c41b01007387 */ /* 0x0003e20000100800 */
[----:B------:R-:W-:-:S13]  /*16de0*/  ISETP.GE.U32.AND.EX P0, PT, R27, UR5, PT, P0 ;  /* 0x000000051b007c0c */ /* 0x000fda000bf06100 */
[----:B-1----:R-:W-:Y:S05]  /*16df0*/  @P0 BRA `(.L_x_519) ;  /* 0x0000000400700947 */ /* 0x002fea0003800000 */
[----:B------:R-:W1:Y:S01]  /*16e00*/  S2R R17, SR_CTAID.X ;  /* 0x0000000000117919 */ /* 0x000e620000002500 */
[----:B------:R-:W2:Y:S01]  /*16e10*/  LDC.64 R10, c[0x0][0x8d0] ;  /* 0x00023400ff0a7b82 */ /* 0x000ea20000000a00 */
[----:B------:R-:W-:Y:S01]  /*16e20*/  ULDC UR4, c[0x0][0x150] ;  /* 0x0000540000047ab9 */ /* 0x000fe20000000800 */
[----:B------:R-:W-:Y:S01]  /*16e30*/  MOV R8, R25 ;  /* 0x0000001900087202 */ /* 0x000fe20000000f00 */
[----:B------:R-:W3:Y:S01]  /*16e40*/  S2R R23, SR_CTAID.Y ;  /* 0x0000000000177919 */ /* 0x000ee20000002600 */
[----:B------:R-:W-:-:S04]  /*16e50*/  MOV R9, R27 ;  /* 0x0000001b00097202 */ /* 0x000fc80000000f00 */
[----:B------:R-:W4:Y:S08]  /*16e60*/  LDC R24, c[0x0][0x144] ;  /* 0x00005100ff187b82 */ /* 0x000f300000000800 */
[----:B------:R-:W3:Y:S08]  /*16e70*/  LDC R12, c[0x0][0x8d8] ;  /* 0x00023600ff0c7b82 */ /* 0x000ef00000000800 */
[----:B------:R-:W3:Y:S01]  /*16e80*/  LDC.64 R18, c[0x0][0x8c8] ;  /* 0x00023200ff127b82 */ /* 0x000ee20000000a00 */
[----:B--2---:R-:W-:-:S04]  /*16e90*/  ISETP.NE.U32.AND P0, PT, R10, RZ, PT ;  /* 0x000000ff0a00720c */ /* 0x004fc80003f05070 */
[----:B------:R-:W-:Y:S02]  /*16ea0*/  ISETP.NE.AND.EX P0, PT, R11, RZ, PT, P0 ;  /* 0x000000ff0b00720c */ /* 0x000fe40003f05300 */
[----:B-1----:R-:W-:-:S05]  /*16eb0*/  I2FP.F32.U32 R0, R17 ;  /* 0x0000001100007245 */ /* 0x002fca0000201000 */
[----:B------:R-:W-:-:S04]  /*16ec0*/  FMUL R0, R0, UR4 ;  /* 0x0000000400007c20 */ /* 0x000fc80008400000 */
[----:B------:R1:W2:Y:S02]  /*16ed0*/  F2I.U32.TRUNC.NTZ R22, R0 ;  /* 0x0000000000167305 */ /* 0x0002a4000020f000 */
[----:B----4-:R-:W-:Y:S05]  /*16ee0*/  @!P0 BRA `(.L_x_520) ;  /* 0x0000000000288947 */ /* 0x010fea0003800000 */
[----:B-1----:R-:W1:Y:S02]  /*16ef0*/  LDC R0, c[0x0][0x8dc] ;  /* 0x00023700ff007b82 */ /* 0x002e640000000800 */
        /* <DEDUP_REMOVED lines=9> */
.L_x_520:
[-CC-:B---3--:R-:W-:Y:S01]  /*16f90*/  SHF.R.U64 R29, R8, R12.reuse, R9.reuse ;  /* 0x0000000c081d7219 */ /* 0x188fe20000001209 */
[----:B------:R-:W3:Y:S01]  /*16fa0*/  LDC.64 R20, c[0x0][0x8e8] ;  /* 0x00023a00ff147b82 */ /* 0x000ee20000000a00 */
[----:B-1----:R-:W-:Y:S01]  /*16fb0*/  SHF.R.U32.HI R0, RZ, R12, R9 ;  /* 0x0000000cff007219 */ /* 0x002fe20000011609 */
[----:B------:R-:W-:Y:S01]  /*16fc0*/  ULDC UR4, c[0x0][0x154] ;  /* 0x0000550000047ab9 */ /* 0x000fe20000000800 */
[----:B------:R-:W-:Y:S02]  /*16fd0*/  IADD3 R3, P0, RZ, -R29, RZ ;  /* 0x8000001dff037210 */ /* 0x000fe40007f1e0ff */
[----:B------:R-:W-:Y:S02]  /*16fe0*/  MOV R4, R25 ;  /* 0x0000001900047202 */ /* 0x000fe40000000f00 */
[----:B------:R-:W-:Y:S01]  /*16ff0*/  IADD3.X R5, RZ, ~R0, RZ, P0, !PT ;  /* 0x80000000ff057210 */ /* 0x000fe200007fe4ff */
[----:B------:R-:W1:Y:S01]  /*17000*/  LDC R6, c[0x0][0x8c0] ;  /* 0x00023000ff067b82 */ /* 0x000e620000000800 */
[----:B--2---:R-:W-:-:S02]  /*17010*/  IADD3 R22, -R22, RZ, RZ ;  /* 0x000000ff16167210 */ /* 0x004fc40007ffe1ff */
[----:B------:R-:W-:Y:S01]  /*17020*/  MOV R7, 0x1 ;  /* 0x0000000100077802 */ /* 0x000fe20000000f00 */
[----:B------:R-:W-:Y:S01]  /*17030*/  IMAD R0, R5, R18, RZ ;  /* 0x0000001205007224 */ /* 0x000fe200078e02ff */
[----:B------:R-:W-:-:S03]  /*17040*/  MOV R5, R27 ;  /* 0x0000001b00057202 */ /* 0x000fc60000000f00 */
[----:B------:R-:W2:Y:S01]  /*17050*/  LDC R8, c[0x0][0x8b0] ;  /* 0x00022c00ff087b82 */ /* 0x000ea20000000800 */
[----:B------:R-:W-:-:S04]  /*17060*/  IMAD.WIDE.U32 R4, R3, R18, R4 ;  /* 0x0000001203047225 */ /* 0x000fc800078e0004 */
[----:B------:R-:W-:Y:S01]  /*17070*/  IMAD R3, R3, R19, R0 ;  /* 0x0000001303037224 */ /* 0x000fe200078e0200 */
[----:B------:R-:W-:Y:S02]  /*17080*/  I2FP.F32.U32 R0, R23 ;  /* 0x0000001700007245 */ /* 0x000fe40000201000 */
[----:B------:R-:W4:Y:S01]  /*17090*/  LDC R26, c[0x0][0x900] ;  /* 0x00024000ff1a7b82 */ /* 0x000f220000000800 */
[----:B------:R-:W-:Y:S01]  /*170a0*/  IMAD R19, R24, R22, R17 ;  /* 0x0000001618137224 */ /* 0x000fe200078e0211 */
[----:B---3--:R-:W-:Y:S02]  /*170b0*/  ISETP.NE.U32.AND P0, PT, R20, RZ, PT ;  /* 0x000000ff1400720c */ /* 0x008fe40003f05070 */
[----:B------:R-:W-:Y:S01]  /*170c0*/  IADD3 R3, R5, R3, RZ ;  /* 0x0000000305037210 */ /* 0x000fe20007ffe0ff */
[----:B------:R-:W-:Y:S01]  /*170d0*/  FMUL R0, R0, UR4 ;  /* 0x0000000400007c20 */ /* 0x000fe20008400000 */
[----:B------:R-:W-:Y:S02]  /*170e0*/  ISETP.NE.AND.EX P0, PT, R21, RZ, PT, P0 ;  /* 0x000000ff1500720c */ /* 0x000fe40003f05300 */
[----:B------:R-:W3:Y:S01]  /*170f0*/  LDC R22, c[0x0][0x148] ;  /* 0x00005200ff167b82 */ /* 0x000ee20000000800 */
[-CC-:B-1----:R-:W-:Y:S01]  /*17100*/  SHF.R.U64 R12, R4, R6.reuse, R3.reuse ;  /* 0x00000006040c7219 */ /* 0x182fe20000001203 */
[----:B------:R1:W1:Y:S01]  /*17110*/  F2I.U32.TRUNC.NTZ R15, R0 ;  /* 0x00000000000f7305 */ /* 0x000262000020f000 */
[----:B------:R-:W-:-:S02]  /*17120*/  SHF.R.U32.HI R3, RZ, R6, R3 ;  /* 0x00000006ff037219 */ /* 0x000fc40000011603 */
[----:B------:R-:W-:-:S03]  /*17130*/  MOV R5, 0xffffffff ;  /* 0xffffffff00057802 */ /* 0x000fc60000000f00 */
[----:B------:R-:W1:Y:S01]  /*17140*/  LDC R17, c[0x0][0x8a8] ;  /* 0x00022a00ff117b82 */ /* 0x000e620000000800 */
[-CC-:B--2---:R-:W-:Y:S02]  /*17150*/  SHF.R.U64 R10, R12, R8.reuse, R3.reuse ;  /* 0x000000080c0a7219 */ /* 0x184fe40000001203 */
[----:B------:R-:W-:-:S05]  /*17160*/  SHF.R.U32.HI R3, RZ, R8, R3 ;  /* 0x00000008ff037219 */ /* 0x000fca0000011603 */
[----:B------:R-:W2:Y:S01]  /*17170*/  LDC R24, c[0x0][0x8f0] ;  /* 0x00023c00ff187b82 */ /* 0x000ea20000000800 */
[-C--:B----4-:R-:W-:Y:S02]  /*17180*/  SHF.L.U32 R4, R5, R26.reuse, RZ ;  /* 0x0000001a05047219 */ /* 0x090fe400000006ff */
[-CC-:B------:R-:W-:Y:S02]  /*17190*/  SHF.R.U64 R18, R10, R26.reuse, R3.reuse ;  /* 0x0000001a0a127219 */ /* 0x180fe40000001203 */
[----:B------:R-:W-:Y:S02]  /*171a0*/  SHF.R.U32.HI R5, RZ, R26, R3 ;  /* 0x0000001aff057219 */ /* 0x000fe40000011603 */
[----:B------:R-:W-:Y:S01]  /*171b0*/  LOP3.LUT R25, RZ, R4, RZ, 0x33, !PT ;  /* 0x00000004ff197212 */ /* 0x000fe200078e33ff */
[----:B------:R-:W4:Y:S01]  /*171c0*/  LDC R27, c[0x0][0x8e0] ;  /* 0x00023800ff1b7b82 */ /* 0x000f220000000800 */
[----:B------:R-:W-:Y:S02]  /*171d0*/  SHF.L.U32 R26, R7, R26, RZ ;  /* 0x0000001a071a7219 */ /* 0x000fe400000006ff */
[----:B------:R-:W-:-:S05]  /*171e0*/  MOV R4, R18 ;  /* 0x0000001200047202 */ /* 0x000fca0000000f00 */
[----:B------:R-:W1:Y:S01]  /*171f0*/  LDC R28, c[0x0][0x8b8] ;  /* 0x00022e00ff1c7b82 */ /* 0x000e620000000800 */
[----:B------:R-:W-:Y:S05]  /*17200*/  @!P0 BRA `(.L_x_521) ;  /* 0x0000000000288947 */ /* 0x000fea0003800000 */
[----:B------:R-:W5:Y:S02]  /*17210*/  LDC R3, c[0x0][0x8f4] ;  /* 0x00023d00ff037b82 */ /* 0x000f640000000800 */
[----:B-----5:R-:W-:-:S04]  /*17220*/  IADD3 R3, P0, R18, R3, RZ ;  /* 0x0000000312037210 */ /* 0x020fc80007f1e0ff */
        /* <DEDUP_REMOVED lines=8> */
.L_x_521:
[----:B------:R-:W5:Y:S01]  /*172b0*/  LDC R3, c[0x0][0x904] ;  /* 0x00024100ff037b82 */ /* 0x000f620000000800 */
[----:B-12---:R-:W-:Y:S02]  /*172c0*/  SHF.R.U64 R0, R4, R24, R5 ;  /* 0x0000001804007219 */ /* 0x006fe40000001205 */
[----:B------:R-:W-:Y:S02]  /*172d0*/  LOP3.LUT R5, R10, R25, RZ, 0xc0, !PT ;  /* 0x000000190a057212 */ /* 0x000fe400078ec0ff */
[----:B------:R-:W-:Y:S02]  /*172e0*/  IADD3 R15, -R15, RZ, RZ ;  /* 0x000000ff0f0f7210 */ /* 0x000fe40007ffe1ff */
[----:B------:R-:W-:Y:S01]  /*172f0*/  IADD3 R7, R17, -0x1, RZ ;  /* 0xffffffff11077810 */ /* 0x000fe20007ffe0ff */
[----:B------:R-:W-:Y:S01]  /*17300*/  IMAD R6, R26, R0, R5 ;  /* 0x000000001a067224 */ /* 0x000fe200078e0205 */
[----:B------:R-:W-:Y:S02]  /*17310*/  R2UR UR55, R29 ;  /* 0x000000001d3772ca */ /* 0x000fe400000e0000 */
[----:B------:R-:W-:-:S02]  /*17320*/  LOP3.LUT R5, R12, R7, RZ, 0xc0, !PT ;  /* 0x000000070c057212 */ /* 0x000fc400078ec0ff */
[----:B-----5:R-:W-:Y:S02]  /*17330*/  ISETP.NE.AND P0, PT, R3, 0x1, PT ;  /* 0x000000010300780c */ /* 0x020fe40003f05270 */
[----:B------:R-:W-:-:S05]  /*17340*/  IADD3 R3, -R0, RZ, RZ ;  /* 0x000000ff00037210 */ /* 0x000fca0007ffe1ff */
[----:B----4-:R-:W-:-:S04]  /*17350*/  IMAD R0, R3, R27, R18 ;  /* 0x0000001b03007224 */ /* 0x010fc800078e0212 */
[----:B------:R-:W-:Y:S01]  /*17360*/  IMAD R3, R0, R17, R5 ;  /* 0x0000001100037224 */ /* 0x000fe200078e0205 */
[----:B------:R-:W-:Y:S01]  /*17370*/  MOV R0, 0x1 ;  /* 0x0000000100007802 */ /* 0x000fe20000000f00 */
[----:B---3--:R-:W-:-:S04]  /*17380*/  @P0 IMAD R19, R22, R15, R23 ;  /* 0x0000000f16130224 */ /* 0x008fc800078e0217 */
[----:B------:R-:W-:-:S05]  /*17390*/  IMAD R6, R6, R28, R19 ;  /* 0x0000001c06067224 */ /* 0x000fca00078e0213 */
[----:B------:R-:W-:Y:S02]  /*173a0*/  SEL R5, R3, R6, !P0 ;  /* 0x0000000603057207 */ /* 0x000fe40004000000 */
[----:B------:R-:W-:-:S07]  /*173b0*/  SEL R6, R6, R3, !P0 ;  /* 0x0000000306067207 */ /* 0x000fce0004000000 */
.L_x_519:
[----:B------:R-:W-:Y:S01]  /*173c0*/  UIADD3 UR39, UR42, UR39, URZ ;  /* 0x000000272a277290 */ /* 0x000fe2000fffe03f */
[----:B------:R3:W-:Y:S01]  /*173d0*/  STL [R1+0xb8], R13 ;  /* 0x0000b80d01007387 */ /* 0x0007e20000100800 */
[----:B------:R-:W-:Y:S02]  /*173e0*/  LOP3.LUT P0, RZ, R0, 0xff, RZ, 0xc0, !PT ;  /* 0x000000ff00ff7812 */ /* 0x000fe4000780c0ff */
[----:B------:R-:W-:Y:S01]  /*173f0*/  USHF.R.U32.HI UR4, URZ, 0x3, UR39 ;  /* 0x000000033f047899 */ /* 0x000fe20008011627 */
[----:B------:R3:W-:Y:S01]  /*17400*/  STL [R1+0xb4], R14 ;  /* 0x0000b40e01007387 */ /* 0x0007e20000100800 */
[----:B------:R-:W-:Y:S02]  /*17410*/  UISETP.GT.U32.AND UP0, UPT, UR39, 0x7, UPT ;  /* 0x000000072700788c */ /* 0x000fe4000bf04070 */
[----:B------:R-:W-:Y:S02]  /*17420*/  ULOP3.LUT UR4, UR4, 0x1, URZ, 0xc0, !UPT ;  /* 0x0000000104047892 */ /* 0x000fe4000f8ec03f */
[----:B------:R-:W-:-:S02]  /*17430*/  UISETP.LT.U32.AND UP1, UPT, UR42, 0x8, UP0 ;  /* 0x000000082a00788c */ /* 0x000fc40008721070 */
[----:B------:R-:W-:Y:S02]  /*17440*/  UISETP.NE.U32.AND UP2, UPT, UR4, 0x1, UPT ;  /* 0x000000010400788c */ /* 0x000fe4000bf45070 */
[----:B------:R-:W-:Y:S02]  /*17450*/  USEL UR5, URZ, 0x1, !UP1 ;  /* 0x000000013f057887 */ /* 0x000fe4000c800000 */
[----:B------:R-:W-:Y:S02]  /*17460*/  UISETP.GT.U32.AND UP0, UPT, UR42, 0x7, !UP2 ;  /* 0x000000072a00788c */ /* 0x000fe4000d704070 */
[----:B------:R-:W-:Y:S02]  /*17470*/  ULOP3.LUT UR39, UR39, 0x7, URZ, 0xc0, !UPT ;  /* 0x0000000727277892 */ /* 0x000fe4000f8ec03f */
[----:B------:R-:W-:-:S04]  /*17480*/  USEL UR4, URZ, 0x1, !UP0 ;  /* 0x000000013f047887 */ /* 0x000fc8000c000000 */
[----:B------:R-:W-:Y:S01]  /*17490*/  ULOP3.LUT UR36, UR4, UR36, UR5, 0x96, !UPT ;  /* 0x0000002404247292 */ /* 0x000fe2000f8e9605 */
[----:B---3--:R-:W-:Y:S11]  /*174a0*/  @P0 BRA `(.L_x_522) ;  /* 0xfffffea000240947 */ /* 0x008ff6000383ffff */
[----:B------:R-:W-:-:S04]  /*174b0*/  DEPBAR.LE SB0, 0x0 ;  /* 0x000080000000791a */ /* 0x000fc80000000000 */
[----:B------:R-:W-:Y:S05]  /*174c0*/  EXIT ;  /* 0x000000000000794d */ /* 0x000fea0003800000 */
.L_x_9:
[----:B------:R-:W2:Y:S01]  /*174d0*/  LDL R18, [R1+0xc0] ;  /* 0x0000c00001127983 */ /* 0x000ea20000100800 */
[----:B------:R-:W-:-:S03]  /*174e0*/  ULDC.64 UR4, c[0x0][0x8f8] ;  /* 0x00023e0000047ab9 */ /* 0x000fc60000000a00 */
[----:B------:R-:W3:Y:S01]  /*174f0*/  LDL R22, [R1+0xc4] ;  /* 0x0000c40001167983 */ /* 0x000ee20000100800 */
[----:B------:R-:W-:Y:S02]  /*17500*/  PRMT R6, RZ, 0x7610, R6 ;  /* 0x00007610ff067816 */ /* 0x000fe40000000006 */
[----:B------:R-:W-:Y:S02]  /*17510*/  MOV R16, 0xffffffff ;  /* 0xffffffff00107802 */ /* 0x000fe40000000f00 */
[----:B------:R-:W-:Y:S02]  /*17520*/  MOV R12, 0xffffffff ;  /* 0xffffffff000c7802 */ /* 0x000fe40000000f00 */
[----:B------:R-:W-:Y:S02]  /*17530*/  MOV R5, 0xffffffff ;  /* 0xffffffff00057802 */ /* 0x000fe40000000f00 */
[----:B--2---:R-:W-:-:S04]  /*17540*/  ISETP.GE.U32.AND P1, PT, R18, UR4, PT ;  /* 0x0000000412007c0c */ /* 0x004fc8000bf26070 */
[----:B---3--:R-:W-:-:S13]  /*17550*/  ISETP.GE.U32.AND.EX P1, PT, R22, UR5, PT, P1 ;  /* 0x0000000516007c0c */ /* 0x008fda000bf26110 */
[----:B------:R-:W-:Y:S05]  /*17560*/  @P1 BRA `(.L_x_523) ;  /* 0x0000000400681947 */ /* 0x000fea0003800000 */
        /* <DEDUP_REMOVED lines=18> */
.L_x_524:
[-CC-:B------:R-:W-:Y:S01]  /*17690*/  SHF.R.U64 R17, R14, R6.reuse, R15.reuse ;  /* 0x000000060e117219 */ /* 0x180fe2000000120f */
[----:B------:R-:W-:Y:S01]  /*176a0*/  ULDC UR4, c[0x0][0x150] ;  /* 0x0000540000047ab9 */ /* 0x000fe20000000800 */
[----:B------:R-:W-:Y:S01]  /*176b0*/  SHF.R.U32.HI R5, RZ, R6, R15 ;  /* 0x00000006ff057219 */ /* 0x000fe2000001160f */
[----:B------:R-:W1:Y:S01]  /*176c0*/  LDC R12, c[0x0][0x8c0] ;  /* 0x00023000ff0c7b82 */ /* 0x000e620000000800 */
[----:B------:R-:W-:Y:S02]  /*176d0*/  I2FP.F32.U32 R6, R8 ;  /* 0x0000000800067245 */ /* 0x000fe40000201000 */
[----:B------:R-:W-:Y:S02]  /*176e0*/  IADD3 R9, P1, RZ, -R17, RZ ;  /* 0x80000011ff097210 */ /* 0x000fe40007f3e0ff */
[----:B------:R-:W-:Y:S01]  /*176f0*/  MOV R10, R18 ;  /* 0x00000012000a7202 */ /* 0x000fe20000000f00 */
[----:B------:R-:W-:Y:S01]  /*17700*/  FMUL R13, R6, UR4 ;  /* 0x00000004060d7c20 */ /* 0x000fe20008400000 */
[----:B------:R-:W-:Y:S01]  /*17710*/  IADD3.X R5, RZ, ~R5, RZ, P1, !PT ;  /* 0x80000005ff057210 */ /* 0x000fe20000ffe4ff */
[----:B------:R-:W2:Y:S01]  /*17720*/  LDC.64 R24, c[0x0][0x8e8] ;  /* 0x00023a00ff187b82 */ /* 0x000ea20000000a00 */
[----:B------:R-:W-:Y:S01]  /*17730*/  MOV R11, R22 ;  /* 0x00000016000b7202 */ /* 0x000fe20000000f00 */
[----:B------:R-:W-:-:S02]  /*17740*/  ULDC UR4, c[0x0][0x154] ;  /* 0x0000550000047ab9 */ /* 0x000fc40000000800 */
[----:B------:R-:W3:Y:S01]  /*17750*/  F2I.U32.TRUNC.NTZ R13, R13 ;  /* 0x0000000d000d7305 */ /* 0x000ee2000020f000 */
[-C--:B------:R-:W-:Y:S02]  /*17760*/  IMAD R6, R5, R20.reuse, RZ ;  /* 0x0000001405067224 */ /* 0x080fe400078e02ff */
[C---:B------:R-:W-:Y:S01]  /*17770*/  IMAD.WIDE.U32 R10, R9.reuse, R20, R10 ;  /* 0x00000014090a7225 */ /* 0x040fe200078e000a */
[----:B------:R-:W4:Y:S03]  /*17780*/  LDC R15, c[0x0][0x144] ;  /* 0x00005100ff0f7b82 */ /* 0x000f260000000800 */
[----:B------:R-:W-:Y:S01]  /*17790*/  IMAD R5, R9, R21, R6 ;  /* 0x0000001509057224 */ /* 0x000fe200078e0206 */
[----:B------:R-:W-:-:S04]  /*177a0*/  I2FP.F32.U32 R9, R7 ;  /* 0x0000000700097245 */ /* 0x000fc80000201000 */
[----:B------:R-:W5:Y:S01]  /*177b0*/  LDC R18, c[0x0][0x8b0] ;  /* 0x00022c00ff127b82 */ /* 0x000f620000000800 */
[----:B------:R-:W-:Y:S02]  /*177c0*/  IADD3 R5, R11, R5, RZ ;  /* 0x000000050b057210 */ /* 0x000fe40007ffe0ff */
[----:B---3--:R-:W-:Y:S02]  /*177d0*/  IADD3 R6, -R13, RZ, RZ ;  /* 0x000000ff0d067210 */ /* 0x008fe40007ffe1ff */
[-CC-:B-1----:R-:W-:Y:S02]  /*177e0*/  SHF.R.U64 R14, R10, R12.reuse, R5.reuse ;  /* 0x0000000c0a0e7219 */ /* 0x182fe40000001205 */
[----:B------:R-:W-:Y:S01]  /*177f0*/  SHF.R.U32.HI R5, RZ, R12, R5 ;  /* 0x0000000cff057219 */ /* 0x000fe20000011605 */
[----:B------:R-:W1:Y:S01]  /*17800*/  LDC R22, c[0x0][0x900] ;  /* 0x00024000ff167b82 */ /* 0x000e620000000800 */
[----:B--2---:R-:W-:Y:S02]  /*17810*/  ISETP.NE.U32.AND P1, PT, R24, RZ, PT ;  /* 0x000000ff1800720c */ /* 0x004fe40003f25070 */
[----:B------:R-:W-:-:S02]  /*17820*/  MOV R11, 0x1 ;  /* 0x00000001000b7802 */ /* 0x000fc40000000f00 */
[----:B------:R-:W-:-:S03]  /*17830*/  ISETP.NE.AND.EX P1, PT, R25, RZ, PT, P1 ;  /* 0x000000ff1900720c */ /* 0x000fc60003f25310 */
[----:B------:R-:W2:Y:S01]  /*17840*/  LDC R20, c[0x0][0x148] ;  /* 0x00005200ff147b82 */ /* 0x000ea20000000800 */
[----:B----4-:R-:W-:Y:S02]  /*17850*/  IMAD R23, R15, R6, R8 ;  /* 0x000000060f177224 */ /* 0x010fe400078e0208 */
[----:B------:R-:W-:Y:S01]  /*17860*/  FMUL R6, R9, UR4 ;  /* 0x0000000409067c20 */ /* 0x000fe20008400000 */
[----:B------:R-:W-:-:S04]  /*17870*/  MOV R9, 0xffffffff ;  /* 0xffffffff00097802 */ /* 0x000fc80000000f00 */
[----:B------:R-:W3:Y:S01]  /*17880*/  LDC R21, c[0x0][0x8a8] ;  /* 0x00022a00ff157b82 */ /* 0x000ee20000000800 */
[-CC-:B-----5:R-:W-:Y:S02]  /*17890*/  SHF.R.U64 R16, R14, R18.reuse, R5.reuse ;  /* 0x000000120e107219 */ /* 0x1a0fe40000001205 */
[----:B------:R-:W-:Y:S02]  /*178a0*/  SHF.R.U32.HI R5, RZ, R18, R5 ;  /* 0x00000012ff057219 */ /* 0x000fe40000011605 */
[----:B------:R4:W1:Y:S03]  /*178b0*/  F2I.U32.TRUNC.NTZ R18, R6 ;  /* 0x0000000600127305 */ /* 0x000866000020f000 */
[----:B------:R-:W2:Y:S01]  /*178c0*/  LDC R26, c[0x0][0x8f0] ;  /* 0x00023c00ff1a7b82 */ /* 0x000ea20000000800 */
[-C--:B-1----:R-:W-:Y:S02]  /*178d0*/  SHF.L.U32 R8, R9, R22.reuse, RZ ;  /* 0x0000001609087219 */ /* 0x082fe400000006ff */
[----:B------:R-:W-:-:S02]  /*178e0*/  SHF.R.U64 R19, R16, R22, R5 ;  /* 0x0000001610137219 */ /* 0x000fc40000001205 */
[----:B------:R-:W-:Y:S02]  /*178f0*/  SHF.R.U32.HI R9, RZ, R22, R5 ;  /* 0x00000016ff097219 */ /* 0x000fe40000011605 */
[----:B------:R-:W-:Y:S01]  /*17900*/  LOP3.LUT R29, RZ, R8, RZ, 0x33, !PT ;  /* 0x00000008ff1d7212 */ /* 0x000fe200078e33ff */
[----:B------:R-:W1:Y:S01]  /*17910*/  LDC R27, c[0x0][0x8e0] ;  /* 0x00023800ff1b7b82 */ /* 0x000e620000000800 */
[----:B------:R-:W-:Y:S02]  /*17920*/  SHF.L.U32 R22, R11, R22, RZ ;  /* 0x000000160b167219 */ /* 0x000fe400000006ff */
[----:B------:R-:W-:-:S05]  /*17930*/  MOV R8, R19 ;  /* 0x0000001300087202 */ /* 0x000fca0000000f00 */
[----:B------:R-:W1:Y:S01]  /*17940*/  LDC R28, c[0x0][0x8b8] ;  /* 0x00022e00ff1c7b82 */ /* 0x000e620000000800 */
        /* <DEDUP_REMOVED lines=11> */
.L_x_525:
[----:B------:R-:W4:Y:S01]  /*17a00*/  LDC R5, c[0x0][0x904] ;  /* 0x00024100ff057b82 */ /* 0x000f220000000800 */
[----:B--2---:R-:W-:Y:S02]  /*17a10*/  SHF.R.U64 R6, R8, R26, R9 ;  /* 0x0000001a08067219 */ /* 0x004fe40000001209 */
[----:B------:R-:W-:Y:S02]  /*17a20*/  IADD3 R18, -R18, RZ, RZ ;  /* 0x000000ff12127210 */ /* 0x000fe40007ffe1ff */
[----:B---3--:R-:W-:Y:S02]  /*17a30*/  IADD3 R9, R21, -0x1, RZ ;  /* 0xffffffff15097810 */ /* 0x008fe40007ffe0ff */
[----:B------:R-:W-:Y:S02]  /*17a40*/  IADD3 R8, -R6, RZ, RZ ;  /* 0x000000ff06087210 */ /* 0x000fe40007ffe1ff */
[----:B------:R-:W-:Y:S02]  /*17a50*/  LOP3.LUT R14, R14, R9, RZ, 0xc0, !PT ;  /* 0x000000090e0e7212 */ /* 0x000fe400078ec0ff */
[----:B----4-:R-:W-:-:S02]  /*17a60*/  ISETP.NE.AND P1, PT, R5, 0x1, PT ;  /* 0x000000010500780c */ /* 0x010fc40003f25270 */
[----:B------:R-:W-:-:S05]  /*17a70*/  LOP3.LUT R5, R16, R29, RZ, 0xc0, !PT ;  /* 0x0000001d10057212 */ /* 0x000fca00078ec0ff */
[----:B------:R-:W-:Y:S01]  /*17a80*/  IMAD R16, R22, R6, R5 ;  /* 0x0000000616107224 */ /* 0x000fe200078e0205 */
[----:B------:R-:W-:Y:S01]  /*17a90*/  MOV R6, 0x1 ;  /* 0x0000000100067802 */ /* 0x000fe20000000f00 */
[----:B-1----:R-:W-:-:S04]  /*17aa0*/  IMAD R5, R8, R27, R19 ;  /* 0x0000001b08057224 */ /* 0x002fc800078e0213 */
[----:B------:R-:W-:Y:S02]  /*17ab0*/  @P1 IMAD R23, R20, R18, R7 ;  /* 0x0000001214171224 */ /* 0x000fe400078e0207 */
[----:B------:R-:W-:Y:S02]  /*17ac0*/  IMAD R5, R5, R21, R14 ;  /* 0x0000001505057224 */ /* 0x000fe400078e020e */
[----:B------:R-:W-:-:S05]  /*17ad0*/  IMAD R16, R16, R28, R23 ;  /* 0x0000001c10107224 */ /* 0x000fca00078e0217 */
[----:B------:R-:W-:Y:S02]  /*17ae0*/  SEL R12, R5, R16, !P1 ;  /* 0x00000010050c7207 */ /* 0x000fe40004800000 */
[----:B------:R-:W-:Y:S02]  /*17af0*/  SEL R16, R16, R5, !P1 ;  /* 0x0000000510107207 */ /* 0x000fe40004800000 */
[----:B------:R-:W-:-:S07]  /*17b00*/  MOV R5, R17 ;  /* 0x0000001100057202 */ /* 0x000fce0000000f00 */
.L_x_523:
[----:B------:R-:W-:-:S08]  /*17b10*/  NOP ;  /* 0x0000000000007918 */ /* 0x000fd00000000000 */
[----:B------:R-:W1:-:S00]  /*17b20*/  USETMAXREG.DEALLOC.CTAPOOL 0x28 ;  /* 0x00000028000079c8 */ /* 0x000e4000080e0500 */
[----:B-1----:R-:W-:-:S13]  /*17b30*/  ISETP.NE.AND P1, PT, R4, 0x1, PT ;  /* 0x000000010400780c */ /* 0x002fda0003f25270 */
[----:B------:R-:W-:Y:S05]  /*17b40*/  @!P1 EXIT ;  /* 0x000000000000994d */ /* 0x000fea0003800000 */
[----:B------:R-:W-:Y:S05]  /*17b50*/  @!P4 BRA `(.L_x_526) ;  /* 0x00000018003cc947 */ /* 0x000fea0003800000 */
[----:B------:R-:W-:-:S13]  /*17b60*/  ISETP.NE.OR P0, PT, R4, 0x2, P0 ;  /* 0x000000020400780c */ /* 0x000fda0000705670 */
[----:B------:R-:W-:Y:S05]  /*17b70*/  @P0 EXIT ;  /* 0x000000000000094d */ /* 0x000fea0003800000 */
[----:B------:R-:W-:-:S13]  /*17b80*/  LOP3.LUT P1, RZ, R6, 0xff, RZ, 0xc0, !PT ;  /* 0x000000ff06ff7812 */ /* 0x000fda000782c0ff */
[----:B------:R-:W-:Y:S05]  /*17b90*/  @!P1 BRA `(.L_x_527) ;  /* 0x0000000000189947 */ /* 0x000fea0003800000 */
[----:B------:R-:W-:Y:S01]  /*17ba0*/  UMOV UR4, 0x400 ;  /* 0x0000040000047882 */ /* 0x000fe20000000000 */
[----:B------:R-:W-:Y:S01]  /*17bb0*/  MOV R4, RZ ;  /* 0x000000ff00047202 */ /* 0x000fe20000000f00 */
[----:B------:R-:W-:-:S03]  /*17bc0*/  ULEA UR4, UR37, UR4, 0x18 ;  /* 0x0000000425047291 */ /* 0x000fc6000f8ec03f */
[----:B------:R-:W-:-:S06]  /*17bd0*/  SHF.L.U32 R4, R4, 0x1f, RZ ;  /* 0x0000001f04047819 */ /* 0x000fcc00000006ff */
[----:B------:R-:W1:Y:S02]  /*17be0*/  SYNCS.PHASECHK.TRANS64.TRYWAIT P0, [UR4+0xc8], R4 ;  /* 0x0000c804ff0075a7 */ /* 0x000e640008000144 */
[----:B-1----:R-:W-:Y:S05]  /*17bf0*/  @!P0 BRA `(.L_x_528) ;  /* 0x0000002c00888947 */ /* 0x002fea0003800000 */
.L_x_527:
[----:B------:R-:W-:Y:S01]  /*17c00*/  PRMT R9, RZ, 0x7610, R9 ;  /* 0x00007610ff097816 */ /* 0x000fe20000000009 */
[----:B------:R-:W-:Y:S06]  /*17c10*/  @P3 BRA `(.L_x_529) ;  /* 0x0000000000243947 */ /* 0x000fec0003800000 */
[----:B------:R-:W-:Y:S02]  /*17c20*/  ULDC.64 UR4, c[0x0][0x588] ;  /* 0x0001620000047ab9 */ /* 0x000fe40000000a00 */
[----:B------:R-:W-:-:S04]  /*17c30*/  ISETP.NE.U32.AND P0, PT, RZ, UR4, PT ;  /* 0x00000004ff007c0c */ /* 0x000fc8000bf05070 */
[----:B------:R-:W-:-:S13]  /*17c40*/  ISETP.NE.AND.EX P0, PT, RZ, UR5, PT, P0 ;  /* 0x00000005ff007c0c */ /* 0x000fda000bf05300 */
[----:B------:R-:W-:Y:S05]  /*17c50*/  @!P0 BRA `(.L_x_530) ;  /* 0x00000000000c8947 */ /* 0x000fea0003800000 */
[----:B------:R3:W5:Y:S01]  /*17c60*/  LDG.E R11, desc[UR48][R2.64] ;  /* 0x00000030020b7981 */ /* 0x000762000c1e1900 */
[----:B------:R-:W-:Y:S01]  /*17c70*/  MOV R9, 0x1 ;  /* 0x0000000100097802 */ /* 0x000fe20000000f00 */
[----:B------:R-:W-:Y:S06]  /*17c80*/  BRA `(.L_x_529) ;  /* 0x0000000000087947 */ /* 0x000fec0003800000 */
.L_x_530:
[----:B------:R-:W2:Y:S01]  /*17c90*/  LDC R11, c[0x0][0x580] ;  /* 0x00016000ff0b7b82 */ /* 0x000ea20000000800 */
[----:B------:R-:W-:-:S07]  /*17ca0*/  MOV R9, 0x1 ;  /* 0x0000000100097802 */ /* 0x000fce0000000f00 */
.L_x_529:
[----:B------:R-:W-:Y:S05]  /*17cb0*/  @!P1 BRA `(.L_x_531) ;  /* 0x0000001400649947 */ /* 0x000fea0003800000 */
[----:B------:R-:W4:Y:S01]  /*17cc0*/  LDC R6, c[0x0][0x900] ;  /* 0x00024000ff067b82 */ /* 0x000f220000000800 */
[----:B---3--:R-:W-:Y:S01]  /*17cd0*/  MOV R3, 0xffffffff ;  /* 0xffffffff00037802 */ /* 0x008fe20000000f00 */
[----:B------:R-:W-:Y:S01]  /*17ce0*/  ULDC.64 UR22, c[0x0][0x198] ;  /* 0x0000660000167ab9 */ /* 0x000fe20000000a00 */
[----:B------:R-:W-:Y:S01]  /*17cf0*/  MOV R13, 0x1 ;  /* 0x00000001000d7802 */ /* 0x000fe20000000f00 */
[----:B------:R-:W-:Y:S01]  /*17d00*/  ULDC.64 UR4, c[0x0][0x588] ;  /* 0x0001620000047ab9 */ /* 0x000fe20000000a00 */
[----:B------:R-:W-:Y:S01]  /*17d10*/  LOP3.LUT R10, R0, 0x2, RZ, 0xfc, !PT ;  /* 0x00000002000a7812 */ /* 0x000fe200078efcff */
[----:B------:R-:W-:Y:S01]  /*17d20*/  ULDC.64 UR6, c[0x0][0x8f8] ;  /* 0x00023e0000067ab9 */ /* 0x000fe20000000a00 */
[----:B------:R-:W-:Y:S01]  /*17d30*/  ULDC.64 UR14, c[0x0][0x590] ;  /* 0x00016400000e7ab9 */ /* 0x000fe20000000a00 */
[----:B-1----:R-:W1:Y:S01]  /*17d40*/  LDC R7, c[0x0][0x8a8] ;  /* 0x00022a00ff077b82 */ /* 0x002e620000000800 */
[-C--:B----4-:R-:W-:Y:S02]  /*17d50*/  SHF.L.U32 R3, R3, R6.reuse, RZ ;  /* 0x0000000603037219 */ /* 0x090fe400000006ff */
[----:B------:R-:W-:-:S02]  /*17d60*/  SHF.L.U32 R6, R13, R6, RZ ;  /* 0x000000060d067219 */ /* 0x000fc400000006ff */
[----:B------:R-:W-:Y:S02]  /*17d70*/  LOP3.LUT R8, RZ, R3, RZ, 0x33, !PT ;  /* 0x00000003ff087212 */ /* 0x000fe400078e33ff */
[----:B-1----:R-:W-:-:S07]  /*17d80*/  IADD3 R7, R7, -0x1, RZ ;  /* 0xffffffff07077810 */ /* 0x002fce0007ffe0ff */
.L_x_587:
[----:B------:R-:W-:Y:S02]  /*17d90*/  ISETP.NE.U32.AND P0, PT, RZ, UR14, PT ;  /* 0x0000000eff007c0c */ /* 0x000fe4000bf05070 */
[----:B------:R-:W-:Y:S02]  /*17da0*/  R2UR UR43, R16 ;  /* 0x00000000102b72ca */ /* 0x000fe400000e0000 */
[----:B------:R-:W-:Y:S02]  /*17db0*/  R2UR UR42, R12 ;  /* 0x000000000c2a72ca */ /* 0x000fe400000e0000 */
[----:B------:R-:W-:-:S09]  /*17dc0*/  ISETP.NE.AND.EX P0, PT, RZ, UR15, PT, P0 ;  /* 0x0000000fff007c0c */ /* 0x000fd2000bf05300 */
[----:B------:R-:W-:Y:S02]  /*17dd0*/  USHF.L.U32 UR43, UR43, 0x7, URZ ;  /* 0x000000072b2b7899 */ /* 0x000fe4000800063f */
[----:B------:R-:W-:Y:S02]  /*17de0*/  USHF.L.U32 UR42, UR42, 0x8, URZ ;  /* 0x000000082a2a7899 */ /* 0x000fe4000800063f */
[----:B---34-:R-:W-:Y:S10]  /*17df0*/  @!P0 BRA `(.L_x_532) ;  /* 0x00000000002c8947 */ /* 0x018ff40003800000 */
[----:B------:R-:W-:-:S04]  /*17e00*/  ISETP.NE.U32.AND P1, PT, RZ, UR4, PT ;  /* 0x00000004ff007c0c */ /* 0x000fc8000bf25070 */
[----:B------:R-:W-:-:S13]  /*17e10*/  ISETP.NE.AND.EX P1, PT, RZ, UR5, PT, P1 ;  /* 0x00000005ff007c0c */ /* 0x000fda000bf25310 */
[----:B------:R-:W-:Y:S05]  /*17e20*/  @!P1 BRA `(.L_x_533) ;  /* 0x0000000000189947 */ /* 0x000fea0003800000 */
[----:B------:R-:W1:Y:S01]  /*17e30*/  LDC.64 R2, c[0x0][0x588] ;  /* 0x00016200ff027b82 */ /* 0x000e620000000a00 */
[----:B------:R-:W-:-:S04]  /*17e40*/  IMAD R9, R5, UR14, RZ ;  /* 0x0000000e05097c24 */ /* 0x000fc8000f8e02ff */
[----:B-1----:R-:W-:-:S05]  /*17e50*/  IMAD.WIDE R2, R9, 0x4, R2 ;  /* 0x0000000409027825 */ /* 0x002fca00078e0202 */
[----:B--2--5:R1:W5:Y:S01]  /*17e60*/  LDG.E R11, desc[UR48][R2.64] ;  /* 0x00000030020b7981 */ /* 0x024362000c1e1900 */
[----:B------:R-:W-:Y:S01]  /*17e70*/  MOV R9, 0x1 ;  /* 0x0000000100097802 */ /* 0x000fe20000000f00 */
[----:B------:R-:W-:Y:S06]  /*17e80*/  BRA `(.L_x_532) ;  /* 0x0000000000087947 */ /* 0x000fec0003800000 */
.L_x_533:
[----:B--2--5:R-:W3:Y:S01]  /*17e90*/  LDC R11, c[0x0][0x580] ;  /* 0x00016000ff0b7b82 */ /* 0x024ee20000000800 */
[----:B------:R-:W-:-:S07]  /*17ea0*/  MOV R9, 0x1 ;  /* 0x0000000100097802 */ /* 0x000fce0000000f00 */
.L_x_532:
[----:B------:R-:W-:Y:S05]  /*17eb0*/  @!P0 BRA `(.L_x_534) ;  /* 0x00000000001c8947 */ /* 0x000fea0003800000 */
[----:B------:R-:W-:-:S13]  /*17ec0*/  LOP3.LUT P2, RZ, R9, 0xff, RZ, 0xc0, !PT ;  /* 0x000000ff09ff7812 */ /* 0x000fda000784c0ff */
[----:B-1----:R-:W1:Y:S02]  /*17ed0*/  @!P2 LDC.64 R2, c[0x0][0x588] ;  /* 0x00016200ff02ab82 */ /* 0x002e640000000a00 */
[----:B-1----:R-:W-:-:S04]  /*17ee0*/  @!P2 ISETP.NE.U32.AND P0, PT, R2, RZ, PT ;  /* 0x000000ff0200a20c */ /* 0x002fc80003f05070 */
[----:B------:R-:W-:Y:S02]  /*17ef0*/  @!P2 ISETP.NE.AND.EX P1, PT, R3, RZ, PT, P0 ;  /* 0x000000ff0300a20c */ /* 0x000fe40003f25300 */
[----:B--23-5:R-:W-:Y:S02]  /*17f00*/  @P2 FSETP.EQ.AND P0, PT, R11, RZ, PT ;  /* 0x000000ff0b00220b */ /* 0x02cfe40003f02000 */
[----:B------:R-:W-:Y:S01]  /*17f10*/  @!P2 PLOP3.LUT P0, PT, P1, PT, PT, 0x8, 0x0 ;  /* 0x000000000000a81c */ /* 0x000fe20000f0e170 */
[----:B------:R-:W-:-:S12]  /*17f20*/  BRA `(.L_x_535) ;  /* 0x0000000000047947 */ /* 0x000fd80003800000 */
.L_x_534:
[----:B--23-5:R-:W-:-:S13]  /*17f30*/  FSETP.EQ.AND P0, PT, R11, RZ, PT ;  /* 0x000000ff0b00720b */ /* 0x02cfda0003f02000 */
.L_x_535:
[----:B------:R-:W-:Y:S02]  /*17f40*/  ISETP.NE.AND P2, PT, R10, 0x3, PT ;  /* 0x000000030a00780c */ /* 0x000fe40003f45270 */
[----:B------:R-:W-:-:S04]  /*17f50*/  ELECT P1, URZ, PT ;  /* 0x00000000003f782f */ /* 0x000fc80003820000 */
[----:B------:R-:W-:-:S07]  /*17f60*/  PLOP3.LUT P0, PT, P1, P0, PT, 0x20, 0x0 ;  /* 0x000000000000781c */ /* 0x000fce0000f00470 */
[----:B------:R-:W-:Y:S06]  /*17f70*/  @!P2 BRA `(.L_x_536) ;  /* 0x000000000004a947 */ /* 0x000fec0003800000 */
[----:B------:R-:W-:Y:S01]  /*17f80*/  BPT.TRAP 0x1 ;  /* 0x000000040000795c */ /* 0x000fe20000300000 */
.L_x_536:
[----:B------:R-:W2:Y:S01]  /*17f90*/  S2UR UR37, SR_CgaCtaId ;  /* 0x00000000002579c3 */ /* 0x000ea20000008800 */
[----:B------:R-:W-:Y:S01]  /*17fa0*/  UMOV UR13, 0x400 ;  /* 0x00000400000d7882 */ /* 0x000fe20000000000 */
[----:B-1----:R-:W-:-:S04]  /*17fb0*/  MOV R2, 0x1 ;  /* 0x0000000100027802 */ /* 0x002fc80000000f00 */
[----:B------:R-:W-:Y:S01]  /*17fc0*/  SHF.L.U32 R2, R2, 0x1f, RZ ;  /* 0x0000001f02027819 */ /* 0x000fe200000006ff */
[----:B--2---:R-:W-:-:S09]  /*17fd0*/  ULEA UR13, UR37, UR13, 0x18 ;  /* 0x0000000d250d7291 */ /* 0x004fd2000f8ec03f */
[----:B------:R-:W1:Y:S02]  /*17fe0*/  SYNCS.PHASECHK.TRANS64.TRYWAIT P1, [UR13+0xa0], R2 ;  /* 0x0000a002ff0075a7 */ /* 0x000e64000802014d */
[----:B-1----:R-:W-:Y:S05]  /*17ff0*/  @!P1 BRA `(.L_x_537) ;  /* 0x0000002800a09947 */ /* 0x002fea0003800000 */
.L_x_631:
[----:B------:R-:W-:Y:S04]  /*18000*/  BSSY B0, `(.L_x_538) ;  /* 0x000000e000007945 */ /* 0x000fe80003800000 */
[----:B------:R-:W-:Y:S05]  /*18010*/  @!P0 BRA `(.L_x_539) ;  /* 0x0000000000308947 */ /* 0x000fea0003800000 */
[----:B------:R-:W-:Y:S01]  /*18020*/  R2UR UR44, R5 ;  /* 0x00000000052c72ca */ /* 0x000fe200000e0000 */
[----:B------:R-:W-:Y:S02]  /*18030*/  UIADD3 UR8, UP0, UR22, 0x3f0, URZ ;  /* 0x000003f016087890 */ /* 0x000fe4000ff1e03f */
[----:B------:R-:W-:Y:S02]  /*18040*/  UIADD3 UR40, UR13, 0x100, URZ ;  /* 0x000001000d287890 */ /* 0x000fe4000fffe03f */
[----:B------:R-:W-:Y:S02]  /*18050*/  UIADD3 UR41, UR13, 0x80, URZ ;  /* 0x000000800d297890 */ /* 0x000fe4000fffe03f */
[----:B------:R-:W-:Y:S01]  /*18060*/  UIADD3.X UR9, URZ, UR23, URZ, UP0, !UPT ;  /* 0x000000173f097290 */ /* 0x000fe200087fe43f */
[----:B------:R-:W-:Y:S01]  /*18070*/  UMOV UR10, 0x0 ;  /* 0x00000000000a7882 */ /* 0x000fe20000000000 */
[----:B------:R-:W-:-:S07]  /*18080*/  UMOV UR11, 0x10000000 ;  /* 0x10000000000b7882 */ /* 0x000fce0000000000 */
[----:B------:R2:W-:Y:S02]  /*18090*/  UTMALDG.3D [UR40], [UR8], desc[UR10] ;  /* 0x00000a28080075b4 */ /* 0x0005e40008011000 */
[----:B--2---:R-:W-:Y:S05]  /*180a0*/  @!P2 BRA `(.L_x_540) ;  /* 0x000000000004a947 */ /* 0x004fea0003800000 */
[----:B------:R-:W-:Y:S01]  /*180b0*/  BPT.TRAP 0x1 ;  /* 0x000000040000795c */ /* 0x000fe20000300000 */
.L_x_540:
[----:B-1----:R-:W1:Y:S02]  /*180c0*/  LDC R3, c[0x0][0x800] ;  /* 0x00020000ff037b82 */ /* 0x002e640000000800 */
[----:B-1----:R2:W-:Y:S02]  /*180d0*/  SYNCS.ARRIVE.TRANS64.RED.A0TR RZ, [UR13+0x80], R3 ;  /* 0x00008003ffff79a7 */ /* 0x0025e4000830040d */
.L_x_539:
[----:B------:R-:W-:Y:S05]  /*180e0*/  BSYNC B0 ;  /* 0x0000000000007941 */ /* 0x000fea0003800000 */
.L_x_538:
[----:B------:R-:W-:Y:S05]  /*180f0*/  @!P2 BRA `(.L_x_541) ;  /* 0x000000000004a947 */ /* 0x000fea0003800000 */
[----:B------:R-:W-:Y:S01]  /*18100*/  BPT.TRAP 0x1 ;  /* 0x000000040000795c */ /* 0x000fe20000300000 */
.L_x_541:
[----:B------:R-:W-:-:S04]  /*18110*/  UIADD3 UR33, UR13, 0x80, URZ ;  /* 0x000000800d217890 */ /* 0x000fc8000fffe03f */
[----:B------:R-:W-:-:S09]  /*18120*/  UPRMT UR16, UR37, 0x654, UR33 ;  /* 0x0000065425107896 */ /* 0x000fd20008000021 */
[----:B------:R-:W-:Y:S01]  /*18130*/  SYNCS.ARRIVE.TRANS64.RED.A1T0 RZ, [UR16], RZ ;  /* 0x000000ffffff79a7 */ /* 0x000fe20008100410 */
[----:B------:R-:W-:Y:S05]  /*18140*/  @!P2 BRA `(.L_x_542) ;  /* 0x000000000004a947 */ /* 0x000fea0003800000 */
[----:B------:R-:W-:Y:S01]  /*18150*/  BPT.TRAP 0x1 ;  /* 0x000000040000795c */ /* 0x000fe20000300000 */
.L_x_542:
[----:B------:R-:W3:Y:S02]  /*18160*/  SYNCS.PHASECHK.TRANS64.TRYWAIT P1, [UR13+0xa8], R2 ;  /* 0x0000a802ff0075a7 */ /* 0x000ee4000802014d */
[----:B---3--:R-:W-:Y:S05]  /*18170*/  @!P1 BRA `(.L_x_543) ;  /* 0x0000002800589947 */ /* 0x008fea0003800000 */
.L_x_632:
[----:B------:R-:W-:Y:S04]  /*18180*/  BSSY B0, `(.L_x_544) ;  /* 0x0000010000007945 */ /* 0x000fe80003800000 */
[----:B------:R-:W-:Y:S05]  /*18190*/  @!P0 BRA `(.L_x_545) ;  /* 0x0000000000388947 */ /* 0x000fea0003800000 */
[----:B------:R-:W-:Y:S01]  /*181a0*/  UIADD3 UR18, UP0, UR22, 0x3f0, URZ ;  /* 0x000003f016127890 */ /* 0x000fe2000ff1e03f */
[----:B------:R-:W-:Y:S01]  /*181b0*/  R2UR UR12, R5 ;  /* 0x00000000050c72ca */ /* 0x000fe200000e0000 */
[----:B------:R-:W-:Y:S02]  /*181c0*/  UIADD3 UR10, UR42, 0x20, URZ ;  /* 0x000000202a0a7890 */ /* 0x000fe4000fffe03f */
[----:B------:R-:W-:Y:S02]  /*181d0*/  UIADD3 UR8, UR13, 0x1100, URZ ;  /* 0x000011000d087890 */ /* 0x000fe4000fffe03f */
[----:B------:R-:W-:Y:S02]  /*181e0*/  UIADD3 UR9, UR13, 0x88, URZ ;  /* 0x000000880d097890 */ /* 0x000fe4000fffe03f */
[----:B------:R-:W-:Y:S01]  /*181f0*/  UIADD3.X UR19, URZ, UR23, URZ, UP0, !UPT ;  /* 0x000000173f137290 */ /* 0x000fe200087fe43f */
[----:B------:R-:W-:Y:S01]  /*18200*/  UMOV UR20, 0x0 ;  /* 0x0000000000147882 */ /* 0x000fe20000000000 */
[----:B------:R-:W-:Y:S01]  /*18210*/  UMOV UR21, 0x10000000 ;  /* 0x1000000000157882 */ /* 0x000fe20000000000 */
[----:B------:R-:W-:-:S06]  /*18220*/  UMOV UR11, UR43 ;  /* 0x0000002b000b7c82 */ /* 0x000fcc0008000000 */
[----:B------:R3:W-:Y:S02]  /*18230*/  UTMALDG.3D [UR8], [UR18], desc[UR20] ;  /* 0x00001408120075b4 */ /* 0x0007e40008011000 */
[----:B---3--:R-:W-:Y:S05]  /*18240*/  @!P2 BRA `(.L_x_546) ;  /* 0x000000000004a947 */ /* 0x008fea0003800000 */
[----:B------:R-:W-:Y:S01]  /*18250*/  BPT.TRAP 0x1 ;  /* 0x000000040000795c */ /* 0x000fe20000300000 */
.L_x_546:
[----:B-12---:R-:W1:Y:S02]  /*18260*/  LDC R3, c[0x0][0x800] ;  /* 0x00020000ff037b82 */ /* 0x006e640000000800 */
[----:B-1----:R3:W-:Y:S02]  /*18270*/  SYNCS.ARRIVE.TRANS64.RED.A0TR RZ, [UR13+0x88], R3 ;  /* 0x00008803ffff79a7 */ /* 0x0027e4000830040d */
.L_x_545:
[----:B------:R-:W-:Y:S05]  /*18280*/  BSYNC B0 ;  /* 0x0000000000007941 */ /* 0x000fea0003800000 */
.L_x_544:
[----:B------:R-:W-:Y:S05]  /*18290*/  @!P2 BRA `(.L_x_547) ;  /* 0x000000000004a947 */ /* 0x000fea0003800000 */
[----:B------:R-:W-:Y:S01]  /*182a0*/  BPT.TRAP 0x1 ;  /* 0x000000040000795c */ /* 0x000fe20000300000 */
.L_x_547:
[----:B------:R-:W-:-:S04]  /*182b0*/  UIADD3 UR25, UR13, 0x88, URZ ;  /* 0x000000880d197890 */ /* 0x000fc8000fffe03f */
[----:B------:R-:W-:-:S09]  /*182c0*/  UPRMT UR18, UR37, 0x654, UR25 ;  /* 0x0000065425127896 */ /* 0x000fd20008000019 */
[----:B------:R-:W-:Y:S01]  /*182d0*/  SYNCS.ARRIVE.TRANS64.RED.A1T0 RZ, [UR18], RZ ;  /* 0x000000ffffff79a7 */ /* 0x000fe20008100412 */
[----:B------:R-:W-:Y:S05]  /*182e0*/  @!P2 BRA `(.L_x_548) ;  /* 0x000000000004a947 */ /* 0x000fea0003800000 */
[----:B------:R-:W-:Y:S01]  /*182f0*/  BPT.TRAP 0x1 ;  /* 0x000000040000795c */ /* 0x000fe20000300000 */
.L_x_548:
[----:B------:R-:W4:Y:S02]  /*18300*/  SYNCS.PHASECHK.TRANS64.TRYWAIT P1, [UR13+0xb0], R2 ;  /* 0x0000b002ff0075a7 */ /* 0x000f24000802014d */
[----:B----4-:R-:W-:Y:S05]  /*18310*/  @!P1 BRA `(.L_x_549) ;  /* 0x0000002800089947 */ /* 0x010fea0003800000 */
.L_x_633:
        /* <DEDUP_REMOVED lines=12> */
[----:B----4-:R-:W-:Y:S05]  /*183e0*/  @!P2 BRA `(.L_x_552) ;  /* 0x000000000004a947 */ /* 0x010fea0003800000 */
[----:B------:R-:W-:Y:S01]  /*183f0*/  BPT.TRAP 0x1 ;  /* 0x000000040000795c */ /* 0x000fe20000300000 */
.L_x_552:
[----:B-123--:R-:W1:Y:S02]  /*18400*/  LDC R3, c[0x0][0x800] ;  /* 0x00020000ff037b82 */ /* 0x00ee640000000800 */
[----:B-1----:R4:W-:Y:S02]  /*18410*/  SYNCS.ARRIVE.TRANS64.RED.A0TR RZ, [UR13+0x90], R3 ;  /* 0x00009003ffff79a7 */ /* 0x0029e4000830040d */
.L_x_551:
[----:B------:R-:W-:Y:S05]  /*18420*/  BSYNC B0 ;  /* 0x0000000000007941 */ /* 0x000fea0003800000 */
.L_x_550:
[----:B------:R-:W-:Y:S05]  /*18430*/  @!P2 BRA `(.L_x_553) ;  /* 0x000000000004a947 */ /* 0x000fea0003800000 */
[----:B------:R-:W-:Y:S01]  /*18440*/  BPT.TRAP 0x1 ;  /* 0x000000040000795c */ /* 0x000fe20000300000 */
.L_x_553:
[----:B------:R-:W-:-:S04]  /*18450*/  UIADD3 UR17, UR13, 0x90, URZ ;  /* 0x000000900d117890 */ /* 0x000fc8000fffe03f */
[----:B------:R-:W-:-:S09]  /*18460*/  UPRMT UR21, UR37, 0x654, UR17 ;  /* 0x0000065425157896 */ /* 0x000fd20008000011 */
[----:B------:R-:W-:Y:S01]  /*18470*/  SYNCS.ARRIVE.TRANS64.RED.A1T0 RZ, [UR21], RZ ;  /* 0x000000ffffff79a7 */ /* 0x000fe20008100415 */
[----:B------:R-:W-:Y:S05]  /*18480*/  @!P2 BRA `(.L_x_554) ;  /* 0x000000000004a947 */ /* 0x000fea0003800000 */
[----:B------:R-:W-:Y:S01]  /*18490*/  BPT.TRAP 0x1 ;  /* 0x000000040000795c */ /* 0x000fe20000300000 */
.L_x_554:
[----:B------:R-:W5:Y:S02]  /*184a0*/  SYNCS.PHASECHK.TRANS64.TRYWAIT P1, [UR13+0xb8], R2 ;  /* 0x0000b802ff0075a7 */ /* 0x000f64000802014d */
[----:B-----5:R-:W-:Y:S05]  /*184b0*/  @!P1 BRA `(.L_x_555) ;  /* 0x0000002400b89947 */ /* 0x020fea0003800000 */
.L_x_634:
        /* <DEDUP_REMOVED lines=12> */
[----:B-1----:R-:W-:Y:S05]  /*18580*/  @!P2 BRA `(.L_x_558) ;  /* 0x000000000004a947 */ /* 0x002fea0003800000 */
[----:B------:R-:W-:Y:S01]  /*18590*/  BPT.TRAP 0x1 ;  /* 0x000000040000795c */ /* 0x000fe20000300000 */
.L_x_558:
[----:B------:R-:W1:Y:S02]  /*185a0*/  LDC R2, c[0x0][0x800] ;  /* 0x00020000ff027b82 */ /* 0x000e640000000800 */
[----:B-1----:R1:W-:Y:S02]  /*185b0*/  SYNCS.ARRIVE.TRANS64.RED.A0TR RZ, [UR13+0x98], R2 ;  /* 0x00009802ffff79a7 */ /* 0x0023e4000830040d */
.L_x_557:
[----:B------:R-:W-:Y:S05]  /*185c0*/  BSYNC B0 ;  /* 0x0000000000007941 */ /* 0x000fea0003800000 */
.L_x_556:
[----:B------:R-:W-:Y:S05]  /*185d0*/  @!P2 BRA `(.L_x_559) ;  /* 0x000000000004a947 */ /* 0x000fea0003800000 */
[----:B------:R-:W-:Y:S01]  /*185e0*/  BPT.TRAP 0x1 ;  /* 0x000000040000795c */ /* 0x000fe20000300000 */
.L_x_559:
[----:B------:R-:W-:-:S04]  /*185f0*/  UIADD3 UR9, UR13, 0x98, URZ ;  /* 0x000000980d097890 */ /* 0x000fc8000fffe03f */
[----:B------:R-:W-:-:S09]  /*18600*/  UPRMT UR29, UR37, 0x654, UR9 ;  /* 0x00000654251d7896 */ /* 0x000fd20008000009 */
[----:B------:R-:W-:Y:S01]  /*18610*/  SYNCS.ARRIVE.TRANS64.RED.A1T0 RZ, [UR29], RZ ;  /* 0x000000ffffff79a7 */ /* 0x000fe2000810041d */
[----:B------:R-:W-:Y:S05]  /*18620*/  @!P2 BRA `(.L_x_560) ;  /* 0x000000000004a947 */ /* 0x000fea0003800000 */
[----:B------:R-:W-:Y:S01]  /*18630*/  BPT.TRAP 0x1 ;  /* 0x000000040000795c */ /* 0x000fe20000300000 */
.L_x_560:
[----:B-1----:R-:W-:-:S04]  /*18640*/  SHF.L.U32 R2, RZ, 0x1f, RZ ;  /* 0x0000001fff027819 */ /* 0x002fc800000006ff */
[----:B------:R-:W1:Y:S02]  /*18650*/  SYNCS.PHASECHK.TRANS64.TRYWAIT P1, [UR13+0xa0], R2 ;  /* 0x0000a002ff0075a7 */ /* 0x000e64000802014d */
[----:B-1----:R-:W-:Y:S05]  /*18660*/  @!P1 BRA `(.L_x_561) ;  /* 0x0000002400649947 */ /* 0x002fea0003800000 */
.L_x_635:
        /* <DEDUP_REMOVED lines=13> */
.L_x_564:
[----:B--234-:R-:W1:Y:S02]  /*18740*/  LDC R3, c[0x0][0x800] ;  /* 0x00020000ff037b82 */ /* 0x01ce640000000800 */
[----:B-1----:R1:W-:Y:S02]  /*18750*/  SYNCS.ARRIVE.TRANS64.RED.A0TR RZ, [UR13+0x80], R3 ;  /* 0x00008003ffff79a7 */ /* 0x0023e4000830040d */
.L_x_563:
[----:B------:R-:W-:Y:S05]  /*18760*/  BSYNC B0 ;  /* 0x0000000000007941 */ /* 0x000fea0003800000 */
.L_x_562:
[----:B------:R-:W-:Y:S05]  /*18770*/  @!P2 BRA `(.L_x_565) ;  /* 0x000000000004a947 */ /* 0x000fea0003800000 */
[----:B------:R-:W-:Y:S01]  /*18780*/  BPT.TRAP 0x1 ;  /* 0x000000040000795c */ /* 0x000fe20000300000 */
.L_x_565:
[----:B------:R-:W-:Y:S01]  /*18790*/  SYNCS.ARRIVE.TRANS64.RED.A1T0 RZ, [UR16], RZ ;  /* 0x000000ffffff79a7 */ /* 0x000fe20008100410 */
[----:B------:R-:W-:Y:S05]  /*187a0*/  @!P2 BRA `(.L_x_566) ;  /* 0x000000000004a947 */ /* 0x000fea0003800000 */
[----:B------:R-:W-:Y:S01]  /*187b0*/  BPT.TRAP 0x1 ;  /* 0x000000040000795c */ /* 0x000fe20000300000 */
.L_x_566:
[----:B------:R-:W5:Y:S02]  /*187c0*/  SYNCS.PHASECHK.TRANS64.TRYWAIT P1, [UR13+0xa8], R2 ;  /* 0x0000a802ff0075a7 */ /* 0x000f64000802014d */
[----:B-----5:R-:W-:Y:S05]  /*187d0*/  @!P1 BRA `(.L_x_567) ;  /* 0x0000002400209947 */ /* 0x020fea0003800000 */
.L_x_636:
        /* <DEDUP_REMOVED lines=13> */
.L_x_570:
[----:B--234-:R-:W1:Y:S02]  /*188b0*/  LDC R3, c[0x0][0x800] ;  /* 0x00020000ff037b82 */ /* 0x01ce640000000800 */
[----:B-1----:R1:W-:Y:S02]  /*188c0*/  SYNCS.ARRIVE.TRANS64.RED.A0TR RZ, [UR13+0x88], R3 ;  /* 0x00008803ffff79a7 */ /* 0x0023e4000830040d */
.L_x_569:
[----:B------:R-:W-:Y:S05]  /*188d0*/  BSYNC B0 ;  /* 0x0000000000007941 */ /* 0x000fea0003800000 */
.L_x_568:
[----:B------:R-:W-:Y:S05]  /*188e0*/  @!P2 BRA `(.L_x_571) ;  /* 0x000000000004a947 */ /* 0x000fea0003800000 */
[----:B------:R-:W-:Y:S01]  /*188f0*/  BPT.TRAP 0x1 ;  /* 0x000000040000795c */ /* 0x000fe20000300000 */
.L_x_571:
[----:B------:R-:W-:Y:S01]  /*18900*/  SYNCS.ARRIVE.TRANS64.RED.A1T0 RZ, [UR18], RZ ;  /* 0x000000ffffff79a7 */ /* 0x000fe20008100412 */
[----:B------:R-:W-:Y:S05]  /*18910*/  @!P2 BRA `(.L_x_572) ;  /* 0x000000000004a947 */ /* 0x000fea0003800000 */
[----:B------:R-:W-:Y:S01]  /*18920*/  BPT.TRAP 0x1 ;  /* 0x000000040000795c */ /* 0x000fe20000300000 */
.L_x_572:
[----:B------:R-:W5:Y:S02]  /*18930*/  SYNCS.PHASECHK.TRANS64.TRYWAIT P1, [UR13+0xb0], R2 ;  /* 0x0000b002ff0075a7 */ /* 0x000f64000802014d */
[----:B-----5:R-:W-:Y:S05]  /*18940*/  @!P1 BRA `(.L_x_573) ;  /* 0x0000002000dc9947 */ /* 0x020fea0003800000 */
.L_x_637:
        /* <DEDUP_REMOVED lines=13> */
.L_x_576:
[----:B--234-:R-:W1:Y:S02]  /*18a20*/  LDC R3, c[0x0][0x800] ;  /* 0x00020000ff037b82 */ /* 0x01ce640000000800 */
[----:B-1----:R1:W-:Y:S02]  /*18a30*/  SYNCS.ARRIVE.TRANS64.RED.A0TR RZ, [UR13+0x90], R3 ;  /* 0x00009003ffff79a7 */ /* 0x0023e4000830040d */
.L_x_575:
[----:B------:R-:W-:Y:S05]  /*18a40*/  BSYNC B0 ;  /* 0x0000000000007941 */ /* 0x000fea0003800000 */
.L_x_574:
[----:B------:R-:W-:Y:S05]  /*18a50*/  @!P2 BRA `(.L_x_577) ;  /* 0x000000000004a947 */ /* 0x000fea0003800000 */
[----:B------:R-:W-:Y:S01]  /*18a60*/  BPT.TRAP 0x1 ;  /* 0x000000040000795c */ /* 0x000fe20000300000 */
.L_x_577:
[----:B------:R-:W-:Y:S01]  /*18a70*/  SYNCS.ARRIVE.TRANS64.RED.A1T0 RZ, [UR21], RZ ;  /* 0x000000ffffff79a7 */ /* 0x000fe20008100415 */
[----:B------:R-:W-:Y:S05]  /*18a80*/  @!P2 BRA `(.L_x_578) ;  /* 0x000000000004a947 */ /* 0x000fea0003800000 */
[----:B------:R-:W-:Y:S01]  /*18a90*/  BPT.TRAP 0x1 ;  /* 0x000000040000795c */ /* 0x000fe20000300000 */
.L_x_578:
[----:B------:R-:W5:Y:S02]  /*18aa0*/  SYNCS.PHASECHK.TRANS64.TRYWAIT P1, [UR13+0xb8], R2 ;  /* 0x0000b802ff0075a7 */ /* 0x000f64000802014d */
[----:B-----5:R-:W-:Y:S05]  /*18ab0*/  @!P1 BRA `(.L_x_579) ;  /* 0x0000002000989947 */ /* 0x020fea0003800000 */
.L_x_638:
        /* <DEDUP_REMOVED lines=13> */
.L_x_582:
[----:B------:R-:W1:Y:S02]  /*18b90*/  LDC R2, c[0x0][0x800] ;  /* 0x00020000ff027b82 */ /* 0x000e640000000800 */
[----:B-1----:R1:W-:Y:S02]  /*18ba0*/  SYNCS.ARRIVE.TRANS64.RED.A0TR RZ, [UR13+0x98], R2 ;  /* 0x00009802ffff79a7 */ /* 0x0023e4000830040d */
.L_x_581:
[----:B------:R-:W-:Y:S05]  /*18bb0*/  BSYNC B0 ;  /* 0x0000000000007941 */ /* 0x000fea0003800000 */
.L_x_580:
[----:B------:R-:W-:Y:S05]  /*18bc0*/  @!P2 BRA `(.L_x_583) ;  /* 0x000000000004a947 */ /* 0x000fea0003800000 */
[----:B------:R-:W-:Y:S01]  /*18bd0*/  BPT.TRAP 0x1 ;  /* 0x000000040000795c */ /* 0x000fe20000300000 */
.L_x_583:
[----:B------:R-:W5:Y:S01]  /*18be0*/  LDL.LU R23, [R1+0xc4] ;  /* 0x0000c40001177983 */ /* 0x000f620000300800 */
[----:B------:R-:W-:Y:S03]  /*18bf0*/  SYNCS.ARRIVE.TRANS64.RED.A1T0 RZ, [UR29], RZ ;  /* 0x000000ffffff79a7 */ /* 0x000fe6000810041d */
[----:B------:R-:W2:Y:S01]  /*18c00*/  LDL.LU R21, [R1+0xc0] ;  /* 0x0000c00001157983 */ /* 0x000ea20000300800 */
[----:B-1----:R-:W-:Y:S02]  /*18c10*/  PRMT R2, RZ, 0x7610, R2 ;  /* 0x00007610ff027816 */ /* 0x002fe40000000002 */
[----:B------:R-:W-:Y:S02]  /*18c20*/  MOV R16, 0xffffffff ;  /* 0xffffffff00107802 */ /* 0x000fe40000000f00 */
[----:B------:R-:W-:Y:S02]  /*18c30*/  MOV R12, 0xffffffff ;  /* 0xffffffff000c7802 */ /* 0x000fe40000000f00 */
[----:B------:R-:W-:-:S02]  /*18c40*/  MOV R5, 0xffffffff ;  /* 0xffffffff00057802 */ /* 0x000fc40000000f00 */
[----:B--2---:R-:W-:-:S04]  /*18c50*/  IADD3 R21, P0, R21, UR46, RZ ;  /* 0x0000002e15157c10 */ /* 0x004fc8000ff1e0ff */
[----:B-----5:R-:W-:Y:S01]  /*18c60*/  IADD3.X R23, R23, UR38, RZ, P0, !PT ;  /* 0x0000002617177c10 */ /* 0x020fe200087fe4ff */
[----:B------:R1:W-:Y:S01]  /*18c70*/  STL [R1+0xc0], R21 ;  /* 0x0000c01501007387 */ /* 0x0003e20000100800 */
[----:B------:R-:W-:-:S03]  /*18c80*/  ISETP.GE.U32.AND P0, PT, R21, UR6, PT ;  /* 0x0000000615007c0c */ /* 0x000fc6000bf06070 */
[----:B------:R1:W-:Y:S01]  /*18c90*/  STL [R1+0xc4], R23 ;  /* 0x0000c41701007387 */ /* 0x0003e20000100800 */
[----:B------:R-:W-:-:S13]  /*18ca0*/  ISETP.GE.U32.AND.EX P0, PT, R23, UR7, PT, P0 ;  /* 0x0000000717007c0c */ /* 0x000fda000bf06100 */
[----:B-1----:R-:W-:Y:S05]  /*18cb0*/  @P0 BRA `(.L_x_584) ;  /* 0x00000004005c0947 */ /* 0x002fea0003800000 */
[----:B------:R-:W1:Y:S01]  /*18cc0*/  S2R R15, SR_CTAID.X ;  /* 0x00000000000f7919 */ /* 0x000e620000002500 */
[----:B------:R-:W2:Y:S01]  /*18cd0*/  LDC.64 R12, c[0x0][0x8d0] ;  /* 0x00023400ff0c7b82 */ /* 0x000ea20000000a00 */
[----:B------:R-:W-:Y:S01]  /*18ce0*/  ULDC UR8, c[0x0][0x150] ;  /* 0x0000540000087ab9 */ /* 0x000fe20000000800 */
[----:B---34-:R-:W-:Y:S01]  /*18cf0*/  MOV R3, R23 ;  /* 0x0000001700037202 */ /* 0x018fe20000000f00 */
[----:B------:R-:W3:Y:S05]  /*18d00*/  S2R R16, SR_CTAID.Y ;  /* 0x0000000000107919 */ /* 0x000eea0000002600 */
[----:B------:R-:W4:Y:S08]  /*18d10*/  LDC R18, c[0x0][0x144] ;  /* 0x00005100ff127b82 */ /* 0x000f300000000800 */
[----:B------:R-:W4:Y:S01]  /*18d20*/  LDC R17, c[0x0][0x8d8] ;  /* 0x00023600ff117b82 */ /* 0x000f220000000800 */
[----:B--2---:R-:W-:-:S04]  /*18d30*/  ISETP.NE.U32.AND P0, PT, R12, RZ, PT ;  /* 0x000000ff0c00720c */ /* 0x004fc80003f05070 */
[----:B------:R-:W-:Y:S02]  /*18d40*/  ISETP.NE.AND.EX P0, PT, R13, RZ, PT, P0 ;  /* 0x000000ff0d00720c */ /* 0x000fe40003f05300 */
[----:B-1----:R-:W-:Y:S02]  /*18d50*/  I2FP.F32.U32 R2, R15 ;  /* 0x0000000f00027245 */ /* 0x002fe40000201000 */
[----:B---3--:R-:W-:-:S03]  /*18d60*/  I2FP.F32.U32 R20, R16 ;  /* 0x0000001000147245 */ /* 0x008fc60000201000 */
[----:B------:R-:W-:Y:S01]  /*18d70*/  FMUL R14, R2, UR8 ;  /* 0x00000008020e7c20 */ /* 0x000fe20008400000 */
[----:B------:R-:W-:-:S05]  /*18d80*/  MOV R2, R21 ;  /* 0x0000001500027202 */ /* 0x000fca0000000f00 */
[----:B------:R-:W1:Y:S01]  /*18d90*/  F2I.U32.TRUNC.NTZ R14, R14 ;  /* 0x0000000e000e7305 */ /* 0x000e62000020f000 */
[----:B----4-:R-:W-:Y:S05]  /*18da0*/  @!P0 BRA `(.L_x_585) ;  /* 0x0000000000288947 */ /* 0x010fea0003800000 */
[----:B------:R-:W2:Y:S02]  /*18db0*/  LDC R2, c[0x0][0x8dc] ;  /* 0x00023700ff027b82 */ /* 0x000ea40000000800 */
[----:B--2---:R-:W-:-:S04]  /*18dc0*/  IADD3 R3, P0, R21, R2, RZ ;  /* 0x0000000215037210 */ /* 0x004fc80007f1e0ff */
[----:B------:R-:W-:-:S05]  /*18dd0*/  IADD3.X R19, RZ, R23, RZ, P0, !PT ;  /* 0x00000017ff137210 */ /* 0x000fca00007fe4ff */
[----:B------:R-:W-:-:S04]  /*18de0*/  IMAD.WIDE.U32 R4, R19, R12, RZ ;  /* 0x0000000c13047225 */ /* 0x000fc800078e00ff */
[----:B------:R-:W-:-:S04]  /*18df0*/  IMAD.WIDE.U32 R4, P0, R3, R13, R4 ;  /* 0x0000000d03047225 */ /* 0x000fc80007800004 */
[----:B------:R-:W-:Y:S01]  /*18e00*/  IMAD.WIDE.U32 R2, R3, R12, RZ ;  /* 0x0000000c03027225 */ /* 0x000fe200078e00ff */
[----:B------:R-:W-:-:S04]  /*18e10*/  MOV R2, R5 ;  /* 0x0000000500027202 */ /* 0x000fc80000000f00 */
[----:B------:R-:W-:Y:S02]  /*18e20*/  IADD3 RZ, P1, R3, R4, RZ ;  /* 0x0000000403ff7210 */ /* 0x000fe40007f3e0ff */
[----:B------:R-:W-:-:S03]  /*18e30*/  IADD3.X R3, RZ, RZ, RZ, P0, !PT ;  /* 0x000000ffff037210 */ /* 0x000fc600007fe4ff */
[----:B------:R-:W-:-:S08]  /*18e40*/  IMAD.WIDE.U32.X R2, R19, R13, R2, P1 ;  /* 0x0000000d13027225 */ /* 0x000fd000008e0402 */
.L_x_585:
[----:B------:R-:W2:Y:S01]  /*18e50*/  LDC R22, c[0x0][0x904] ;  /* 0x00024100ff167b82 */ /* 0x000ea20000000800 */
[----:B------:R-:W-:Y:S01]  /*18e60*/  ULDC UR8, c[0x0][0x154] ;  /* 0x0000550000087ab9 */ /* 0x000fe20000000800 */
[----:B-1----:R-:W-:Y:S01]  /*18e70*/  IADD3 R12, -R14, RZ, RZ ;  /* 0x000000ff0e0c7210 */ /* 0x002fe20007ffe1ff */
[----:B------:R-:W-:Y:S01]  /*18e80*/  FMUL R20, R20, UR8 ;  /* 0x0000000814147c20 */ /* 0x000fe20008400000 */
[-CC-:B------:R-:W-:Y:S02]  /*18e90*/  SHF.R.U64 R14, R2, R17.reuse, R3.reuse ;  /* 0x00000011020e7219 */ /* 0x180fe40000001203 */
[----:B------:R-:W-:Y:S01]  /*18ea0*/  SHF.R.U32.HI R17, RZ, R17, R3 ;  /* 0x00000011ff117219 */ /* 0x000fe20000011603 */
[----:B------:R-:W-:Y:S01]  /*18eb0*/  IMAD R15, R18, R12, R15 ;  /* 0x0000000c120f7224 */ /* 0x000fe200078e020f */
[----:B------:R-:W1:Y:S01]  /*18ec0*/  LDC R13, c[0x0][0x148] ;  /* 0x00005200ff0d7b82 */ /* 0x000e620000000800 */
[----:B------:R-:W3:Y:S01]  /*18ed0*/  F2I.U32.TRUNC.NTZ R20, R20 ;  /* 0x0000001400147305 */ /* 0x000ee2000020f000 */
[----:B------:R-:W-:-:S04]  /*18ee0*/  IADD3 R19, P0, RZ, -R14, RZ ;  /* 0x8000000eff137210 */ /* 0x000fc80007f1e0ff */
[----:B------:R-:W-:Y:S02]  /*18ef0*/  IADD3.X R17, RZ, ~R17, RZ, P0, !PT ;  /* 0x80000011ff117210 */ /* 0x000fe400007fe4ff */
[----:B------:R-:W4:Y:S01]  /*18f00*/  LDC.64 R4, c[0x0][0x8c8] ;  /* 0x00023200ff047b82 */ /* 0x000f220000000a00 */
[----:B--2---:R-:W-:-:S07]  /*18f10*/  ISETP.NE.AND P2, PT, R22, 0x1, PT ;  /* 0x000000011600780c */ /* 0x004fce0003f45270 */
[----:B------:R-:W2:Y:S01]  /*18f20*/  LDC R18, c[0x0][0x8c0] ;  /* 0x00023000ff127b82 */ /* 0x000ea20000000800 */
[----:B---3--:R-:W-:-:S07]  /*18f30*/  IADD3 R3, -R20, RZ, RZ ;  /* 0x000000ff14037210 */ /* 0x008fce0007ffe1ff */
[----:B------:R-:W3:Y:S01]  /*18f40*/  LDC R22, c[0x0][0x8b0] ;  /* 0x00022c00ff167b82 */ /* 0x000ee20000000800 */
[----:B-1----:R-:W-:Y:S01]  /*18f50*/  @P2 IMAD R15, R13, R3, R16 ;  /* 0x000000030d0f2224 */ /* 0x002fe200078e0210 */
[----:B------:R-:W-:Y:S01]  /*18f60*/  MOV R3, R23 ;  /* 0x0000001700037202 */ /* 0x000fe20000000f00 */
[----:B----4-:R-:W-:-:S05]  /*18f70*/  IMAD R2, R17, R4, RZ ;  /* 0x0000000411027224 */ /* 0x010fca00078e02ff */
[----:B------:R-:W1:Y:S01]  /*18f80*/  LDC.64 R12, c[0x0][0x8e8] ;  /* 0x00023a00ff0c7b82 */ /* 0x000e620000000a00 */
[----:B------:R-:W-:Y:S01]  /*18f90*/  IMAD R5, R19, R5, R2 ;  /* 0x0000000513057224 */ /* 0x000fe200078e0202 */
[----:B------:R-:W-:-:S06]  /*18fa0*/  MOV R2, R21 ;  /* 0x0000001500027202 */ /* 0x000fcc0000000f00 */
[----:B------:R-:W4:Y:S01]  /*18fb0*/  LDC R23, c[0x0][0x900] ;  /* 0x00024000ff177b82 */ /* 0x000f220000000800 */
[----:B------:R-:W-:-:S05]  /*18fc0*/  IMAD.WIDE.U32 R2, R19, R4, R2 ;  /* 0x0000000413027225 */ /* 0x000fca00078e0002 */
[----:B------:R-:W-:Y:S02]  /*18fd0*/  IADD3 R3, R3, R5, RZ ;  /* 0x0000000503037210 */ /* 0x000fe40007ffe0ff */
[----:B------:R-:W4:Y:S02]  /*18fe0*/  LDC R21, c[0x0][0x8f0] ;  /* 0x00023c00ff157b82 */ /* 0x000f240000000800 */
[-CC-:B--2---:R-:W-:Y:S02]  /*18ff0*/  SHF.R.U64 R20, R2, R18.reuse, R3.reuse ;  /* 0x0000001202147219 */ /* 0x184fe40000001203 */
[----:B------:R-:W-:-:S04]  /*19000*/  SHF.R.U32.HI R3, RZ, R18, R3 ;  /* 0x00000012ff037219 */ /* 0x000fc80000011603 */
[----:B------:R-:W2:Y:S01]  /*19010*/  LDC R17, c[0x0][0x8e0] ;  /* 0x00023800ff117b82 */ /* 0x000ea20000000800 */
[----:B-1----:R-:W-:Y:S02]  /*19020*/  ISETP.NE.U32.AND P0, PT, R12, RZ, PT ;  /* 0x000000ff0c00720c */ /* 0x002fe40003f05070 */
[-CC-:B---3--:R-:W-:Y:S02]  /*19030*/  SHF.R.U64 R19, R20, R22.reuse, R3.reuse ;  /* 0x0000001614137219 */ /* 0x188fe40000001203 */
[----:B------:R-:W-:Y:S02]  /*19040*/  ISETP.NE.AND.EX P0, PT, R13, RZ, PT, P0 ;  /* 0x000000ff0d00720c */ /* 0x000fe40003f05300 */
[----:B------:R-:W-:Y:S01]  /*19050*/  SHF.R.U32.HI R2, RZ, R22, R3 ;  /* 0x00000016ff027219 */ /* 0x000fe20000011603 */
[----:B------:R-:W1:Y:S03]  /*19060*/  LDC R18, c[0x0][0x8b8] ;  /* 0x00022e00ff127b82 */ /* 0x000e660000000800 */
[----:B----4-:R-:W-:-:S02]  /*19070*/  SHF.R.U64 R22, R19, R23, R2 ;  /* 0x0000001713167219 */ /* 0x010fc40000001202 */
[----:B------:R-:W-:Y:S02]  /*19080*/  SHF.R.U32.HI R23, RZ, R23, R2 ;  /* 0x00000017ff177219 */ /* 0x000fe40000011602 */
[----:B------:R-:W-:Y:S01]  /*19090*/  MOV R2, R22 ;  /* 0x0000001600027202 */ /* 0x000fe20000000f00 */
[----:B------:R-:W3:Y:S01]  /*190a0*/  LDC R16, c[0x0][0x8a8] ;  /* 0x00022a00ff107b82 */ /* 0x000ee20000000800 */
[----:B------:R-:W-:Y:S01]  /*190b0*/  MOV R3, R23 ;  /* 0x0000001700037202 */ /* 0x000fe20000000f00 */
[----:B------:R-:W-:Y:S06]  /*190c0*/  @!P0 BRA `(.L_x_586) ;  /* 0x0000000000288947 */ /* 0x000fec0003800000 */
[----:B------:R-:W4:Y:S02]  /*190d0*/  LDC R3, c[0x0][0x8f4] ;  /* 0x00023d00ff037b82 */ /* 0x000f240000000800 */
[----:B----4-:R-:W-:-:S04]  /*190e0*/  IADD3 R3, P0, R22, R3, RZ ;  /* 0x0000000316037210 */ /* 0x010fc80007f1e0ff */
        /* <DEDUP_REMOVED lines=8> */
.L_x_586:
[----:B------:R-:W-:Y:S02]  /*19170*/  SHF.R.U64 R21, R2, R21, R3 ;  /* 0x0000001502157219 */ /* 0x000fe40000001203 */
[----:B------:R-:W-:Y:S02]  /*19180*/  LOP3.LUT R19, R19, R8, RZ, 0xc0, !PT ;  /* 0x0000000813137212 */ /* 0x000fe400078ec0ff */
[----:B------:R-:W-:Y:S02]  /*19190*/  IADD3 R2, -R21, RZ, RZ ;  /* 0x000000ff15027210 */ /* 0x000fe40007ffe1ff */
[----:B------:R-:W-:Y:S01]  /*191a0*/  LOP3.LUT R20, R20, R7, RZ, 0xc0, !PT ;  /* 0x0000000714147212 */ /* 0x000fe200078ec0ff */
[----:B------:R-:W-:Y:S01]  /*191b0*/  IMAD R19, R6, R21, R19 ;  /* 0x0000001506137224 */ /* 0x000fe200078e0213 */
[----:B------:R-:W-:Y:S01]  /*191c0*/  MOV R5, R14 ;  /* 0x0000000e00057202 */ /* 0x000fe20000000f00 */
[----:B--2---:R-:W-:Y:S01]  /*191d0*/  IMAD R17, R2, R17, R22 ;  /* 0x0000001102117224 */ /* 0x004fe200078e0216 */
[----:B------:R-:W-:Y:S01]  /*191e0*/  MOV R2, 0x1 ;  /* 0x0000000100027802 */ /* 0x000fe20000000f00 */
[----:B-1----:R-:W-:-:S02]  /*191f0*/  IMAD R15, R19, R18, R15 ;  /* 0x00000012130f7224 */ /* 0x002fc400078e020f */
[----:B---3--:R-:W-:-:S05]  /*19200*/  IMAD R16, R17, R16, R20 ;  /* 0x0000001011107224 */ /* 0x008fca00078e0214 */
[----:B------:R-:W-:Y:S02]  /*19210*/  SEL R12, R16, R15, !P2 ;  /* 0x0000000f100c7207 */ /* 0x000fe40005000000 */
[----:B------:R-:W-:-:S07]  /*19220*/  SEL R16, R15, R16, !P2 ;  /* 0x000000100f107207 */ /* 0x000fce0005000000 */
.L_x_584:
[----:B------:R-:W-:-:S13]  /*19230*/  LOP3.LUT P0, RZ, R2, 0xff, RZ, 0xc0, !PT ;  /* 0x000000ff02ff7812 */ /* 0x000fda000780c0ff */
[----:B------:R-:W-:Y:S05]  /*19240*/  @P0 BRA `(.L_x_587) ;  /* 0xffffffe800d00947 */ /* 0x000fea000383ffff */
.L_x_531:
[----:B------:R-:W-:Y:S01]  /*19250*/  ELECT P0, URZ, PT ;  /* 0x00000000003f782f */ /* 0x000fe20003800000 */
[----:B------:R-:W-:-:S12]  /*19260*/  BSSY B0, `(.L_x_588) ;  /* 0x000001d000007945 */ /* 0x000fd80003800000 */
[----:B------:R-:W-:Y:S05]  /*19270*/  @!P0 BRA `(.L_x_589) ;  /* 0x00000000006c8947 */ /* 0x000fea0003800000 */
[----:B------:R-:W-:-:S04]  /*19280*/  LOP3.LUT R0, R0, 0x2, RZ, 0xfc, !PT ;  /* 0x0000000200007812 */ /* 0x000fc800078efcff */
[----:B------:R-:W-:-:S13]  /*19290*/  ISETP.NE.AND P1, PT, R0, 0x3, PT ;  /* 0x000000030000780c */ /* 0x000fda0003f25270 */
[----:B------:R-:W-:Y:S05]  /*192a0*/  @!P1 BRA `(.L_x_590) ;  /* 0x0000000000049947 */ /* 0x000fea0003800000 */
[----:B------:R-:W-:Y:S01]  /*192b0*/  BPT.TRAP 0x1 ;  /* 0x000000040000795c */ /* 0x000fe20000300000 */
.L_x_590:
[----:B------:R-:W-:Y:S02]  /*192c0*/  MOV R0, 0x400 ;  /* 0x0000040000007802 */ /* 0x000fe40000000f00 */
[----:B---34-:R-:W-:Y:S02]  /*192d0*/  MOV R3, UR37 ;  /* 0x0000002500037c02 */ /* 0x018fe40008000f00 */
[----:B------:R-:W-:Y:S02]  /*192e0*/  MOV R2, 0x1 ;  /* 0x0000000100027802 */ /* 0x000fe40000000f00 */
[----:B------:R-:W-:Y:S02]  /*192f0*/  LEA R0, R3, R0, 0x18 ;  /* 0x0000000003007211 */ /* 0x000fe400078ec0ff */
[----:B------:R-:W-:-:S04]  /*19300*/  SHF.L.U32 R3, R2, 0x1f, RZ ;  /* 0x0000001f02037819 */ /* 0x000fc800000006ff */
[----:B------:R-:W3:Y:S02]  /*19310*/  SYNCS.PHASECHK.TRANS64.TRYWAIT P0, [R0+URZ+0xa0], R3 ;  /* 0x0000a003000075a7 */ /* 0x000ee4000800017f */
[----:B---3--:R-:W-:Y:S05]  /*19320*/  @!P0 BRA `(.L_x_591) ;  /* 0x0000001800948947 */ /* 0x008fea0003800000 */
.L_x_639:
[----:B------:R-:W-:Y:S05]  /*19330*/  @!P1 BRA `(.L_x_592) ;  /* 0x0000000000049947 */ /* 0x000fea0003800000 */
[----:B------:R-:W-:Y:S01]  /*19340*/  BPT.TRAP 0x1 ;  /* 0x000000040000795c */ /* 0x000fe20000300000 */
.L_x_592:
[----:B------:R-:W4:Y:S02]  /*19350*/  SYNCS.PHASECHK.TRANS64.TRYWAIT P0, [R0+URZ+0xa8], R3 ;  /* 0x0000a803000075a7 */ /* 0x000f24000800017f */
[----:B----4-:R-:W-:Y:S05]  /*19360*/  @!P0 BRA `(.L_x_593) ;  /* 0x0000001800988947 */ /* 0x010fea0003800000 */
.L_x_640:
[----:B------:R-:W-:Y:S05]  /*19370*/  @!P1 BRA `(.L_x_594) ;  /* 0x0000000000049947 */ /* 0x000fea0003800000 */
[----:B------:R-:W-:Y:S01]  /*19380*/  BPT.TRAP 0x1 ;  /* 0x000000040000795c */ /* 0x000fe20000300000 */
.L_x_594:
[----:B------:R-:W1:Y:S02]  /*19390*/  SYNCS.PHASECHK.TRANS64.TRYWAIT P0, [R0+URZ+0xb0], R3 ;  /* 0x0000b003000075a7 */ /* 0x000e64000800017f */
[----:B-1----:R-:W-:Y:S05]  /*193a0*/  @!P0 BRA `(.L_x_595) ;  /* 0x00000018009c8947 */ /* 0x002fea0003800000 */
.L_x_641:
[----:B------:R-:W-:Y:S05]  /*193b0*/  @!P1 BRA `(.L_x_596) ;  /* 0x0000000000049947 */ /* 0x000fea0003800000 */
[----:B------:R-:W-:Y:S01]  /*193c0*/  BPT.TRAP 0x1 ;  /* 0x000000040000795c */ /* 0x000fe20000300000 */
.L_x_596:
[----:B---34-:R-:W-:-:S04]  /*193d0*/  MOV R3, 0x1 ;  /* 0x0000000100037802 */ /* 0x018fc80000000f00 */
[----:B------:R-:W-:-:S07]  /*193e0*/  SHF.L.U32 R3, R3, 0x1f, RZ ;  /* 0x0000001f03037819 */ /* 0x000fce00000006ff */
.L_x_597:
[----:B-1----:R1:W3:Y:S02]  /*193f0*/  SYNCS.PHASECHK.TRANS64.TRYWAIT P0, [R0+URZ+0xb8], R3 ;  /* 0x0000b803000075a7 */ /* 0x0022e4000800017f */
[----:B---3--:R-:W-:Y:S05]  /*19400*/  @!P0 NANOSLEEP.SYNCS 0x989680 ;  /* 0x009896800000895d */ /* 0x008fea0003900000 */
[----:B------:R-:W3:Y:S02]  /*19410*/  @!P0 SYNCS.PHASECHK.TRANS64 P0, [R0+URZ+0xb8], R3 ;  /* 0x0000b803000085a7 */ /* 0x000ee4000800007f */
[----:B---3--:R-:W-:Y:S05]  /*19420*/  @!P0 BRA `(.L_x_597) ;  /* 0xfffffffc00f08947 */ /* 0x008fea000383ffff */
.L_x_589:
[----:B------:R-:W-:Y:S05]  /*19430*/  BSYNC B0 ;  /* 0x0000000000007941 */ /* 0x000fea0003800000 */
.L_x_588:
[----:B------:R-:W-:Y:S05]  /*19440*/  EXIT ;  /* 0x000000000000794d */ /* 0x000fea0003800000 */
.L_x_526:
[----:B------:R-:W-:Y:S02]  /*19450*/  LOP3.LUT P0, RZ, R6, 0xff, RZ, 0xc0, !PT ;  /* 0x000000ff06ff7812 */ /* 0x000fe4000780c0ff */
[----:B------:R-:W-:Y:S02]  /*19460*/  MOV R8, 0x1 ;  /* 0x0000000100087802 */ /* 0x000fe40000000f00 */
[----:B------:R-:W-:-:S09]  /*19470*/  MOV R0, RZ ;  /* 0x000000ff00007202 */ /* 0x000fd20000000f00 */
[----:B------:R-:W-:Y:S05]  /*19480*/  @!P0 BRA `(.L_x_598) ;  /* 0x0000000c00408947 */ /* 0x000fea0003800000 */
[----:B------:R-:W2:Y:S01]  /*19490*/  LDL R2, [R1+0xc8] ;  /* 0x0000c80001027983 */ /* 0x000ea20000100800 */
[----:B------:R-:W1:Y:S01]  /*194a0*/  LDC R0, c[0x0][0x28c] ;  /* 0x0000a300ff007b82 */ /* 0x000e620000000800 */
[----:B------:R-:W-:Y:S01]  /*194b0*/  ULDC UR5, c[0x0][0x900] ;  /* 0x0002400000057ab9 */ /* 0x000fe20000000800 */
[----:B------:R-:W3:Y:S01]  /*194c0*/  S2R R3, SR_TID.X ;  /* 0x0000000000037919 */ /* 0x000ee20000002100 */
[----:B------:R-:W-:Y:S01]  /*194d0*/  UMOV UR6, 0xffffffff ;  /* 0xffffffff00067882 */ /* 0x000fe20000000000 */
[----:B------:R-:W-:Y:S01]  /*194e0*/  BSSY B0, `(.L_x_598) ;  /* 0x00000ca000007945 */ /* 0x000fe20003800000 */
[----:B------:R-:W-:Y:S01]  /*194f0*/  USHF.L.U32 UR6, UR6, UR5, URZ ;  /* 0x0000000506067299 */ /* 0x000fe2000800063f */
[----:B------:R-:W-:Y:S01]  /*19500*/  MOV R10, 0x1 ;  /* 0x00000001000a7802 */ /* 0x000fe20000000f00 */
[----:B------:R-:W-:Y:S01]  /*19510*/  ULDC UR4, c[0x0][0x8a8] ;  /* 0x00022a0000047ab9 */ /* 0x000fe20000000800 */
[----:B-1----:R-:W-:Y:S02]  /*19520*/  IADD3 R0, R0, 0x3f, RZ ;  /* 0x0000003f00007810 */ /* 0x002fe40007ffe0ff */
[----:B---3--:R-:W-:-:S02]  /*19530*/  LOP3.LUT P2, RZ, R3, 0x7f, RZ, 0xc0, !PT ;  /* 0x0000007f03ff7812 */ /* 0x008fc4000784c0ff */
[----:B------:R-:W-:Y:S02]  /*19540*/  LOP3.LUT P0, RZ, R3, 0x1f, RZ, 0xc0, !PT ;  /* 0x0000001f03ff7812 */ /* 0x000fe4000780c0ff */
[----:B------:R-:W-:-:S04]  /*19550*/  SHF.R.S32.HI R3, RZ, 0x1f, R0 ;  /* 0x0000001fff037819 */ /* 0x000fc80000011400 */
[----:B------:R-:W-:-:S04]  /*19560*/  LEA.HI R3, R3, R0, RZ, 0x6 ;  /* 0x0000000003037211 */ /* 0x000fc800078f30ff */
[----:B------:R-:W-:Y:S01]  /*19570*/  SHF.R.S32.HI R9, RZ, 0x6, R3 ;  /* 0x00000006ff097819 */ /* 0x000fe20000011403 */
[----:B------:R-:W-:Y:S01]  /*19580*/  UMOV UR7, 0x1 ;  /* 0x0000000100077882 */ /* 0x000fe20000000000 */
[----:B------:R-:W-:Y:S02]  /*19590*/  PLOP3.LUT P0, PT, P0, P2, PT, 0x8a, 0x0 ;  /* 0x000000000000781c */ /* 0x000fe40000705172 */
[----:B------:R-:W-:Y:S02]  /*195a0*/  MOV R8, 0x1 ;  /* 0x0000000100087802 */ /* 0x000fe40000000f00 */
[----:B------:R-:W-:Y:S02]  /*195b0*/  MOV R0, RZ ;  /* 0x000000ff00007202 */ /* 0x000fe40000000f00 */
[----:B------:R-:W-:Y:S01]  /*195c0*/  IADD3 R11, R9, 0x1, RZ ;  /* 0x00000001090b7810 */ /* 0x000fe20007ffe0ff */
[----:B------:R-:W-:Y:S02]  /*195d0*/  UIADD3 UR15, UR4, -0x1, URZ ;  /* 0xffffffff040f7890 */ /* 0x000fe4000fffe03f */
[----:B------:R-:W-:-:S02]  /*195e0*/  USHF.L.U32 UR17, UR7, UR5, URZ ;  /* 0x0000000507117299 */ /* 0x000fc4000800063f */
[----:B------:R-:W-:Y:S01]  /*195f0*/  ULOP3.LUT UR16, URZ, UR6, URZ, 0x33, !UPT ;  /* 0x000000063f107292 */ /* 0x000fe2000f8e333f */
[----:B------:R-:W-:Y:S01]  /*19600*/  ULDC.64 UR20, c[0x0][0x198] ;  /* 0x0000660000147ab9 */ /* 0x000fe20000000a00 */
[----:B--2---:R-:W-:-:S10]  /*19610*/  LOP3.LUT R13, R2, 0x2, RZ, 0xfc, !PT ;  /* 0x00000002020d7812 */ /* 0x004fd400078efcff */
.L_x_610:
[----:B------:R-:W-:-:S03]  /*19620*/  UMOV UR4, 0xffffffff ;  /* 0xffffffff00047882 */ /* 0x000fc60000000000 */
[----:B------:R-:W-:Y:S05]  /*19630*/  BRA.DIV UR4, `(.L_x_599) ;  /* 0x0000001a040c7947 */ /* 0x000fea000b800000 */
[----:B------:R-:W-:-:S13]  /*19640*/  ELECT P6, URZ, PT ;  /* 0x00000000003f782f */ /* 0x000fda00038c0000 */
.L_x_644:
[----:B------:R-:W1:Y:S01]  /*19650*/  LDC R2, c[0x0][0x28c] ;  /* 0x0000a300ff027b82 */ /* 0x000e620000000800 */
[----:B------:R-:W-:Y:S01]  /*19660*/  BSSY B1, `(.L_x_600) ;  /* 0x0000037000017945 */ /* 0x000fe20003800000 */
[----:B-1----:R-:W-:-:S13]  /*19670*/  ISETP.LT.OR P6, PT, R2, 0x1, !P6 ;  /* 0x000000010200780c */ /* 0x002fda00077c1670 */
[----:B------:R-:W-:Y:S05]  /*19680*/  @P6 BRA `(.L_x_601) ;  /* 0x0000000000d06947 */ /* 0x000fea0003800000 */
[----:B------:R-:W-:Y:S02]  /*19690*/  SHF.L.U32 R12, R12, 0x8, RZ ;  /* 0x000000080c0c7819 */ /* 0x000fe400000006ff */
[----:B------:R-:W-:Y:S02]  /*196a0*/  SHF.L.U32 R16, R16, 0x7, RZ ;  /* 0x0000000710107819 */ /* 0x000fe400000006ff */
[----:B------:R-:W-:Y:S02]  /*196b0*/  MOV R14, RZ ;  /* 0x000000ff000e7202 */ /* 0x000fe40000000f00 */
[----:B------:R-:W-:Y:S02]  /*196c0*/  MOV R2, R11 ;  /* 0x0000000b00027202 */ /* 0x000fe40000000f00 */
[----:B------:R-:W-:Y:S02]  /*196d0*/  MOV R3, R8 ;  /* 0x0000000800037202 */ /* 0x000fe40000000f00 */
[----:B------:R-:W-:-:S07]  /*196e0*/  MOV R4, R0 ;  /* 0x0000000000047202 */ /* 0x000fce0000000f00 */
.L_x_605:
[----:B------:R-:W1:Y:S01]  /*196f0*/  S2R R7, SR_CgaCtaId ;  /* 0x0000000000077919 */ /* 0x000e620000008800 */
[----:B------:R-:W-:-:S04]  /*19700*/  MOV R6, 0x400 ;  /* 0x0000040000067802 */ /* 0x000fc80000000f00 */
[----:B-1----:R-:W-:Y:S02]  /*19710*/  LEA R17, R7, R6, 0x18 ;  /* 0x0000000607117211 */ /* 0x002fe400078ec0ff */
[----:B------:R-:W-:Y:S01]  /*19720*/  SHF.L.U32 R6, R3, 0x1f, RZ ;  /* 0x0000001f03067819 */ /* 0x000fe200000006ff */
[----:B------:R-:W1:Y:S01]  /*19730*/  @!P2 LDC R7, c[0x0][0x500] ;  /* 0x00014000ff07ab82 */ /* 0x000e620000000800 */
[----:B------:R-:W-:-:S04]  /*19740*/  LEA R15, R4, R17, 0x3 ;  /* 0x00000011040f7211 */ /* 0x000fc800078e18ff */
[----:B------:R-:W2:Y:S02]  /*19750*/  SYNCS.PHASECHK.TRANS64.TRYWAIT P1, [R15+URZ+0x40], R6 ;  /* 0x000040060f0075a7 */ /* 0x000ea4000802017f */
[----:B--2---:R-:W-:Y:S05]  /*19760*/  @!P1 BRA `(.L_x_602) ;  /* 0x0000001400e09947 */ /* 0x004fea0003800000 */
.L_x_645:
[----:B--2---:R-:W-:Y:S01]  /*19770*/  PRMT R6, R13, 0x9910, RZ ;  /* 0x000099100d067816 */ /* 0x004fe200000000ff */
[----:B-1----:R1:W-:Y:S03]  /*19780*/  @!P2 SYNCS.ARRIVE.TRANS64 RZ, [R15+URZ], R7 ;  /* 0x000000070fffa9a7 */ /* 0x0023e6000800003f */
[----:B------:R-:W-:-:S13]  /*19790*/  ISETP.NE.AND P1, PT, R6, 0x2, PT ;  /* 0x000000020600780c */ /* 0x000fda0003f25270 */
[----:B-1----:R-:W-:Y:S05]  /*197a0*/  @P1 BRA `(.L_x_603) ;  /* 0x0000000000041947 */ /* 0x002fea0003800000 */
[----:B------:R-:W-:Y:S01]  /*197b0*/  BPT.TRAP 0x1 ;  /* 0x000000040000795c */ /* 0x000fe20000300000 */
.L_x_603:
[----:B------:R-:W-:Y:S05]  /*197c0*/  @P0 BRA `(.L_x_604) ;  /* 0x0000000000040947 */ /* 0x000fea0003800000 */
[----:B------:R-:W-:Y:S01]  /*197d0*/  BPT.TRAP 0x1 ;  /* 0x000000040000795c */ /* 0x000fe20000300000 */
.L_x_604:
[CC--:B------:R-:W-:Y:S01]  /*197e0*/  LEA R6, R4.reuse, R17.reuse, 0xd ;  /* 0x0000001104067211 */ /* 0x0c0fe200078e68ff */
[----:B------:R-:W-:Y:S01]  /*197f0*/  UIADD3 UR4, UP0, UR20, 0xf0, URZ ;  /* 0x000000f014047890 */ /* 0x000fe2000ff1e03f */
[----:B------:R-:W-:Y:S01]  /*19800*/  LEA R17, R4, R17, 0xe ;  /* 0x0000001104117211 */ /* 0x000fe200078e70ff */
[----:B------:R-:W-:Y:S01]  /*19810*/  UIADD3 UR22, UP1, UR20, 0x1f0, URZ ;  /* 0x000001f014167890 */ /* 0x000fe2000ff3e03f */
[----:B------:R-:W-:Y:S01]  /*19820*/  R2UR UR5, R6 ;  /* 0x00000000060572ca */ /* 0x000fe200000e0000 */
[----:B------:R-:W-:Y:S01]  /*19830*/  UMOV UR6, 0x0 ;  /* 0x0000000000067882 */ /* 0x000fe20000000000 */
[----:B------:R-:W-:Y:S01]  /*19840*/  R2UR UR8, R17 ;  /* 0x00000000110872ca */ /* 0x000fe200000e0000 */
[----:B------:R-:W-:Y:S01]  /*19850*/  UIADD3.X UR23, URZ, UR21, URZ, UP1, !UPT ;  /* 0x000000153f177290 */ /* 0x000fe20008ffe43f */
[----:B------:R-:W-:Y:S01]  /*19860*/  R2UR UR9, R15 ;  /* 0x000000000f0972ca */ /* 0x000fe200000e0000 */
[----:B------:R-:W-:Y:S01]  /*19870*/  UMOV UR7, 0x10000000 ;  /* 0x1000000000077882 */ /* 0x000fe20000000000 */
[----:B------:R-:W-:-:S02]  /*19880*/  R2UR UR11, R16 ;  /* 0x00000000100b72ca */ /* 0x000fc400000e0000 */
[----:B------:R-:W-:Y:S02]  /*19890*/  R2UR UR10, R14 ;  /* 0x000000000e0a72ca */ /* 0x000fe400000e0000 */
[----:B------:R-:W-:Y:S02]  /*198a0*/  R2UR UR12, R5 ;  /* 0x00000000050c72ca */ /* 0x000fe400000e0000 */
[----:B------:R-:W-:Y:S01]  /*198b0*/  IADD3 R2, R2, -0x1, RZ ;  /* 0xffffffff02027810 */ /* 0x000fe20007ffe0ff */
[----:B------:R-:W-:Y:S01]  /*198c0*/  UIADD3 UR13, UR5, 0x6200, URZ ;  /* 0x00006200050d7890 */ /* 0x000fe2000fffe03f */
[----:B------:R-:W-:Y:S01]  /*198d0*/  R2UR UR18, R12 ;  /* 0x000000000c1272ca */ /* 0x000fe200000e0000 */
[----:B------:R-:W-:Y:S01]  /*198e0*/  UIADD3.X UR5, URZ, UR21, URZ, UP0, !UPT ;  /* 0x000000153f057290 */ /* 0x000fe200087fe43f */
[----:B------:R-:W-:Y:S01]  /*198f0*/  ISETP.GT.AND P3, PT, R2, 0x1, PT ;  /* 0x000000010200780c */ /* 0x000fe20003f64270 */
[----:B------:R-:W-:Y:S01]  /*19900*/  UIADD3 UR14, UR8, 0x16200, URZ ;  /* 0x00016200080e7890 */ /* 0x000fe2000fffe03f */
[----:B------:R-:W-:-:S02]  /*19910*/  IADD3 R4, R4, 0x1, RZ ;  /* 0x0000000104047810 */ /* 0x000fc40007ffe0ff */
[----:B------:R-:W-:Y:S01]  /*19920*/  UMOV UR8, UR13 ;  /* 0x0000000d00087c82 */ /* 0x000fe20008000000 */
[----:B------:R-:W-:Y:S02]  /*19930*/  IADD3 R14, R14, 0x40, RZ ;  /* 0x000000400e0e7810 */ /* 0x000fe40007ffe0ff */
[C---:B------:R-:W-:Y:S01]  /*19940*/  ISETP.NE.AND P1, PT, R4.reuse, 0x8, PT ;  /* 0x000000080400780c */ /* 0x040fe20003f25270 */
[----:B------:R1:W-:Y:S03]  /*19950*/  UTMALDG.3D [UR8], [UR4], desc[UR6] ;  /* 0x00000608040075b4 */ /* 0x0003e60008011000 */
[----:B------:R-:W-:Y:S02]  /*19960*/  SEL R6, RZ, 0x1, P1 ;  /* 0x00000001ff067807 */ /* 0x000fe40000800000 */
[----:B------:R-:W-:Y:S02]  /*19970*/  SEL R4, R4, RZ, P1 ;  /* 0x000000ff04047207 */ /* 0x000fe40000800000 */
[----:B------:R-:W-:Y:S01]  /*19980*/  LOP3.LUT R3, R3, R6, RZ, 0x3c, !PT ;  /* 0x0000000603037212 */ /* 0x000fe200078e3cff */
[----:B-1----:R-:W-:Y:S01]  /*19990*/  UMOV UR8, UR14 ;  /* 0x0000000e00087c82 */ /* 0x002fe20008000000 */
[----:B------:R-:W-:-:S02]  /*199a0*/  UMOV UR11, UR18 ;  /* 0x00000012000b7c82 */ /* 0x000fc40008000000 */
[----:B------:R1:W-:Y:S02]  /*199b0*/  UTMALDG.3D [UR8], [UR22], desc[UR6] ;  /* 0x00000608160075b4 */ /* 0x0003e40008011000 */
[----:B-1----:R-:W-:Y:S05]  /*199c0*/  @P3 BRA `(.L_x_605) ;  /* 0xfffffffc00483947 */ /* 0x002fea000383ffff */
.L_x_601:
[----:B------:R-:W-:Y:S05]  /*199d0*/  BSYNC B1 ;  /* 0x0000000000017941 */ /* 0x000fea0003800000 */
.L_x_600:
[----:B------:R-:W2:Y:S01]  /*199e0*/  LDL.LU R18, [R1+0xc4] ;  /* 0x0000c40001127983 */ /* 0x000ea20000300800 */
[----:B------:R-:W-:Y:S01]  /*199f0*/  LOP3.LUT P3, RZ, R10, 0xff, RZ, 0xc0, !PT ;  /* 0x000000ff0aff7812 */ /* 0x000fe2000786c0ff */
[----:B------:R-:W-:Y:S02]  /*19a00*/  ULDC.64 UR4, c[0x0][0x8f8] ;  /* 0x00023e0000047ab9 */ /* 0x000fe40000000a00 */
[----:B------:R-:W3:Y:S01]  /*19a10*/  LDL.LU R17, [R1+0xc0] ;  /* 0x0000c00001117983 */ /* 0x000ee20000300800 */
[----:B------:R-:W-:Y:S01]  /*19a20*/  IADD3 R0, R9, R0, RZ ;  /* 0x0000000009007210 */ /* 0x000fe20007ffe0ff */
[----:B------:R-:W-:Y:S01]  /*19a30*/  BSSY B1, `(.L_x_606) ;  /* 0x0000072000017945 */ /* 0x000fe20003800000 */
[----:B------:R-:W-:Y:S02]  /*19a40*/  MOV R16, 0xffffffff ;  /* 0xffffffff00107802 */ /* 0x000fe40000000f00 */
[----:B------:R-:W-:Y:S02]  /*19a50*/  ISETP.GT.U32.AND P1, PT, R0, 0x7, PT ;  /* 0x000000070000780c */ /* 0x000fe40003f24070 */
[----:B------:R-:W-:-:S02]  /*19a60*/  SHF.R.U32.HI R2, RZ, 0x3, R0 ;  /* 0x00000003ff027819 */ /* 0x000fc40000011600 */
[----:B------:R-:W-:Y:S01]  /*19a70*/  ISETP.LT.U32.AND P1, PT, R9, 0x8, P1 ;  /* 0x000000080900780c */ /* 0x000fe20000f21070 */
[----:B------:R-:W1:Y:S01]  /*19a80*/  @P3 S2R R4, SR_CgaCtaId ;  /* 0x0000000000043919 */ /* 0x000e620000008800 */
[----:B------:R-:W-:Y:S02]  /*19a90*/  @P3 MOV R3, 0x400 ;  /* 0x0000040000033802 */ /* 0x000fe40000000f00 */
[----:B------:R-:W-:Y:S02]  /*19aa0*/  LOP3.LUT R2, R2, 0x1, RZ, 0xc0, !PT ;  /* 0x0000000102027812 */ /* 0x000fe400078ec0ff */
[----:B------:R-:W-:Y:S02]  /*19ab0*/  MOV R12, 0xffffffff ;  /* 0xffffffff000c7802 */ /* 0x000fe40000000f00 */
[----:B------:R-:W-:Y:S02]  /*19ac0*/  MOV R5, 0xffffffff ;  /* 0xffffffff00057802 */ /* 0x000fe40000000f00 */
[----:B------:R-:W-:-:S02]  /*19ad0*/  LOP3.LUT R0, R0, 0x7, RZ, 0xc0, !PT ;  /* 0x0000000700007812 */ /* 0x000fc400078ec0ff */
[----:B------:R-:W-:Y:S02]  /*19ae0*/  PRMT R10, RZ, 0x7610, R10 ;  /* 0x00007610ff0a7816 */ /* 0x000fe4000000000a */
[----:B-1----:R-:W-:-:S04]  /*19af0*/  @P3 LEA R3, R4, R3, 0x18 ;  /* 0x0000000304033211 */ /* 0x002fc800078ec0ff */
[----:B------:R1:W-:Y:S01]  /*19b00*/  @P3 SYNCS.ARRIVE.TRANS64.A1T0 RZ, [R3+URZ+0xc8], RZ ;  /* 0x0000c8ff03ff39a7 */ /* 0x0003e2000810003f */
[----:B------:R-:W-:-:S04]  /*19b10*/  ISETP.NE.U32.AND P3, PT, R2, 0x1, PT ;  /* 0x000000010200780c */ /* 0x000fc80003f65070 */
[----:B------:R-:W-:Y:S02]  /*19b20*/  ISETP.GT.U32.AND P3, PT, R9, 0x7, !P3 ;  /* 0x000000070900780c */ /* 0x000fe40005f64070 */
[----:B-1----:R-:W-:Y:S02]  /*19b30*/  SEL R3, RZ, 0x1, !P1 ;  /* 0x00000001ff037807 */ /* 0x002fe40004800000 */
[----:B------:R-:W-:-:S04]  /*19b40*/  SEL R2, RZ, 0x1, !P3 ;  /* 0x00000001ff027807 */ /* 0x000fc80005800000 */
[----:B------:R-:W-:Y:S02]  /*19b50*/  LOP3.LUT R8, R2, R8, R3, 0x96, !PT ;  /* 0x0000000802087212 */ /* 0x000fe400078e9603 */
[----:B------:R-:W-:Y:S02]  /*19b60*/  PRMT R2, RZ, 0x7610, R2 ;  /* 0x00007610ff027816 */ /* 0x000fe40000000002 */
[----:B---3--:R-:W-:-:S04]  /*19b70*/  IADD3 R17, P4, R17, UR46, RZ ;  /* 0x0000002e11117c10 */ /* 0x008fc8000ff9e0ff */
[----:B--2---:R-:W-:Y:S01]  /*19b80*/  IADD3.X R18, R18, UR38, RZ, P4, !PT ;  /* 0x0000002612127c10 */ /* 0x004fe2000a7fe4ff */
[----:B------:R1:W-:Y:S01]  /*19b90*/  STL [R1+0xc0], R17 ;  /* 0x0000c01101007387 */ /* 0x0003e20000100800 */
[----:B------:R-:W-:-:S03]  /*19ba0*/  ISETP.GE.U32.AND P4, PT, R17, UR4, PT ;  /* 0x0000000411007c0c */ /* 0x000fc6000bf86070 */
[----:B------:R1:W-:Y:S01]  /*19bb0*/  STL [R1+0xc4], R18 ;  /* 0x0000c41201007387 */ /* 0x0003e20000100800 */
[----:B------:R-:W-:-:S13]  /*19bc0*/  ISETP.GE.U32.AND.EX P1, PT, R18, UR5, PT, P4 ;  /* 0x0000000512007c0c */ /* 0x000fda000bf26140 */
[----:B-1----:R-:W-:Y:S05]  /*19bd0*/  @P1 BRA `(.L_x_607) ;  /* 0x00000004005c1947 */ /* 0x002fea0003800000 */
[----:B------:R-:W-:Y:S01]  /*19be0*/  ULDC.64 UR4, c[0x0][0x8d0] ;  /* 0x0002340000047ab9 */ /* 0x000fe20000000a00 */
[----:B------:R-:W1:Y:S01]  /*19bf0*/  S2R R14, SR_CTAID.X ;  /* 0x00000000000e7919 */ /* 0x000e620000002500 */
[----:B------:R-:W-:Y:S01]  /*19c00*/  ISETP.NE.U32.AND P1, PT, RZ, UR4, PT ;  /* 0x00000004ff007c0c */ /* 0x000fe2000bf25070 */
[----:B------:R-:W-:Y:S01]  /*19c10*/  ULDC UR7, c[0x0][0x8d8] ;  /* 0x0002360000077ab9 */ /* 0x000fe20000000800 */
[----:B------:R-:W-:Y:S01]  /*19c20*/  MOV R2, R17 ;  /* 0x0000001100027202 */ /* 0x000fe20000000f00 */
[----:B------:R-:W2:Y:S01]  /*19c30*/  S2R R12, SR_CTAID.Y ;  /* 0x00000000000c7919 */ /* 0x000ea20000002600 */
[----:B------:R-:W-:Y:S02]  /*19c40*/  ISETP.NE.AND.EX P1, PT, RZ, UR5, PT, P1 ;  /* 0x00000005ff007c0c */ /* 0x000fe4000bf25310 */
[----:B------:R-:W-:-:S11]  /*19c50*/  MOV R3, R18 ;  /* 0x0000001200037202 */ /* 0x000fd60000000f00 */
[----:B------:R-:W-:Y:S05]  /*19c60*/  @!P1 BRA `(.L_x_608) ;  /* 0x0000000000289947 */ /* 0x000fea0003800000 */
[----:B------:R-:W-:Y:S02]  /*19c70*/  ULDC UR6, c[0x0][0x8dc] ;  /* 0x0002370000067ab9 */ /* 0x000fe40000000800 */
[----:B------:R-:W-:-:S04]  /*19c80*/  IADD3 R7, P1, R17, UR6, RZ ;  /* 0x0000000611077c10 */ /* 0x000fc8000ff3e0ff */
[----:B------:R-:W-:-:S05]  /*19c90*/  IADD3.X R15, RZ, R18, RZ, P1, !PT ;  /* 0x00000012ff0f7210 */ /* 0x000fca0000ffe4ff */
[----:B------:R-:W-:-:S04]  /*19ca0*/  IMAD.WIDE.U32 R4, R15, UR4, RZ ;  /* 0x000000040f047c25 */ /* 0x000fc8000f8e00ff */
[----:B------:R-:W-:-:S04]  /*19cb0*/  IMAD.WIDE.U32 R4, P1, R7, UR5, R4 ;  /* 0x0000000507047c25 */ /* 0x000fc8000f820004 */
[----:B------:R-:W-:Y:S01]  /*19cc0*/  IMAD.WIDE.U32 R6, R7, UR4, RZ ;  /* 0x0000000407067c25 */ /* 0x000fe2000f8e00ff */
[----:B------:R-:W-:Y:S02]  /*19cd0*/  IADD3.X R3, RZ, RZ, RZ, P1, !PT ;  /* 0x000000ffff037210 */ /* 0x000fe40000ffe4ff */
[----:B------:R-:W-:Y:S02]  /*19ce0*/  MOV R2, R5 ;  /* 0x0000000500027202 */ /* 0x000fe40000000f00 */
[----:B------:R-:W-:-:S05]  /*19cf0*/  IADD3 RZ, P1, R7, R4, RZ ;  /* 0x0000000407ff7210 */ /* 0x000fca0007f3e0ff */
[----:B------:R-:W-:-:S08]  /*19d00*/  IMAD.WIDE.U32.X R2, R15, UR5, R2, P1 ;  /* 0x000000050f027c25 */ /* 0x000fd000088e0402 */
.L_x_608:
[--C-:B------:R-:W-:Y:S01]  /*19d10*/  SHF.R.U64 R6, R2, UR7, R3.reuse ;  /* 0x0000000702067c19 */ /* 0x100fe20008001203 */
[----:B------:R-:W-:Y:S01]  /*19d20*/  ULDC.64 UR4, c[0x0][0x8c8] ;  /* 0x0002320000047ab9 */ /* 0x000fe20000000a00 */
[----:B------:R-:W-:Y:S01]  /*19d30*/  SHF.R.U32.HI R2, RZ, UR7, R3 ;  /* 0x00000007ff027c19 */ /* 0x000fe20008011603 */
[----:B------:R-:W3:Y:S01]  /*19d40*/  LDC R21, c[0x0][0x144] ;  /* 0x00005100ff157b82 */ /* 0x000ee20000000800 */
[----:B------:R-:W-:Y:S01]  /*19d50*/  IADD3 R5, P1, RZ, -R6, RZ ;  /* 0x80000006ff057210 */ /* 0x000fe20007f3e0ff */
[----:B------:R-:W-:Y:S01]  /*19d60*/  ULDC.64 UR8, c[0x0][0x8e8] ;  /* 0x00023a0000087ab9 */ /* 0x000fe20000000a00 */
[----:B------:R-:W-:Y:S01]  /*19d70*/  MOV R3, R18 ;  /* 0x0000001200037202 */ /* 0x000fe20000000f00 */
[----:B------:R-:W-:Y:S01]  /*19d80*/  ULDC UR6, c[0x0][0x8b0] ;  /* 0x00022c0000067ab9 */ /* 0x000fe20000000800 */
[----:B------:R-:W-:Y:S02]  /*19d90*/  IADD3.X R2, RZ, ~R2, RZ, P1, !PT ;  /* 0x80000002ff027210 */ /* 0x000fe40000ffe4ff */
[----:B-1----:R-:W-:-:S02]  /*19da0*/  I2FP.F32.U32 R7, R14 ;  /* 0x0000000e00077245 */ /* 0x002fc40000201000 */
[----:B------:R-:W-:Y:S01]  /*19db0*/  ISETP.NE.U32.AND P1, PT, RZ, UR8, PT ;  /* 0x00000008ff007c0c */ /* 0x000fe2000bf25070 */
[----:B------:R-:W-:Y:S01]  /*19dc0*/  IMAD R4, R2, UR4, RZ ;  /* 0x0000000402047c24 */ /* 0x000fe2000f8e02ff */
[----:B------:R-:W-:Y:S02]  /*19dd0*/  MOV R2, R17 ;  /* 0x0000001100027202 */ /* 0x000fe40000000f00 */
[----:B------:R-:W1:Y:S01]  /*19de0*/  LDC R17, c[0x0][0x148] ;  /* 0x00005200ff117b82 */ /* 0x000e620000000800 */
[----:B------:R-:W-:Y:S02]  /*19df0*/  ISETP.NE.AND.EX P1, PT, RZ, UR9, PT, P1 ;  /* 0x00000009ff007c0c */ /* 0x000fe4000bf25310 */
[----:B------:R-:W-:Y:S01]  /*19e00*/  IMAD.WIDE.U32 R2, R5, UR4, R2 ;  /* 0x0000000405027c25 */ /* 0x000fe2000f8e0002 */
[----:B------:R-:W-:-:S03]  /*19e10*/  ULDC UR4, c[0x0][0x150] ;  /* 0x0000540000047ab9 */ /* 0x000fc60000000800 */
[----:B------:R-:W-:Y:S02]  /*19e20*/  IMAD R5, R5, UR5, R4 ;  /* 0x0000000505057c24 */ /* 0x000fe4000f8e0204 */
[----:B------:R-:W-:Y:S01]  /*19e30*/  FMUL R4, R7, UR4 ;  /* 0x0000000407047c20 */ /* 0x000fe20008400000 */
[----:B------:R-:W-:Y:S01]  /*19e40*/  ULDC UR4, c[0x0][0x8c0] ;  /* 0x0002300000047ab9 */ /* 0x000fe20000000800 */
[----:B------:R-:W-:Y:S01]  /*19e50*/  ULDC UR5, c[0x0][0x154] ;  /* 0x0000550000057ab9 */ /* 0x000fe20000000800 */
[----:B------:R-:W-:-:S03]  /*19e60*/  IADD3 R3, R3, R5, RZ ;  /* 0x0000000503037210 */ /* 0x000fc60007ffe0ff */
[----:B------:R-:W4:Y:S01]  /*19e70*/  F2I.U32.TRUNC.NTZ R4, R4 ;  /* 0x0000000400047305 */ /* 0x000f22000020f000 */
[----:B------:R-:W-:Y:S02]  /*19e80*/  SHF.R.U64 R7, R2, UR4, R3 ;  /* 0x0000000402077c19 */ /* 0x000fe40008001203 */
[----:B--2---:R-:W-:-:S05]  /*19e90*/  I2FP.F32.U32 R2, R12 ;  /* 0x0000000c00027245 */ /* 0x004fca0000201000 */
[----:B------:R-:W-:Y:S01]  /*19ea0*/  FMUL R18, R2, UR5 ;  /* 0x0000000502127c20 */ /* 0x000fe20008400000 */
[----:B------:R-:W-:Y:S01]  /*19eb0*/  SHF.R.U32.HI R2, RZ, UR4, R3 ;  /* 0x00000004ff027c19 */ /* 0x000fe20008011603 */
[----:B------:R-:W-:-:S03]  /*19ec0*/  ULDC UR4, c[0x0][0x900] ;  /* 0x0002400000047ab9 */ /* 0x000fc60000000800 */
[--C-:B------:R-:W-:Y:S01]  /*19ed0*/  SHF.R.U64 R16, R7, UR6, R2.reuse ;  /* 0x0000000607107c19 */ /* 0x100fe20008001202 */
[----:B------:R-:W2:Y:S01]  /*19ee0*/  F2I.U32.TRUNC.NTZ R18, R18 ;  /* 0x0000001200127305 */ /* 0x000ea2000020f000 */
[----:B------:R-:W-:Y:S02]  /*19ef0*/  SHF.R.U32.HI R3, RZ, UR6, R2 ;  /* 0x00000006ff037c19 */ /* 0x000fe40008011602 */
[----:B----4-:R-:W-:Y:S02]  /*19f00*/  IADD3 R4, -R4, RZ, RZ ;  /* 0x000000ff04047210 */ /* 0x010fe40007ffe1ff */
[--C-:B------:R-:W-:Y:S02]  /*19f10*/  SHF.R.U64 R15, R16, UR4, R3.reuse ;  /* 0x00000004100f7c19 */ /* 0x100fe40008001203 */
[----:B------:R-:W-:Y:S01]  /*19f20*/  SHF.R.U32.HI R19, RZ, UR4, R3 ;  /* 0x00000004ff137c19 */ /* 0x000fe20008011603 */
[----:B---3--:R-:W-:Y:S01]  /*19f30*/  IMAD R14, R21, R4, R14 ;  /* 0x00000004150e7224 */ /* 0x008fe200078e020e */
[----:B------:R-:W-:-:S02]  /*19f40*/  MOV R2, R15 ;  /* 0x0000000f00027202 */ /* 0x000fc40000000f00 */
[----:B------:R-:W-:Y:S01]  /*19f50*/  MOV R3, R19 ;  /* 0x0000001300037202 */ /* 0x000fe20000000f00 */
[----:B------:R-:W-:Y:S06]  /*19f60*/  @!P1 BRA `(.L_x_609) ;  /* 0x0000000000289947 */ /* 0x000fec0003800000 */
[----:B------:R-:W-:Y:S02]  /*19f70*/  ULDC UR4, c[0x0][0x8f4] ;  /* 0x00023d0000047ab9 */ /* 0x000fe40000000800 */
[----:B------:R-:W-:-:S04]  /*19f80*/  IADD3 R3, P1, R15, UR4, RZ ;  /* 0x000000040f037c10 */ /* 0x000fc8000ff3e0ff */
[----:B------:R-:W-:-:S05]  /*19f90*/  IADD3.X R19, RZ, R19, RZ, P1, !PT ;  /* 0x00000013ff137210 */ /* 0x000fca0000ffe4ff */
[----:B------:R-:W-:-:S04]  /*19fa0*/  IMAD.WIDE.U32 R4, R19, UR8, RZ ;  /* 0x0000000813047c25 */ /* 0x000fc8000f8e00ff */
[----:B------:R-:W-:-:S04]  /*19fb0*/  IMAD.WIDE.U32 R4, P1, R3, UR9, R4 ;  /* 0x0000000903047c25 */ /* 0x000fc8000f820004 */
[----:B------:R-:W-:Y:S01]  /*19fc0*/  IMAD.WIDE.U32 R2, R3, UR8, RZ ;  /* 0x0000000803027c25 */ /* 0x000fe2000f8e00ff */
[----:B------:R-:W-:-:S04]  /*19fd0*/  MOV R2, R5 ;  /* 0x0000000500027202 */ /* 0x000fc80000000f00 */
[----:B------:R-:W-:Y:S02]  /*19fe0*/  IADD3 RZ, P3, R3, R4, RZ ;  /* 0x0000000403ff7210 */ /* 0x000fe40007f7e0ff */
[----:B------:R-:W-:-:S03]  /*19ff0*/  IADD3.X R3, RZ, RZ, RZ, P1, !PT ;  /* 0x000000ffff037210 */ /* 0x000fc60000ffe4ff */
[----:B------:R-:W-:-:S08]  /*1a000*/  IMAD.WIDE.U32.X R2, R19, UR9, R2, P3 ;  /* 0x0000000913027c25 */ /* 0x000fd000098e0402 */
.L_x_609:
[----:B------:R-:W3:Y:S01]  /*1a010*/  LDC R4, c[0x0][0x904] ;  /* 0x00024100ff047b82 */ /* 0x000ee20000000800 */
[----:B------:R-:W-:Y:S01]  /*1a020*/  ULDC UR4, c[0x0][0x8f0] ;  /* 0x00023c0000047ab9 */ /* 0x000fe20000000800 */
[----:B--2---:R-:W-:Y:S01]  /*1a030*/  IADD3 R18, -R18, RZ, RZ ;  /* 0x000000ff12127210 */ /* 0x004fe20007ffe1ff */
[----:B------:R-:W-:Y:S01]  /*1a040*/  ULDC UR5, c[0x0][0x8b8] ;  /* 0x00022e0000057ab9 */ /* 0x000fe20000000800 */
[----:B------:R-:W-:Y:S01]  /*1a050*/  SHF.R.U64 R3, R2, UR4, R3 ;  /* 0x0000000402037c19 */ /* 0x000fe20008001203 */
[----:B------:R-:W-:Y:S01]  /*1a060*/  ULDC UR4, c[0x0][0x8e0] ;  /* 0x0002380000047ab9 */ /* 0x000fe20000000800 */
[----:B------:R-:W-:Y:S02]  /*1a070*/  LOP3.LUT R16, R16, UR16, RZ, 0xc0, !PT ;  /* 0x0000001010107c12 */ /* 0x000fe4000f8ec0ff */
[C---:B------:R-:W-:Y:S02]  /*1a080*/  IADD3 R2, -R3.reuse, RZ, RZ ;  /* 0x000000ff03027210 */ /* 0x040fe40007ffe1ff */
[----:B------:R-:W-:Y:S01]  /*1a090*/  MOV R5, R6 ;  /* 0x0000000600057202 */ /* 0x000fe20000000f00 */
[----:B------:R-:W-:-:S02]  /*1a0a0*/  IMAD R3, R3, UR17, R16 ;  /* 0x0000001103037c24 */ /* 0x000fc4000f8e0210 */
[----:B------:R-:W-:Y:S01]  /*1a0b0*/  IMAD R15, R2, UR4, R15 ;  /* 0x00000004020f7c24 */ /* 0x000fe2000f8e020f */
[----:B------:R-:W-:Y:S01]  /*1a0c0*/  ULDC UR4, c[0x0][0x8a8] ;  /* 0x00022a0000047ab9 */ /* 0x000fe20000000800 */
[----:B------:R-:W-:Y:S02]  /*1a0d0*/  MOV R2, 0x1 ;  /* 0x0000000100027802 */ /* 0x000fe40000000f00 */
[----:B---3--:R-:W-:Y:S02]  /*1a0e0*/  ISETP.NE.AND P1, PT, R4, 0x1, PT ;  /* 0x000000010400780c */ /* 0x008fe40003f25270 */
[----:B------:R-:W-:-:S05]  /*1a0f0*/  LOP3.LUT R4, R7, UR15, RZ, 0xc0, !PT ;  /* 0x0000000f07047c12 */ /* 0x000fca000f8ec0ff */
[----:B------:R-:W-:-:S06]  /*1a100*/  IMAD R15, R15, UR4, R4 ;  /* 0x000000040f0f7c24 */ /* 0x000fcc000f8e0204 */
[----:B-1----:R-:W-:-:S04]  /*1a110*/  @P1 IMAD R14, R17, R18, R12 ;  /* 0x00000012110e1224 */ /* 0x002fc800078e020c */
[----:B------:R-:W-:-:S05]  /*1a120*/  IMAD R14, R3, UR5, R14 ;  /* 0x00000005030e7c24 */ /* 0x000fca000f8e020e */
[----:B------:R-:W-:Y:S02]  /*1a130*/  SEL R12, R15, R14, !P1 ;  /* 0x0000000e0f0c7207 */ /* 0x000fe40004800000 */
[----:B------:R-:W-:-:S07]  /*1a140*/  SEL R16, R14, R15, !P1 ;  /* 0x0000000f0e107207 */ /* 0x000fce0004800000 */
.L_x_607:
[----:B------:R-:W-:Y:S05]  /*1a150*/  BSYNC B1 ;  /* 0x0000000000017941 */ /* 0x000fea0003800000 */
.L_x_606:
[----:B------:R-:W-:-:S13]  /*1a160*/  LOP3.LUT P1, RZ, R2, 0xff, RZ, 0xc0, !PT ;  /* 0x000000ff02ff7812 */ /* 0x000fda000782c0ff */
[----:B------:R-:W-:Y:S05]  /*1a170*/  @P1 BRA `(.L_x_610) ;  /* 0xfffffff400281947 */ /* 0x000fea000383ffff */
[----:B------:R-:W-:Y:S05]  /*1a180*/  BSYNC B0 ;  /* 0x0000000000007941 */ /* 0x000fea0003800000 */
.L_x_598:
[----:B------:R-:W-:-:S03]  /*1a190*/  UMOV UR4, 0xffffffff ;  /* 0xffffffff00047882 */ /* 0x000fc60000000000 */
[----:B------:R-:W-:Y:S05]  /*1a1a0*/  BRA.DIV UR4, `(.L_x_611) ;  /* 0x0000000e04647947 */ /* 0x000fea000b800000 */
[----:B------:R-:W-:-:S13]  /*1a1b0*/  ELECT P6, URZ, PT ;  /* 0x00000000003f782f */ /* 0x000fda00038c0000 */
.L_x_648:
[----:B------:R-:W-:Y:S04]  /*1a1c0*/  BSSY B0, `(.L_x_612) ;  /* 0x0000050000007945 */ /* 0x000fe80003800000 */
[----:B------:R-:W-:Y:S05]  /*1a1d0*/  @!P6 BRA `(.L_x_613) ;  /* 0x000000040038e947 */ /* 0x000fea0003800000 */
[----:B------:R-:W2:Y:S02]  /*1a1e0*/  LDL.LU R2, [R1+0xc8] ;  /* 0x0000c80001027983 */ /* 0x000ea40000300800 */
[----:B--2---:R-:W-:-:S04]  /*1a1f0*/  LOP3.LUT R2, R2, 0x2, RZ, 0xfc, !PT ;  /* 0x0000000202027812 */ /* 0x004fc800078efcff */
[----:B------:R-:W-:-:S13]  /*1a200*/  ISETP.NE.AND P0, PT, R2, 0x3, PT ;  /* 0x000000030200780c */ /* 0x000fda0003f05270 */
[----:B------:R-:W-:Y:S05]  /*1a210*/  @!P0 BRA `(.L_x_614) ;  /* 0x0000000000048947 */ /* 0x000fea0003800000 */
[----:B------:R-:W-:Y:S01]  /*1a220*/  BPT.TRAP 0x1 ;  /* 0x000000040000795c */ /* 0x000fe20000300000 */
.L_x_614:
[----:B------:R-:W1:Y:S01]  /*1a230*/  S2R R3, SR_CgaCtaId ;  /* 0x0000000000037919 */ /* 0x000e620000008800 */
[----:B------:R-:W-:-:S04]  /*1a240*/  MOV R2, 0x400 ;  /* 0x0000040000027802 */ /* 0x000fc80000000f00 */
[----:B-1----:R-:W-:Y:S02]  /*1a250*/  LEA R3, R3, R2, 0x18 ;  /* 0x0000000203037211 */ /* 0x002fe400078ec0ff */
[----:B------:R-:W-:Y:S02]  /*1a260*/  SHF.L.U32 R2, R8, 0x1f, RZ ;  /* 0x0000001f08027819 */ /* 0x000fe400000006ff */
[----:B------:R-:W-:-:S04]  /*1a270*/  IADD3 R3, R3, 0x40, RZ ;  /* 0x0000004003037810 */ /* 0x000fc80007ffe0ff */
[C---:B------:R-:W-:Y:S02]  /*1a280*/  LEA R7, R0.reuse, R3, 0x3 ;  /* 0x0000000300077211 */ /* 0x040fe400078e18ff */
[----:B------:R-:W-:Y:S02]  /*1a290*/  IADD3 R0, R0, 0x1, RZ ;  /* 0x0000000100007810 */ /* 0x000fe40007ffe0ff */
[----:B------:R-:W1:Y:S02]  /*1a2a0*/  SYNCS.PHASECHK.TRANS64.TRYWAIT P0, [R7+URZ], R2 ;  /* 0x00000002070075a7 */ /* 0x000e64000800017f */
[----:B------:R-:W-:-:S04]  /*1a2b0*/  ISETP.NE.AND P1, PT, R0, 0x8, PT ;  /* 0x000000080000780c */ /* 0x000fc80003f25270 */
[----:B------:R-:W-:Y:S02]  /*1a2c0*/  SEL R5, RZ, 0x1, P1 ;  /* 0x00000001ff057807 */ /* 0x000fe40000800000 */
[----:B------:R-:W-:Y:S02]  /*1a2d0*/  SEL R0, R0, RZ, P1 ;  /* 0x000000ff00007207 */ /* 0x000fe40000800000 */
[----:B------:R-:W-:Y:S02]  /*1a2e0*/  LOP3.LUT R5, R8, R5, RZ, 0x3c, !PT ;  /* 0x0000000508057212 */ /* 0x000fe400078e3cff */
[----:B------:R-:W-:Y:S02]  /*1a2f0*/  LEA R9, R0, R3, 0x3 ;  /* 0x0000000300097211 */ /* 0x000fe400078e18ff */
[----:B------:R-:W-:Y:S01]  /*1a300*/  SHF.L.U32 R4, R5, 0x1f, RZ ;  /* 0x0000001f05047819 */ /* 0x000fe200000006ff */
[----:B-1----:R-:W-:Y:S06]  /*1a310*/  @!P0 BRA `(.L_x_615) ;  /* 0x0000000c00288947 */ /* 0x002fec0003800000 */
.L_x_649:
[----:B------:R-:W2:Y:S01]  /*1a320*/  SYNCS.PHASECHK.TRANS64.TRYWAIT P0, [R9+URZ], R4 ;  /* 0x00000004090075a7 */ /* 0x000ea2000800017f */
[----:B------:R-:W-:-:S04]  /*1a330*/  IADD3 R0, R0, 0x1, RZ ;  /* 0x0000000100007810 */ /* 0x000fc80007ffe0ff */
[----:B------:R-:W-:-:S04]  /*1a340*/  ISETP.NE.AND P1, PT, R0, 0x8, PT ;  /* 0x000000080000780c */ /* 0x000fc80003f25270 */
[----:B-1----:R-:W-:Y:S02]  /*1a350*/  SEL R2, RZ, 0x1, P1 ;  /* 0x00000001ff027807 */ /* 0x002fe40000800000 */
[----:B------:R-:W-:Y:S02]  /*1a360*/  SEL R0, R0, RZ, P1 ;  /* 0x000000ff00007207 */ /* 0x000fe40000800000 */
[----:B------:R-:W-:Y:S02]  /*1a370*/  LOP3.LUT R7, R5, R2, RZ, 0x3c, !PT ;  /* 0x0000000205077212 */ /* 0x000fe400078e3cff */
[----:B------:R-:W-:Y:S02]  /*1a380*/  LEA R6, R0, R3, 0x3 ;  /* 0x0000000300067211 */ /* 0x000fe400078e18ff */
[----:B------:R-:W-:Y:S01]  /*1a390*/  SHF.L.U32 R5, R7, 0x1f, RZ ;  /* 0x0000001f07057819 */ /* 0x000fe200000006ff */
[----:B--2---:R-:W-:Y:S06]  /*1a3a0*/  @!P0 BRA `(.L_x_616) ;  /* 0x0000000c00188947 */ /* 0x004fec0003800000 */
.L_x_650:
[----:B------:R-:W2:Y:S01]  /*1a3b0*/  SYNCS.PHASECHK.TRANS64.TRYWAIT P0, [R6+URZ], R5 ;  /* 0x00000005060075a7 */ /* 0x000ea2000800017f */
[----:B------:R-:W-:-:S04]  /*1a3c0*/  IADD3 R0, R0, 0x1, RZ ;  /* 0x0000000100007810 */ /* 0x000fc80007ffe0ff */
[----:B------:R-:W-:-:S04]  /*1a3d0*/  ISETP.NE.AND P1, PT, R0, 0x8, PT ;  /* 0x000000080000780c */ /* 0x000fc80003f25270 */
[----:B------:R-:W-:Y:S02]  /*1a3e0*/  SEL R2, RZ, 0x1, P1 ;  /* 0x00000001ff027807 */ /* 0x000fe40000800000 */
[----:B------:R-:W-:Y:S02]  /*1a3f0*/  SEL R0, R0, RZ, P1 ;  /* 0x000000ff00007207 */ /* 0x000fe40000800000 */
[----:B------:R-:W-:Y:S02]  /*1a400*/  LOP3.LUT R7, R7, R2, RZ, 0x3c, !PT ;  /* 0x0000000207077212 */ /* 0x000fe400078e3cff */
[----:B-1----:R-:W-:Y:S02]  /*1a410*/  LEA R9, R0, R3, 0x3 ;  /* 0x0000000300097211 */ /* 0x002fe400078e18ff */
[----:B------:R-:W-:Y:S01]  /*1a420*/  SHF.L.U32 R4, R7, 0x1f, RZ ;  /* 0x0000001f07047819 */ /* 0x000fe200000006ff */
[----:B--2---:R-:W-:Y:S06]  /*1a430*/  @!P0 BRA `(.L_x_617) ;  /* 0x0000000c00088947 */ /* 0x004fec0003800000 */
.L_x_651:
        /* <DEDUP_REMOVED lines=9> */
.L_x_652:
        /* <DEDUP_REMOVED lines=9> */
.L_x_653:
        /* <DEDUP_REMOVED lines=9> */
.L_x_654:
[----:B------:R-:W2:Y:S01]  /*1a5f0*/  SYNCS.PHASECHK.TRANS64.TRYWAIT P0, [R6+URZ], R5 ;  /* 0x00000005060075a7 */ /* 0x000ea2000800017f */
[----:B------:R-:W-:-:S04]  /*1a600*/  IADD3 R0, R0, 0x1, RZ ;  /* 0x0000000100007810 */ /* 0x000fc80007ffe0ff */
[----:B------:R-:W-:-:S04]  /*1a610*/  ISETP.NE.AND P1, PT, R0, 0x8, PT ;  /* 0x000000080000780c */ /* 0x000fc80003f25270 */
[----:B------:R-:W-:Y:S02]  /*1a620*/  SEL R2, RZ, 0x1, P1 ;  /* 0x00000001ff027807 */ /* 0x000fe40000800000 */
[----:B------:R-:W-:Y:S02]  /*1a630*/  SEL R0, R0, RZ, P1 ;  /* 0x000000ff00007207 */ /* 0x000fe40000800000 */
[----:B------:R-:W-:Y:S01]  /*1a640*/  LOP3.LUT R2, R7, R2, RZ, 0x3c, !PT ;  /* 0x0000000207027212 */ /* 0x000fe200078e3cff */
[----:B--2---:R-:W-:Y:S06]  /*1a650*/  @!P0 BRA `(.L_x_621) ;  /* 0x0000000800d08947 */ /* 0x004fec0003800000 */
.L_x_655:
[----:B------:R-:W-:Y:S02]  /*1a660*/  LEA R3, R0, R3, 0x3 ;  /* 0x0000000300037211 */ /* 0x000fe400078e18ff */
[----:B------:R-:W-:-:S07]  /*1a670*/  SHF.L.U32 R0, R2, 0x1f, RZ ;  /* 0x0000001f02007819 */ /* 0x000fce00000006ff */
.L_x_622:
[----:B---3--:R3:W4:Y:S02]  /*1a680*/  SYNCS.PHASECHK.TRANS64.TRYWAIT P0, [R3+URZ], R0 ;  /* 0x00000000030075a7 */ /* 0x008724000800017f */
[----:B----4-:R-:W-:Y:S05]  /*1a690*/  @!P0 NANOSLEEP.SYNCS 0x989680 ;  /* 0x009896800000895d */ /* 0x010fea0003900000 */
[----:B------:R-:W4:Y:S02]  /*1a6a0*/  @!P0 SYNCS.PHASECHK.TRANS64 P0, [R3+URZ], R0 ;  /* 0x00000000030085a7 */ /* 0x000f24000800007f */
[----:B----4-:R-:W-:Y:S05]  /*1a6b0*/  @!P0 BRA `(.L_x_622) ;  /* 0xfffffffc00f08947 */ /* 0x010fea000383ffff */
.L_x_613:
[----:B------:R-:W-:Y:S05]  /*1a6c0*/  BSYNC B0 ;  /* 0x0000000000007941 */ /* 0x000fea0003800000 */
.L_x_612:
[----:B------:R-:W-:Y:S05]  /*1a6d0*/  EXIT ;  /* 0x000000000000794d */ /* 0x000fea0003800000 */
.L_x_21:
[----:B---3--:R-:W-:-:S04]  /*1a6e0*/  MOV R3, UR4 ;  /* 0x0000000400037c02 */ /* 0x008fc80008000f00 */
[----:B------:R3:W4:Y:S03]  /*1a6f0*/  SYNCS.PHASECHK.TRANS64.TRYWAIT P0, [R3+URZ], R0 ;  /* 0x00000000030075a7 */ /* 0x000726000800017f */
[----:B----4-:R-:W-:Y:S05]  /*1a700*/  @!P0 NANOSLEEP.SYNCS 0x989680 ;  /* 0x009896800000895d */ /* 0x010fea0003900000 */
[----:B------:R-:W4:Y:S02]  /*1a710*/  @!P0 SYNCS.PHASECHK.TRANS64 P0, [R3+URZ], R0 ;  /* 0x00000000030085a7 */ /* 0x000f24000800007f */
[----:B----4-:R-:W-:Y:S05]  /*1a720*/  @!P0 BRA `(.L_x_21) ;  /* 0xfffffffc00ec8947 */ /* 0x010fea000383ffff */
[----:B------:R-:W-:Y:S05]  /*1a730*/  BRA `(.L_x_20) ;  /* 0xfffffe78006c7947 */ /* 0x000fea000383ffff */
.L_x_27:
[----:B---3--:R-:W-:-:S04]  /*1a740*/  MOV R7, UR8 ;  /* 0x0000000800077c02 */ /* 0x008fc80008000f00 */
[----:B------:R3:W4:Y:S03]  /*1a750*/  SYNCS.PHASECHK.TRANS64.TRYWAIT P0, [R7+URZ], R4 ;  /* 0x00000004070075a7 */ /* 0x000726000800017f */
[----:B----4-:R-:W-:Y:S05]  /*1a760*/  @!P0 NANOSLEEP.SYNCS 0x989680 ;  /* 0x009896800000895d */ /* 0x010fea0003900000 */
[----:B------:R-:W4:Y:S02]  /*1a770*/  @!P0 SYNCS.PHASECHK.TRANS64 P0, [R7+URZ], R4 ;  /* 0x00000004070085a7 */ /* 0x000f24000800007f */
[----:B----4-:R-:W-:Y:S05]  /*1a780*/  @!P0 BRA `(.L_x_27) ;  /* 0xfffffffc00ec8947 */ /* 0x010fea000383ffff */
[----:B------:R-:W-:Y:S05]  /*1a790*/  BRA `(.L_x_26) ;  /* 0xfffffe8c003c7947 */ /* 0x000fea000383ffff */
.L_x_51:
[----:B-1----:R1:W3:Y:S02]  /*1a7a0*/  SYNCS.PHASECHK.TRANS64.TRYWAIT P2, [R13+URZ+0x80], R0 ;  /* 0x000080000d0075a7 */ /* 0x0022e4000804017f */
[----:B---3--:R-:W-:Y:S05]  /*1a7b0*/  @!P2 NANOSLEEP.SYNCS 0x989680 ;  /* 0x009896800000a95d */ /* 0x008fea0003900000 */
[----:B------:R-:W3:Y:S02]  /*1a7c0*/  @!P2 SYNCS.PHASECHK.TRANS64 P2, [R13+URZ+0x80], R0 ;  /* 0x000080000d00a5a7 */ /* 0x000ee4000804007f */
[----:B---3--:R-:W-:Y:S05]  /*1a7d0*/  @!P2 BRA `(.L_x_51) ;  /* 0xfffffffc00f0a947 */ /* 0x008fea000383ffff */
[----:B------:R-:W-:Y:S05]  /*1a7e0*/  BRA `(.L_x_623) ;  /* 0xfffffeb400347947 */ /* 0x000fea000383ffff */
.L_x_110:
[----:B-1----:R1:W2:Y:S02]  /*1a7f0*/  SYNCS.PHASECHK.TRANS64.TRYWAIT P2, [R14+URZ+0x80], R3 ;  /* 0x000080030e0075a7 */ /* 0x0022a4000804017f */
[----:B--2---:R-:W-:Y:S05]  /*1a800*/  @!P2 NANOSLEEP.SYNCS 0x989680 ;  /* 0x009896800000a95d */ /* 0x004fea0003900000 */
[----:B------:R-:W2:Y:S02]  /*1a810*/  @!P2 SYNCS.PHASECHK.TRANS64 P2, [R14+URZ+0x80], R3 ;  /* 0x000080030e00a5a7 */ /* 0x000ea4000804007f */
[----:B--2---:R-:W-:Y:S05]  /*1a820*/  @!P2 BRA `(.L_x_110) ;  /* 0xfffffffc00f0a947 */ /* 0x004fea000383ffff */
[----:B------:R-:W-:Y:S05]  /*1a830*/  BRA `(.L_x_624) ;  /* 0xfffffed400f47947 */ /* 0x000fea000383ffff */
.L_x_169:
[----:B-1----:R1:W2:Y:S02]  /*1a840*/  SYNCS.PHASECHK.TRANS64.TRYWAIT P2, [R13+URZ+0x80], R0 ;  /* 0x000080000d0075a7 */ /* 0x0022a4000804017f */
[----:B--2---:R-:W-:Y:S05]  /*1a850*/  @!P2 NANOSLEEP.SYNCS 0x989680 ;  /* 0x009896800000a95d */ /* 0x004fea0003900000 */
[----:B------:R-:W2:Y:S02]  /*1a860*/  @!P2 SYNCS.PHASECHK.TRANS64 P2, [R13+URZ+0x80], R0 ;  /* 0x000080000d00a5a7 */ /* 0x000ea4000804007f */
[----:B--2---:R-:W-:Y:S05]  /*1a870*/  @!P2 BRA `(.L_x_169) ;  /* 0xfffffffc00f0a947 */ /* 0x004fea000383ffff */
[----:B------:R-:W-:Y:S05]  /*1a880*/  BRA `(.L_x_625) ;  /* 0xfffffef800407947 */ /* 0x000fea000383ffff */
.L_x_228:
[----:B-1----:R1:W2:Y:S02]  /*1a890*/  SYNCS.PHASECHK.TRANS64.TRYWAIT P2, [R0+URZ+0x80], R3 ;  /* 0x00008003000075a7 */ /* 0x0022a4000804017f */
[----:B--2---:R-:W-:Y:S05]  /*1a8a0*/  @!P2 NANOSLEEP.SYNCS 0x989680 ;  /* 0x009896800000a95d */ /* 0x004fea0003900000 */
[----:B------:R-:W2:Y:S02]  /*1a8b0*/  @!P2 SYNCS.PHASECHK.TRANS64 P2, [R0+URZ+0x80], R3 ;  /* 0x000080030000a5a7 */ /* 0x000ea4000804007f */
[----:B--2---:R-:W-:Y:S05]  /*1a8c0*/  @!P2 BRA `(.L_x_228) ;  /* 0xfffffffc00f0a947 */ /* 0x004fea000383ffff */
[----:B------:R-:W-:Y:S05]  /*1a8d0*/  BRA `(.L_x_626) ;  /* 0xffffff1800847947 */ /* 0x000fea000383ffff */
.L_x_287:
[----:B-1----:R1:W2:Y:S02]  /*1a8e0*/  SYNCS.PHASECHK.TRANS64.TRYWAIT P2, [R0+URZ+0x80], R3 ;  /* 0x00008003000075a7 */ /* 0x0022a4000804017f */
[----:B--2---:R-:W-:Y:S05]  /*1a8f0*/  @!P2 NANOSLEEP.SYNCS 0x989680 ;  /* 0x009896800000a95d */ /* 0x004fea0003900000 */
[----:B------:R-:W2:Y:S02]  /*1a900*/  @!P2 SYNCS.PHASECHK.TRANS64 P2, [R0+URZ+0x80], R3 ;  /* 0x000080030000a5a7 */ /* 0x000ea4000804007f */
[----:B--2---:R-:W-:Y:S05]  /*1a910*/  @!P2 BRA `(.L_x_287) ;  /* 0xfffffffc00f0a947 */ /* 0x004fea000383ffff */
[----:B------:R-:W-:Y:S05]  /*1a920*/  BRA `(.L_x_627) ;  /* 0xffffff3800e07947 */ /* 0x000fea000383ffff */
.L_x_346:
[----:B-1----:R1:W2:Y:S02]  /*1a930*/  SYNCS.PHASECHK.TRANS64.TRYWAIT P2, [R0+URZ+0x80], R3 ;  /* 0x00008003000075a7 */ /* 0x0022a4000804017f */
[----:B--2---:R-:W-:Y:S05]  /*1a940*/  @!P2 NANOSLEEP.SYNCS 0x989680 ;  /* 0x009896800000a95d */ /* 0x004fea0003900000 */
[----:B------:R-:W2:Y:S02]  /*1a950*/  @!P2 SYNCS.PHASECHK.TRANS64 P2, [R0+URZ+0x80], R3 ;  /* 0x000080030000a5a7 */ /* 0x000ea4000804007f */
[----:B--2---:R-:W-:Y:S05]  /*1a960*/  @!P2 BRA `(.L_x_346) ;  /* 0xfffffffc00f0a947 */ /* 0x004fea000383ffff */
[----:B------:R-:W-:Y:S05]  /*1a970*/  BRA `(.L_x_628) ;  /* 0xffffff5c003c7947 */ /* 0x000fea000383ffff */
.L_x_405:
[----:B-1----:R1:W2:Y:S02]  /*1a980*/  SYNCS.PHASECHK.TRANS64.TRYWAIT P2, [R0+URZ+0x80], R3 ;  /* 0x00008003000075a7 */ /* 0x0022a4000804017f */
[----:B--2---:R-:W-:Y:S05]  /*1a990*/  @!P2 NANOSLEEP.SYNCS 0x989680 ;  /* 0x009896800000a95d */ /* 0x004fea0003900000 */
[----:B------:R-:W2:Y:S02]  /*1a9a0*/  @!P2 SYNCS.PHASECHK.TRANS64 P2, [R0+URZ+0x80], R3 ;  /* 0x000080030000a5a7 */ /* 0x000ea4000804007f */
[----:B--2---:R-:W-:Y:S05]  /*1a9b0*/  @!P2 BRA `(.L_x_405) ;  /* 0xfffffffc00f0a947 */ /* 0x004fea000383ffff */
[----:B------:R-:W-:Y:S05]  /*1a9c0*/  BRA `(.L_x_629) ;  /* 0xffffff7c00cc7947 */ /* 0x000fea000383ffff */
.L_x_464:
[----:B-1----:R1:W2:Y:S02]  /*1a9d0*/  SYNCS.PHASECHK.TRANS64.TRYWAIT P0, [R3+URZ+0x80], R0 ;  /* 0x00008000030075a7 */ /* 0x0022a4000800017f */
[----:B--2---:R-:W-:Y:S05]  /*1a9e0*/  @!P0 NANOSLEEP.SYNCS 0x989680 ;  /* 0x009896800000895d */ /* 0x004fea0003900000 */
[----:B------:R-:W2:Y:S02]  /*1a9f0*/  @!P0 SYNCS.PHASECHK.TRANS64 P0, [R3+URZ+0x80], R0 ;  /* 0x00008000030085a7 */ /* 0x000ea4000800007f */
[----:B--2---:R-:W-:Y:S05]  /*1aa00*/  @!P0 BRA `(.L_x_464) ;  /* 0xfffffffc00f08947 */ /* 0x004fea000383ffff */
[----:B------:R-:W-:Y:S05]  /*1aa10*/  BRA `(.L_x_630) ;  /* 0xffffffa000687947 */ /* 0x000fea000383ffff */
.L_x_528:
[----:B-1----:R-:W-:-:S04]  /*1aa20*/  MOV R7, UR4 ;  /* 0x0000000400077c02 */ /* 0x002fc80008000f00 */
[----:B------:R1:W2:Y:S03]  /*1aa30*/  SYNCS.PHASECHK.TRANS64.TRYWAIT P0, [R7+URZ+0xc8], R4 ;  /* 0x0000c804070075a7 */ /* 0x0002a6000800017f */
[----:B--2---:R-:W-:Y:S05]  /*1aa40*/  @!P0 NANOSLEEP.SYNCS 0x989680 ;  /* 0x009896800000895d */ /* 0x004fea0003900000 */
[----:B------:R-:W2:Y:S02]  /*1aa50*/  @!P0 SYNCS.PHASECHK.TRANS64 P0, [R7+URZ+0xc8], R4 ;  /* 0x0000c804070085a7 */ /* 0x000ea4000800007f */
[----:B--2---:R-:W-:Y:S05]  /*1aa60*/  @!P0 BRA `(.L_x_528) ;  /* 0xfffffffc00ec8947 */ /* 0x004fea000383ffff */
[----:B------:R-:W-:Y:S05]  /*1aa70*/  BRA `(.L_x_527) ;  /* 0xffffffd000607947 */ /* 0x000fea000383ffff */
.L_x_537:
[----:B-1----:R-:W-:-:S04]  /*1aa80*/  MOV R3, UR13 ;  /* 0x0000000d00037c02 */ /* 0x002fc80008000f00 */
[----:B------:R1:W2:Y:S03]  /*1aa90*/  SYNCS.PHASECHK.TRANS64.TRYWAIT P1, [R3+URZ+0xa0], R2 ;  /* 0x0000a002030075a7 */ /* 0x0002a6000802017f */
[----:B--2---:R-:W-:Y:S05]  /*1aaa0*/  @!P1 NANOSLEEP.SYNCS 0x989680 ;  /* 0x009896800000995d */ /* 0x004fea0003900000 */
[----:B------:R-:W2:Y:S02]  /*1aab0*/  @!P1 SYNCS.PHASECHK.TRANS64 P1, [R3+URZ+0xa0], R2 ;  /* 0x0000a002030095a7 */ /* 0x000ea4000802007f */
[----:B--2---:R-:W-:Y:S05]  /*1aac0*/  @!P1 BRA `(.L_x_537) ;  /* 0xfffffffc00ec9947 */ /* 0x004fea000383ffff */
[----:B------:R-:W-:Y:S05]  /*1aad0*/  BRA `(.L_x_631) ;  /* 0xffffffd400487947 */ /* 0x000fea000383ffff */
.L_x_543:
[----:B-12---:R-:W-:-:S04]  /*1aae0*/  MOV R3, UR13 ;  /* 0x0000000d00037c02 */ /* 0x006fc80008000f00 */
[----:B------:R1:W2:Y:S03]  /*1aaf0*/  SYNCS.PHASECHK.TRANS64.TRYWAIT P1, [R3+URZ+0xa8], R2 ;  /* 0x0000a802030075a7 */ /* 0x0002a6000802017f */
[----:B--2---:R-:W-:Y:S05]  /*1ab00*/  @!P1 NANOSLEEP.SYNCS 0x989680 ;  /* 0x009896800000995d */ /* 0x004fea0003900000 */
[----:B------:R-:W2:Y:S02]  /*1ab10*/  @!P1 SYNCS.PHASECHK.TRANS64 P1, [R3+URZ+0xa8], R2 ;  /* 0x0000a802030095a7 */ /* 0x000ea4000802007f */
[----:B--2---:R-:W-:Y:S05]  /*1ab20*/  @!P1 BRA `(.L_x_543) ;  /* 0xfffffffc00ec9947 */ /* 0x004fea000383ffff */
[----:B------:R-:W-:Y:S05]  /*1ab30*/  BRA `(.L_x_632) ;  /* 0xffffffd400907947 */ /* 0x000fea000383ffff */
.L_x_549:
[----:B-123--:R-:W-:-:S04]  /*1ab40*/  MOV R3, UR13 ;  /* 0x0000000d00037c02 */ /* 0x00efc80008000f00 */
[----:B------:R1:W2:Y:S03]  /*1ab50*/  SYNCS.PHASECHK.TRANS64.TRYWAIT P1, [R3+URZ+0xb0], R2 ;  /* 0x0000b002030075a7 */ /* 0x0002a6000802017f */
[----:B--2---:R-:W-:Y:S05]  /*1ab60*/  @!P1 NANOSLEEP.SYNCS 0x989680 ;  /* 0x009896800000995d */ /* 0x004fea0003900000 */
[----:B------:R-:W2:Y:S02]  /*1ab70*/  @!P1 SYNCS.PHASECHK.TRANS64 P1, [R3+URZ+0xb0], R2 ;  /* 0x0000b002030095a7 */ /* 0x000ea4000802007f */
[----:B--2---:R-:W-:Y:S05]  /*1ab80*/  @!P1 BRA `(.L_x_549) ;  /* 0xfffffffc00ec9947 */ /* 0x004fea000383ffff */
[----:B------:R-:W-:Y:S05]  /*1ab90*/  BRA `(.L_x_633) ;  /* 0xffffffd400e07947 */ /* 0x000fea000383ffff */
.L_x_555:
[----:B-1234-:R-:W-:-:S04]  /*1aba0*/  MOV R3, UR13 ;  /* 0x0000000d00037c02 */ /* 0x01efc80008000f00 */
[----:B------:R1:W2:Y:S03]  /*1abb0*/  SYNCS.PHASECHK.TRANS64.TRYWAIT P1, [R3+URZ+0xb8], R2 ;  /* 0x0000b802030075a7 */ /* 0x0002a6000802017f */
[----:B--2---:R-:W-:Y:S05]  /*1abc0*/  @!P1 NANOSLEEP.SYNCS 0x989680 ;  /* 0x009896800000995d */ /* 0x004fea0003900000 */
[----:B------:R-:W2:Y:S02]  /*1abd0*/  @!P1 SYNCS.PHASECHK.TRANS64 P1, [R3+URZ+0xb8], R2 ;  /* 0x0000b802030095a7 */ /* 0x000ea4000802007f */
[----:B--2---:R-:W-:Y:S05]  /*1abe0*/  @!P1 BRA `(.L_x_555) ;  /* 0xfffffffc00ec9947 */ /* 0x004fea000383ffff */
[----:B------:R-:W-:Y:S05]  /*1abf0*/  BRA `(.L_x_634) ;  /* 0xffffffd800307947 */ /* 0x000fea000383ffff */
.L_x_561:
[----:B-1234-:R-:W-:-:S04]  /*1ac00*/  MOV R3, UR13 ;  /* 0x0000000d00037c02 */ /* 0x01efc80008000f00 */
[----:B------:R1:W2:Y:S03]  /*1ac10*/  SYNCS.PHASECHK.TRANS64.TRYWAIT P1, [R3+URZ+0xa0], R2 ;  /* 0x0000a002030075a7 */ /* 0x0002a6000802017f */
[----:B--2---:R-:W-:Y:S05]  /*1ac20*/  @!P1 NANOSLEEP.SYNCS 0x989680 ;  /* 0x009896800000995d */ /* 0x004fea0003900000 */
[----:B------:R-:W2:Y:S02]  /*1ac30*/  @!P1 SYNCS.PHASECHK.TRANS64 P1, [R3+URZ+0xa0], R2 ;  /* 0x0000a002030095a7 */ /* 0x000ea4000802007f */
[----:B--2---:R-:W-:Y:S05]  /*1ac40*/  @!P1 BRA `(.L_x_561) ;  /* 0xfffffffc00ec9947 */ /* 0x004fea000383ffff */
[----:B------:R-:W-:Y:S05]  /*1ac50*/  BRA `(.L_x_635) ;  /* 0xffffffd800847947 */ /* 0x000fea000383ffff */
.L_x_567:
[----:B-1234-:R-:W-:-:S04]  /*1ac60*/  MOV R3, UR13 ;  /* 0x0000000d00037c02 */ /* 0x01efc80008000f00 */
[----:B------:R1:W2:Y:S03]  /*1ac70*/  SYNCS.PHASECHK.TRANS64.TRYWAIT P1, [R3+URZ+0xa8], R2 ;  /* 0x0000a802030075a7 */ /* 0x0002a6000802017f */
[----:B--2---:R-:W-:Y:S05]  /*1ac80*/  @!P1 NANOSLEEP.SYNCS 0x989680 ;  /* 0x009896800000995d */ /* 0x004fea0003900000 */
[----:B------:R-:W2:Y:S02]  /*1ac90*/  @!P1 SYNCS.PHASECHK.TRANS64 P1, [R3+URZ+0xa8], R2 ;  /* 0x0000a802030095a7 */ /* 0x000ea4000802007f */
[----:B--2---:R-:W-:Y:S05]  /*1aca0*/  @!P1 BRA `(.L_x_567) ;  /* 0xfffffffc00ec9947 */ /* 0x004fea000383ffff */
[----:B------:R-:W-:Y:S05]  /*1acb0*/  BRA `(.L_x_636) ;  /* 0xffffffd800c87947 */ /* 0x000fea000383ffff */
.L_x_573:
[----:B-1234-:R-:W-:-:S04]  /*1acc0*/  MOV R3, UR13 ;  /* 0x0000000d00037c02 */ /* 0x01efc80008000f00 */
[----:B------:R1:W2:Y:S03]  /*1acd0*/  SYNCS.PHASECHK.TRANS64.TRYWAIT P1, [R3+URZ+0xb0], R2 ;  /* 0x0000b002030075a7 */ /* 0x0002a6000802017f */
[----:B--2---:R-:W-:Y:S05]  /*1ace0*/  @!P1 NANOSLEEP.SYNCS 0x989680 ;  /* 0x009896800000995d */ /* 0x004fea0003900000 */
[----:B------:R-:W2:Y:S02]  /*1acf0*/  @!P1 SYNCS.PHASECHK.TRANS64 P1, [R3+URZ+0xb0], R2 ;  /* 0x0000b002030095a7 */ /* 0x000ea4000802007f */
[----:B--2---:R-:W-:Y:S05]  /*1ad00*/  @!P1 BRA `(.L_x_573) ;  /* 0xfffffffc00ec9947 */ /* 0x004fea000383ffff */
[----:B------:R-:W-:Y:S05]  /*1ad10*/  BRA `(.L_x_637) ;  /* 0xffffffdc000c7947 */ /* 0x000fea000383ffff */
.L_x_579:
[----:B-1234-:R-:W-:-:S04]  /*1ad20*/  MOV R3, UR13 ;  /* 0x0000000d00037c02 */ /* 0x01efc80008000f00 */
[----:B------:R1:W2:Y:S03]  /*1ad30*/  SYNCS.PHASECHK.TRANS64.TRYWAIT P1, [R3+URZ+0xb8], R2 ;  /* 0x0000b802030075a7 */ /* 0x0002a6000802017f */
[----:B--2---:R-:W-:Y:S05]  /*1ad40*/  @!P1 NANOSLEEP.SYNCS 0x989680 ;  /* 0x009896800000995d */ /* 0x004fea0003900000 */
[----:B------:R-:W2:Y:S02]  /*1ad50*/  @!P1 SYNCS.PHASECHK.TRANS64 P1, [R3+URZ+0xb8], R2 ;  /* 0x0000b802030095a7 */ /* 0x000ea4000802007f */
[----:B--2---:R-:W-:Y:S05]  /*1ad60*/  @!P1 BRA `(.L_x_579) ;  /* 0xfffffffc00ec9947 */ /* 0x004fea000383ffff */
[----:B------:R-:W-:Y:S05]  /*1ad70*/  BRA `(.L_x_638) ;  /* 0xffffffdc00507947 */ /* 0x000fea000383ffff */
.L_x_591:
[----:B---3--:R3:W4:Y:S02]  /*1ad80*/  SYNCS.PHASECHK.TRANS64.TRYWAIT P0, [R0+URZ+0xa0], R3 ;  /* 0x0000a003000075a7 */ /* 0x008724000800017f */
[----:B----4-:R-:W-:Y:S05]  /*1ad90*/  @!P0 NANOSLEEP.SYNCS 0x989680 ;  /* 0x009896800000895d */ /* 0x010fea0003900000 */
[----:B------:R-:W4:Y:S02]  /*1ada0*/  @!P0 SYNCS.PHASECHK.TRANS64 P0, [R0+URZ+0xa0], R3 ;  /* 0x0000a003000085a7 */ /* 0x000f24000800007f */
[----:B----4-:R-:W-:Y:S05]  /*1adb0*/  @!P0 BRA `(.L_x_591) ;  /* 0xfffffffc00f08947 */ /* 0x010fea000383ffff */
[----:B------:R-:W-:Y:S05]  /*1adc0*/  BRA `(.L_x_639) ;  /* 0xffffffe400587947 */ /* 0x000fea000383ffff */
.L_x_593:
[----:B----4-:R4:W1:Y:S02]  /*1add0*/  SYNCS.PHASECHK.TRANS64.TRYWAIT P0, [R0+URZ+0xa8], R3 ;  /* 0x0000a803000075a7 */ /* 0x010864000800017f */
[----:B-1----:R-:W-:Y:S05]  /*1ade0*/  @!P0 NANOSLEEP.SYNCS 0x989680 ;  /* 0x009896800000895d */ /* 0x002fea0003900000 */
[----:B------:R-:W1:Y:S02]  /*1adf0*/  @!P0 SYNCS.PHASECHK.TRANS64 P0, [R0+URZ+0xa8], R3 ;  /* 0x0000a803000085a7 */ /* 0x000e64000800007f */
[----:B-1----:R-:W-:Y:S05]  /*1ae00*/  @!P0 BRA `(.L_x_593) ;  /* 0xfffffffc00f08947 */ /* 0x002fea000383ffff */
[----:B------:R-:W-:Y:S05]  /*1ae10*/  BRA `(.L_x_640) ;  /* 0xffffffe400547947 */ /* 0x000fea000383ffff */
.L_x_595:
[----:B------:R1:W1:Y:S02]  /*1ae20*/  SYNCS.PHASECHK.TRANS64.TRYWAIT P0, [R0+URZ+0xb0], R3 ;  /* 0x0000b003000075a7 */ /* 0x000264000800017f */
[----:B-1----:R-:W-:Y:S05]  /*1ae30*/  @!P0 NANOSLEEP.SYNCS 0x989680 ;  /* 0x009896800000895d */ /* 0x002fea0003900000 */
[----:B------:R-:W1:Y:S02]  /*1ae40*/  @!P0 SYNCS.PHASECHK.TRANS64 P0, [R0+URZ+0xb0], R3 ;  /* 0x0000b003000085a7 */ /* 0x000e64000800007f */
[----:B-1----:R-:W-:Y:S05]  /*1ae50*/  @!P0 BRA `(.L_x_595) ;  /* 0xfffffffc00f08947 */ /* 0x002fea000383ffff */
[----:B------:R-:W-:Y:S05]  /*1ae60*/  BRA `(.L_x_641) ;  /* 0xffffffe400507947 */ /* 0x000fea000383ffff */
.L_x_599:
[----:B------:R-:W-:Y:S01]  /*1ae70*/  BSSY B1, `(.L_x_642) ;  /* 0x0000006000017945 */ /* 0x000fe20003800000 */
[----:B------:R-:W-:-:S07]  /*1ae80*/  MOV R15, 0xffffffff ;  /* 0xffffffff000f7802 */ /* 0x000fce0000000f00 */
[----:B------:R-:W-:Y:S05]  /*1ae90*/  WARPSYNC.COLLECTIVE R15, `(.L_x_643) ;  /* 0x000000000f0c7348 */ /* 0x000fea0003c00000 */
[----:B------:R-:W-:Y:S02]  /*1aea0*/  ELECT P6, UR62, PT ;  /* 0x00000000003e782f */ /* 0x000fe400038c0000 */
[----:B------:R-:W-:Y:S01]  /*1aeb0*/  MOV R14, UR62 ;  /* 0x0000003e000e7c02 */ /* 0x000fe20008000f00 */
[----:B------:R-:W-:Y:S10]  /*1aec0*/  ENDCOLLECTIVE ;  /* 0x000000000000791b */ /* 0x000ff40003800000 */
.L_x_643:
[----:B------:R-:W-:Y:S05]  /*1aed0*/  BSYNC B1 ;  /* 0x0000000000017941 */ /* 0x000fea0003800000 */
.L_x_642:
[----:B------:R-:W-:Y:S05]  /*1aee0*/  BRA `(.L_x_644) ;  /* 0xffffffe400d87947 */ /* 0x000fea000383ffff */
.L_x_602:
[----:B--2---:R2:W3:Y:S02]  /*1aef0*/  SYNCS.PHASECHK.TRANS64.TRYWAIT P1, [R15+URZ+0x40], R6 ;  /* 0x000040060f0075a7 */ /* 0x0044e4000802017f */
[----:B---3--:R-:W-:Y:S05]  /*1af00*/  @!P1 NANOSLEEP.SYNCS 0x989680 ;  /* 0x009896800000995d */ /* 0x008fea0003900000 */
[----:B------:R-:W3:Y:S02]  /*1af10*/  @!P1 SYNCS.PHASECHK.TRANS64 P1, [R15+URZ+0x40], R6 ;  /* 0x000040060f0095a7 */ /* 0x000ee4000802007f */
[----:B---3--:R-:W-:Y:S05]  /*1af20*/  @!P1 BRA `(.L_x_602) ;  /* 0xfffffffc00f09947 */ /* 0x008fea000383ffff */
[----:B------:R-:W-:Y:S05]  /*1af30*/  BRA `(.L_x_645) ;  /* 0xffffffe8000c7947 */ /* 0x000fea000383ffff */
.L_x_611:
[----:B------:R-:W-:Y:S01]  /*1af40*/  BSSY B0, `(.L_x_646) ;  /* 0x0000006000007945 */ /* 0x000fe20003800000 */
[----:B------:R-:W-:-:S07]  /*1af50*/  MOV R15, 0xffffffff ;  /* 0xffffffff000f7802 */ /* 0x000fce0000000f00 */
[----:B------:R-:W-:Y:S05]  /*1af60*/  WARPSYNC.COLLECTIVE R15, `(.L_x_647) ;  /* 0x000000000f0c7348 */ /* 0x000fea0003c00000 */
[----:B------:R-:W-:Y:S02]  /*1af70*/  ELECT P6, UR62, PT ;  /* 0x00000000003e782f */ /* 0x000fe400038c0000 */
[----:B------:R-:W-:Y:S01]  /*1af80*/  MOV R14, UR62 ;  /* 0x0000003e000e7c02 */ /* 0x000fe20008000f00 */
[----:B------:R-:W-:Y:S10]  /*1af90*/  ENDCOLLECTIVE ;  /* 0x000000000000791b */ /* 0x000ff40003800000 */
.L_x_647:
[----:B------:R-:W-:Y:S05]  /*1afa0*/  BSYNC B0 ;  /* 0x0000000000007941 */ /* 0x000fea0003800000 */
.L_x_646:
[----:B------:R-:W-:Y:S05]  /*1afb0*/  BRA `(.L_x_648) ;  /* 0xfffffff000807947 */ /* 0x000fea000383ffff */
.L_x_615:
[----:B-1----:R1:W2:Y:S02]  /*1afc0*/  SYNCS.PHASECHK.TRANS64.TRYWAIT P0, [R7+URZ], R2 ;  /* 0x00000002070075a7 */ /* 0x0022a4000800017f */
[----:B--2---:R-:W-:Y:S05]  /*1afd0*/  @!P0 NANOSLEEP.SYNCS 0x989680 ;  /* 0x009896800000895d */ /* 0x004fea0003900000 */
[----:B------:R-:W2:Y:S02]  /*1afe0*/  @!P0 SYNCS.PHASECHK.TRANS64 P0, [R7+URZ], R2 ;  /* 0x00000002070085a7 */ /* 0x000ea4000800007f */
[----:B--2---:R-:W-:Y:S05]  /*1aff0*/  @!P0 BRA `(.L_x_615) ;  /* 0xfffffffc00f08947 */ /* 0x004fea000383ffff */
[----:B------:R-:W-:Y:S05]  /*1b000*/  BRA `(.L_x_649) ;  /* 0xfffffff000c47947 */ /* 0x000fea000383ffff */
.L_x_616:
[----:B-1----:R1:W2:Y:S02]  /*1b010*/  SYNCS.PHASECHK.TRANS64.TRYWAIT P0, [R9+URZ], R4 ;  /* 0x00000004090075a7 */ /* 0x0022a4000800017f */
[----:B--2---:R-:W-:Y:S05]  /*1b020*/  @!P0 NANOSLEEP.SYNCS 0x989680 ;  /* 0x009896800000895d */ /* 0x004fea0003900000 */
[----:B------:R-:W2:Y:S02]  /*1b030*/  @!P0 SYNCS.PHASECHK.TRANS64 P0, [R9+URZ], R4 ;  /* 0x00000004090085a7 */ /* 0x000ea4000800007f */
[----:B--2---:R-:W-:Y:S05]  /*1b040*/  @!P0 BRA `(.L_x_616) ;  /* 0xfffffffc00f08947 */ /* 0x004fea000383ffff */
[----:B------:R-:W-:Y:S05]  /*1b050*/  BRA `(.L_x_650) ;  /* 0xfffffff000d47947 */ /* 0x000fea000383ffff */
.L_x_617:
[----:B-1----:R1:W2:Y:S02]  /*1b060*/  SYNCS.PHASECHK.TRANS64.TRYWAIT P0, [R6+URZ], R5 ;  /* 0x00000005060075a7 */ /* 0x0022a4000800017f */
[----:B--2---:R-:W-:Y:S05]  /*1b070*/  @!P0 NANOSLEEP.SYNCS 0x989680 ;  /* 0x009896800000895d */ /* 0x004fea0003900000 */
[----:B------:R-:W2:Y:S02]  /*1b080*/  @!P0 SYNCS.PHASECHK.TRANS64 P0, [R6+URZ], R5 ;  /* 0x00000005060085a7 */ /* 0x000ea4000800007f */
[----:B--2---:R-:W-:Y:S05]  /*1b090*/  @!P0 BRA `(.L_x_617) ;  /* 0xfffffffc00f08947 */ /* 0x004fea000383ffff */
[----:B------:R-:W-:Y:S05]  /*1b0a0*/  BRA `(.L_x_651) ;  /* 0xfffffff000e47947 */ /* 0x000fea000383ffff */
.L_x_618:
[----:B-1----:R1:W2:Y:S02]  /*1b0b0*/  SYNCS.PHASECHK.TRANS64.TRYWAIT P0, [R9+URZ], R4 ;  /* 0x00000004090075a7 */ /* 0x0022a4000800017f */
[----:B--2---:R-:W-:Y:S05]  /*1b0c0*/  @!P0 NANOSLEEP.SYNCS 0x989680 ;  /* 0x009896800000895d */ /* 0x004fea0003900000 */
[----:B------:R-:W2:Y:S02]  /*1b0d0*/  @!P0 SYNCS.PHASECHK.TRANS64 P0, [R9+URZ], R4 ;  /* 0x00000004090085a7 */ /* 0x000ea4000800007f */
[----:B--2---:R-:W-:Y:S05]  /*1b0e0*/  @!P0 BRA `(.L_x_618) ;  /* 0xfffffffc00f08947 */ /* 0x004fea000383ffff */
[----:B------:R-:W-:Y:S05]  /*1b0f0*/  BRA `(.L_x_652) ;  /* 0xfffffff000f47947 */ /* 0x000fea000383ffff */
.L_x_619:
[----:B-1----:R1:W2:Y:S02]  /*1b100*/  SYNCS.PHASECHK.TRANS64.TRYWAIT P0, [R6+URZ], R5 ;  /* 0x00000005060075a7 */ /* 0x0022a4000800017f */
[----:B--2---:R-:W-:Y:S05]  /*1b110*/  @!P0 NANOSLEEP.SYNCS 0x989680 ;  /* 0x009896800000895d */ /* 0x004fea0003900000 */
[----:B------:R-:W2:Y:S02]  /*1b120*/  @!P0 SYNCS.PHASECHK.TRANS64 P0, [R6+URZ], R5 ;  /* 0x00000005060085a7 */ /* 0x000ea4000800007f */
[----:B--2---:R-:W-:Y:S05]  /*1b130*/  @!P0 BRA `(.L_x_619) ;  /* 0xfffffffc00f08947 */ /* 0x004fea000383ffff */
[----:B------:R-:W-:Y:S05]  /*1b140*/  BRA `(.L_x_653) ;  /* 0xfffffff400047947 */ /* 0x000fea000383ffff */
.L_x_620:
[----:B-1----:R1:W2:Y:S02]  /*1b150*/  SYNCS.PHASECHK.TRANS64.TRYWAIT P0, [R9+URZ], R4 ;  /* 0x00000004090075a7 */ /* 0x0022a4000800017f */
[----:B--2---:R-:W-:Y:S05]  /*1b160*/  @!P0 NANOSLEEP.SYNCS 0x989680 ;  /* 0x009896800000895d */ /* 0x004fea0003900000 */
[----:B------:R-:W2:Y:S02]  /*1b170*/  @!P0 SYNCS.PHASECHK.TRANS64 P0, [R9+URZ], R4 ;  /* 0x00000004090085a7 */ /* 0x000ea4000800007f */
[----:B--2---:R-:W-:Y:S05]  /*1b180*/  @!P0 BRA `(.L_x_620) ;  /* 0xfffffffc00f08947 */ /* 0x004fea000383ffff */
[----:B------:R-:W-:Y:S05]  /*1b190*/  BRA `(.L_x_654) ;  /* 0xfffffff400147947 */ /* 0x000fea000383ffff */
.L_x_621:
[----:B--2---:R2:W3:Y:S02]  /*1b1a0*/  SYNCS.PHASECHK.TRANS64.TRYWAIT P0, [R6+URZ], R5 ;  /* 0x00000005060075a7 */ /* 0x0044e4000800017f */
[----:B---3--:R-:W-:Y:S05]  /*1b1b0*/  @!P0 NANOSLEEP.SYNCS 0x989680 ;  /* 0x009896800000895d */ /* 0x008fea0003900000 */
[----:B------:R-:W3:Y:S02]  /*1b1c0*/  @!P0 SYNCS.PHASECHK.TRANS64 P0, [R6+URZ], R5 ;  /* 0x00000005060085a7 */ /* 0x000ee4000800007f */
[----:B---3--:R-:W-:Y:S05]  /*1b1d0*/  @!P0 BRA `(.L_x_621) ;  /* 0xfffffffc00f08947 */ /* 0x008fea000383ffff */
[----:B------:R-:W-:Y:S05]  /*1b1e0*/  BRA `(.L_x_655) ;  /* 0xfffffff4001c7947 */ /* 0x000fea000383ffff */
        .weak           $__internal_0_$__cuda_sm20_rcp_rn_f32_slowpath
        .type           $__internal_0_$__cuda_sm20_rcp_rn_f32_slowpath,@function
        .size           $__internal_0_$__cuda_sm20_rcp_rn_f32_slowpath,(.L_x_661 - $__internal_0_$__cuda_sm20_rcp_rn_f32_slowpath)
$__internal_0_$__cuda_sm20_rcp_rn_f32_slowpath:
[----:B------:R-:W-:Y:S01]  /*1b1f0*/  SHF.L.U32 R3, R0, 0x1, RZ ;  /* 0x0000000100037819 */ /* 0x000fe200000006ff */
[----:B------:R-:W-:Y:S03]  /*1b200*/  BSSY B0, `(.L_x_656) ;  /* 0x0000030000007945 */ /* 0x000fe60003800000 */
[----:B------:R-:W-:-:S04]  /*1b210*/  SHF.R.U32.HI R3, RZ, 0x18, R3 ;  /* 0x00000018ff037819 */ /* 0x000fc80000011603 */
[----:B------:R-:W-:-:S13]  /*1b220*/  ISETP.NE.U32.AND P2, PT, R3, RZ, PT ;  /* 0x000000ff0300720c */ /* 0x000fda0003f45070 */
[----:B------:R-:W-:Y:S05]  /*1b230*/  @P2 BRA `(.L_x_657) ;  /* 0x0000000000282947 */ /* 0x000fea0003800000 */
[----:B------:R-:W-:-:S04]  /*1b240*/  SHF.L.U32 R3, R0, 0x1, RZ ;  /* 0x0000000100037819 */ /* 0x000fc800000006ff */
[----:B------:R-:W-:-:S13]  /*1b250*/  ISETP.NE.AND P2, PT, R3, RZ, PT ;  /* 0x000000ff0300720c */ /* 0x000fda0003f45270 */
[----:B------:R-:W-:Y:S01]  /*1b260*/  @P2 FFMA R28, R0, 1.84467440737095516160e+19, RZ ;  /* 0x5f800000001c2823 */ /* 0x000fe200000000ff */
[----:B------:R-:W-:Y:S08]  /*1b270*/  @!P2 MUFU.RCP R5, R0 ;  /* 0x000000000005a308 */ /* 0x000ff00000001000 */
[----:B------:R-:W1:Y:S02]  /*1b280*/  @P2 MUFU.RCP R3, R28 ;  /* 0x0000001c00032308 */ /* 0x000e640000001000 */
[----:B-1----:R-:W-:-:S04]  /*1b290*/  @P2 FFMA R29, R28, R3, -1 ;  /* 0xbf8000001c1d2423 */ /* 0x002fc80000000003 */
[----:B------:R-:W-:-:S04]  /*1b2a0*/  @P2 FADD.FTZ R30, -R29, -RZ ;  /* 0x800000ff1d1e2221 */ /* 0x000fc80000010100 */
[----:B------:R-:W-:-:S04]  /*1b2b0*/  @P2 FFMA R3, R3, R30, R3 ;  /* 0x0000001e03032223 */ /* 0x000fc80000000003 */
[----:B------:R-:W-:Y:S01]  /*1b2c0*/  @P2 FFMA R5, R3, 1.84467440737095516160e+19, RZ ;  /* 0x5f80000003052823 */ /* 0x000fe200000000ff */
[----:B------:R-:W-:Y:S06]  /*1b2d0*/  BRA `(.L_x_658) ;  /* 0x0000000000887947 */ /* 0x000fec0003800000 */
.L_x_657:
[----:B------:R-:W-:-:S04]  /*1b2e0*/  IADD3 R5, R3, -0xfd, RZ ;  /* 0xffffff0303057810 */ /* 0x000fc80007ffe0ff */
[----:B------:R-:W-:-:S13]  /*1b2f0*/  ISETP.GT.U32.AND P2, PT, R5, 0x1, PT ;  /* 0x000000010500780c */ /* 0x000fda0003f44070 */
[----:B------:R-:W-:Y:S05]  /*1b300*/  @P2 BRA `(.L_x_659) ;  /* 0x0000000000782947 */ /* 0x000fea0003800000 */
[----:B------:R-:W-:Y:S02]  /*1b310*/  LOP3.LUT R34, R0, 0x7fffff, RZ, 0xc0, !PT ;  /* 0x007fffff00227812 */ /* 0x000fe400078ec0ff */
[----:B------:R-:W-:Y:S02]  /*1b320*/  MOV R30, 0x3 ;  /* 0x00000003001e7802 */ /* 0x000fe40000000f00 */
[----:B------:R-:W-:Y:S02]  /*1b330*/  LOP3.LUT R34, R34, 0x3f800000, RZ, 0xfc, !PT ;  /* 0x3f80000022227812 */ /* 0x000fe400078efcff */
[----:B------:R-:W-:Y:S02]  /*1b340*/  IADD3 R3, R3, -0xfc, RZ ;  /* 0xffffff0403037810 */ /* 0x000fe40007ffe0ff */
[----:B------:R-:W1:Y:S02]  /*1b350*/  MUFU.RCP R29, R34 ;  /* 0x00000022001d7308 */ /* 0x000e640000001000 */
[----:B-1----:R-:W-:-:S04]  /*1b360*/  FFMA R32, R34, R29, -1 ;  /* 0xbf80000022207423 */ /* 0x002fc8000000001d */
[----:B------:R-:W-:-:S04]  /*1b370*/  FADD.FTZ R32, -R32, -RZ ;  /* 0x800000ff20207221 */ /* 0x000fc80000010100 */
[CCC-:B------:R-:W-:Y:S01]  /*1b380*/  FFMA.RM R28, R29.reuse, R32.reuse, R29.reuse ;  /* 0x000000201d1c7223 */ /* 0x1c0fe2000000401d */
[----:B------:R-:W-:Y:S01]  /*1b390*/  FFMA.RP R31, R29, R32, R29 ;  /* 0x000000201d1f7223 */ /* 0x000fe2000000801d */
[----:B------:R-:W-:-:S03]  /*1b3a0*/  SHF.L.U32 R29, R30, R5, RZ ;  /* 0x000000051e1d7219 */ /* 0x000fc600000006ff */
[C---:B------:R-:W-:Y:S02]  /*1b3b0*/  LOP3.LUT R32, R28.reuse, 0x7fffff, RZ, 0xc0, !PT ;  /* 0x007fffff1c207812 */ /* 0x040fe400078ec0ff */
[----:B------:R-:W-:Y:S02]  /*1b3c0*/  FSETP.NEU.FTZ.AND P2, PT, R28, R31, PT ;  /* 0x0000001f1c00720b */ /* 0x000fe40003f5d000 */
[----:B------:R-:W-:Y:S02]  /*1b3d0*/  LOP3.LUT R28, R32, 0x800000, RZ, 0xfc, !PT ;  /* 0x00800000201c7812 */ /* 0x000fe400078efcff */
[----:B------:R-:W-:Y:S02]  /*1b3e0*/  SEL R30, RZ, 0xffffffff, !P2 ;  /* 0xffffffffff1e7807 */ /* 0x000fe40005000000 */
[----:B------:R-:W-:Y:S02]  /*1b3f0*/  LOP3.LUT R32, R29, R28, RZ, 0xc0, !PT ;  /* 0x0000001c1d207212 */ /* 0x000fe400078ec0ff */
[----:B------:R-:W-:-:S02]  /*1b400*/  IADD3 R30, -R30, RZ, RZ ;  /* 0x000000ff1e1e7210 */ /* 0x000fc40007ffe1ff */
[-C--:B------:R-:W-:Y:S02]  /*1b410*/  SHF.R.U32.HI R32, RZ, R5.reuse, R32 ;  /* 0x00000005ff207219 */ /* 0x080fe40000011620 */
[--C-:B------:R-:W-:Y:S02]  /*1b420*/  LOP3.LUT P3, RZ, R30, R5, R28.reuse, 0xf8, !PT ;  /* 0x000000051eff7212 */ /* 0x100fe4000786f81c */
[C---:B------:R-:W-:Y:S02]  /*1b430*/  LOP3.LUT P2, RZ, R32.reuse, 0x1, RZ, 0xc0, !PT ;  /* 0x0000000120ff7812 */ /* 0x040fe4000784c0ff */
[----:B------:R-:W-:Y:S02]  /*1b440*/  LOP3.LUT P4, RZ, R32, 0x2, RZ, 0xc0, !PT ;  /* 0x0000000220ff7812 */ /* 0x000fe4000788c0ff */
[----:B------:R-:W-:Y:S02]  /*1b450*/  SHF.R.U32.HI R3, RZ, R3, R28 ;  /* 0x00000003ff037219 */ /* 0x000fe4000001161c */
[----:B------:R-:W-:-:S02]  /*1b460*/  PLOP3.LUT P2, PT, P2, P3, P4, 0xe0, 0x0 ;  /* 0x000000000000781c */ /* 0x000fc40001747c40 */
[----:B------:R-:W-:Y:S02]  /*1b470*/  LOP3.LUT P3, RZ, R0, 0x7fffff, RZ, 0xc0, !PT ;  /* 0x007fffff00ff7812 */ /* 0x000fe4000786c0ff */
[----:B------:R-:W-:-:S04]  /*1b480*/  SEL R5, RZ, 0x1, !P2 ;  /* 0x00000001ff057807 */ /* 0x000fc80005000000 */
[----:B------:R-:W-:-:S04]  /*1b490*/  IADD3 R5, -R5, RZ, RZ ;  /* 0x000000ff05057210 */ /* 0x000fc80007ffe1ff */
[----:B------:R-:W-:-:S13]  /*1b4a0*/  ISETP.GE.AND P2, PT, R5, RZ, PT ;  /* 0x000000ff0500720c */ /* 0x000fda0003f46270 */
[----:B------:R-:W-:-:S04]  /*1b4b0*/  @!P2 IADD3 R3, R3, 0x1, RZ ;  /* 0x000000010303a810 */ /* 0x000fc80007ffe0ff */
[----:B------:R-:W-:-:S04]  /*1b4c0*/  @!P3 SHF.L.U32 R3, R3, 0x1, RZ ;  /* 0x000000010303b819 */ /* 0x000fc800000006ff */
[----:B------:R-:W-:Y:S01]  /*1b4d0*/  LOP3.LUT R5, R3, 0x80000000, R0, 0xf8, !PT ;  /* 0x8000000003057812 */ /* 0x000fe200078ef800 */
[----:B------:R-:W-:Y:S06]  /*1b4e0*/  BRA `(.L_x_658) ;  /* 0x0000000000047947 */ /* 0x000fec0003800000 */
.L_x_659:
[----:B------:R1:W2:Y:S02]  /*1b4f0*/  MUFU.RCP R5, R0 ;  /* 0x0000000000057308 */ /* 0x0002a40000001000 */
.L_x_658:
[----:B------:R-:W-:Y:S05]  /*1b500*/  BSYNC B0 ;  /* 0x0000000000007941 */ /* 0x000fea0003800000 */
.L_x_656:
[----:B-12---:R-:W-:Y:S02]  /*1b510*/  MOV R0, R5 ;  /* 0x0000000500007202 */ /* 0x006fe40000000f00 */
[----:B------:R-:W-:-:S04]  /*1b520*/  MOV R5, 0x0 ;  /* 0x0000000000057802 */ /* 0x000fc80000000f00 */
[----:B------:R-:W-:Y:S05]  /*1b530*/  RET.REL.NODEC R4 `(_ZN7cutlass13device_kernelINS_4gemm6kernel13GemmUniversalIN4cute5tupleIJiiiiEEENS1_10collective13CollectiveMmaINS1_37MainloopSm90TmaGmmaWarpSpecializedFP8ILi8ENS5_IJNS4_1CILi1EEESB_SB_EEENS1_35KernelTmaWarpSpecializedCooperativeEEENS5_IJNSA_ILi128EEENSA_ILi256EEENSA_ILi64EEEEEENS_12float_e4m3_tENS5_IJlSB_lEEESJ_SK_NS4_8TiledMMAINS4_8MMA_AtomIJNS4_4SM904GMMA31MMA_64x256x32_F32E4M3E4M3_SS_TNILNSO_7ScaleInE1ELSQ_1EEEEEENS4_6LayoutINS5_IJNSA_ILi2EEESB_SB_EEENS5_IJSB_NSA_ILi0EEESW_EEEEENS5_IJNS4_10UnderscoreESZ_SZ_EEEEENS4_13SM90_TMA_LOADENS4_14ComposedLayoutINS4_7SwizzleILi2ELi4ELi3EEENS4_18smem_ptr_flag_bitsILi8EEENST_INS5_IJNSA_ILi8EEESH_EEENS5_IJSH_SB_EEEEEEEvNS4_8identityES12_S1C_vS1D_EENS_8epilogue10collective18CollectiveEpilogueINS1F_22Sm90TmaWarpSpecializedILi4ELi2ELi16ELb0ELb0EEEJSI_NS5_IJSF_NSA_ILi32EEEEEESJ_SK_SJ_SK_NS1F_6fusion15FusionCallbacksIS1J_NS1M_13LinCombEltActINS1F_6thread4SiLuESJ_fSJ_fLNS_15FloatRoundStyleE2EEESI_S1L_JEEES12_NS13_INS14_ILi1ELi4ELi3EEES17_NST_INS5_IJS18_S1K_EEENS5_IJS1K_SB_EEEEEEENS4_39AutoVectorizingCopyWithAssumedAlignmentILi128EEENS4_14SM90_TMA_STOREES1Y_S20_NS4_9Copy_AtomIJNS4_17SM90_U32x4_STSM_NENS_6half_tEEEEvEEEvvEEEEvNT_6ParamsE) ;  /* 0xfffffe4804b07950 */ /* 0x000fea0003c3ffff */
.L_x_660:
[----:B------:R-:W-:-:S00]  /*1b540*/  BRA `(.L_x_660) ;  /* 0xfffffffc00fc7947 */ /* 0x000fc0000383ffff */
[----:B------:R-:W-:-:S00]  /*1b550*/  NOP ;  /* 0x0000000000007918 */ /* 0x000fc00000000000 */
        /* <DEDUP_REMOVED lines=10> */
.L_x_661:


//--------------------- .nv.global.init           --------------------------
	.section	.nv.global.init,"aw",@progbits
.nv.global.init:
	.type		$str$24,@object
	.size		$str$24,($str$25 - $str$24)
$str$24:
        /*0000*/ 	.byte	0x28, 0x61, 0x64, 0x64, 0x72, 0x65, 0x73, 0x73, 0x20, 0x26, 0x20, 0x6d, 0x61, 0x73, 0x6b, 0x29
        /*0010*/ 	.byte	0x20, 0x3d, 0x3d, 0x20, 0x30, 0x00
	.type		$str$25,@object
	.size		$str$25,(__unnamed_1 - $str$25)
$str$25:
        /*0016*/ 	.byte	0x2f, 0x74, 0x6d, 0x70, 0x2f, 0x63, 0x75, 0x74, 0x6c, 0x61, 0x73, 0x73, 0x5f, 0x73, 0x77, 0x65
        /*0026*/ 	.byte	0x65, 0x70, 0x5f, 0x73, 0x72, 0x63, 0x2f, 0x69, 0x6e, 0x63, 0x6c, 0x75, 0x64, 0x65, 0x2f, 0x63
        /*0036*/ 	.byte	0x75, 0x74, 0x65, 0x2f, 0x70, 0x6f, 0x69, 0x6e, 0x74, 0x65, 0x72, 0x5f, 0x66, 0x6c, 0x61, 0x67
        /*0046*/ 	.byte	0x67, 0x65, 0x64, 0x2e, 0x68, 0x70, 0x70, 0x00
	.type		__unnamed_1,@object
	.size		__unnamed_1,(__unnamed_2 - __unnamed_1)
__unnamed_1:
        /* <DEDUP_REMOVED lines=28> */
        /*020e*/ 	.byte	0x3a, 0x43, 0x3c, 0x34, 0x30, 0x39, 0x36, 0x3e, 0x3e, 0x3e, 0x3e, 0x3e, 0x5d, 0x00
	.type		__unnamed_2,@object
	.size		__unnamed_2,(.L_1 - __unnamed_2)
__unnamed_2:
        /* <DEDUP_REMOVED lines=29> */
.L_1:


//--------------------- .nv.shared._ZN7cutlass13device_kernelINS_4gemm6kernel13GemmUniversalIN4cute5tupleIJiiiiEEENS1_10collective13CollectiveMmaINS1_37MainloopSm90TmaGmmaWarpSpecializedFP8ILi8ENS5_IJNS4_1CILi1EEESB_SB_EEENS1_35KernelTmaWarpSpecializedCooperativeEEENS5_IJNSA_ILi128EEENSA_ILi256EEENSA_ILi64EEEEEENS_12float_e4m3_tENS5_IJlSB_lEEESJ_SK_NS4_8TiledMMAINS4_8MMA_AtomIJNS4_4SM904GMMA31MMA_64x256x32_F32E4M3E4M3_SS_TNILNSO_7ScaleInE1ELSQ_1EEEEEENS4_6LayoutINS5_IJNSA_ILi2EEESB_SB_EEENS5_IJSB_NSA_ILi0EEESW_EEEEENS5_IJNS4_10UnderscoreESZ_SZ_EEEEENS4_13SM90_TMA_LOADENS4_14ComposedLayoutINS4_7SwizzleILi2ELi4ELi3EEENS4_18smem_ptr_flag_bitsILi8EEENST_INS5_IJNSA_ILi8EEESH_EEENS5_IJSH_SB_EEEEEEEvNS4_8identityES12_S1C_vS1D_EENS_8epilogue10collective18CollectiveEpilogueINS1F_22Sm90TmaWarpSpecializedILi4ELi2ELi16ELb0ELb0EEEJSI_NS5_IJSF_NSA_ILi32EEEEEESJ_SK_SJ_SK_NS1F_6fusion15FusionCallbacksIS1J_NS1M_13LinCombEltActINS1F_6thread4SiLuESJ_fSJ_fLNS_15FloatRoundStyleE2EEESI_S1L_JEEES12_NS13_INS14_ILi1ELi4ELi3EEES17_NST_INS5_IJS18_S1K_EEENS5_IJS1K_SB_EEEEEEENS4_39AutoVectorizingCopyWithAssumedAlignmentILi128EEENS4_14SM90_TMA_STOREES1Y_S20_NS4_9Copy_AtomIJNS4_17SM90_U32x4_STSM_NENS_6half_tEEEEvEEEvvEEEEvNT_6ParamsE --------------------------
	.section	.nv.shared._ZN7cutlass13device_kernelINS_4gemm6kernel13GemmUniversalIN4cute5tupleIJiiiiEEENS1_10collective13CollectiveMmaINS1_37MainloopSm90TmaGmmaWarpSpecializedFP8ILi8ENS5_IJNS4_1CILi1EEESB_SB_EEENS1_35KernelTmaWarpSpecializedCooperativeEEENS5_IJNSA_ILi128EEENSA_ILi256EEENSA_ILi64EEEEEENS_12float_e4m3_tENS5_IJlSB_lEEESJ_SK_NS4_8TiledMMAINS4_8MMA_AtomIJNS4_4SM904GMMA31MMA_64x256x32_F32E4M3E4M3_SS_TNILNSO_7ScaleInE1ELSQ_1EEEEEENS4_6LayoutINS5_IJNSA_ILi2EEESB_SB_EEENS5_IJSB_NSA_ILi0EEESW_EEEEENS5_IJNS4_10UnderscoreESZ_SZ_EEEEENS4_13SM90_TMA_LOADENS4_14ComposedLayoutINS4_7SwizzleILi2ELi4ELi3EEENS4_18smem_ptr_flag_bitsILi8EEENST_INS5_IJNSA_ILi8EEESH_EEENS5_IJSH_SB_EEEEEEEvNS4_8identityES12_S1C_vS1D_EENS_8epilogue10collective18CollectiveEpilogueINS1F_22Sm90TmaWarpSpecializedILi4ELi2ELi16ELb0ELb0EEEJSI_NS5_IJSF_NSA_ILi32EEEEEESJ_SK_SJ_SK_NS1F_6fusion15FusionCallbacksIS1J_NS1M_13LinCombEltActINS1F_6thread4SiLuESJ_fSJ_fLNS_15FloatRoundStyleE2EEESI_S1L_JEEES12_NS13_INS14_ILi1ELi4ELi3EEES17_NST_INS5_IJS18_S1K_EEENS5_IJS1K_SB_EEEEEEENS4_39AutoVectorizingCopyWithAssumedAlignmentILi128EEENS4_14SM90_TMA_STOREES1Y_S20_NS4_9Copy_AtomIJNS4_17SM90_U32x4_STSM_NENS_6half_tEEEEvEEEvvEEEEvNT_6ParamsE,"aw",@nobits
	.sectionflags	@""
	.align	16
	.zero		1024


//--------------------- .nv.shared.reserved.0     --------------------------
	.section	.nv.shared.reserved.0,"aw",@nobits
	.weak		__nv_reservedSMEM_offset_0_alias
	.size		__nv_reservedSMEM_offset_0_alias, 0, 0
	.other		__nv_reservedSMEM_offset_0_alias,@"STO_CUDA_RESERVED_SHARED STV_DEFAULT"
__nv_reservedSMEM_offset_0_alias:
	.zero		0


//--------------------- .nv.global                --------------------------
	.section	.nv.global,"aw",@nobits
.nv.global:
	.type		_ZN39_INTERNAL_a83f0bf9_4_k_cu_a4f93d7a_26454cute1_E,@object
	.size		_ZN39_INTERNAL_a83f0bf9_4_k_cu_a4f93d7a_26454cute1_E,(_ZN39_INTERNAL_a83f0bf9_4_k_cu_a4f93d7a_26454cuda3std3__45__cpo6cbeginE - _ZN39_INTERNAL_a83f0bf9_4_k_cu_a4f93d7a_26454cute1_E)
_ZN39_INTERNAL_a83f0bf9_4_k_cu_a4f93d7a_26454cute1_E:
	.zero		1
	.type		_ZN39_INTERNAL_a83f0bf9_4_k_cu_a4f93d7a_26454cuda3std3__45__cpo6cbeginE,@object
	.size		_ZN39_INTERNAL_a83f0bf9_4_k_cu_a4f93d7a_26454cuda3std3__45__cpo6cbeginE,(_ZN39_INTERNAL_a83f0bf9_4_k_cu_a4f93d7a_26454cuda3std3__48in_placeE - _ZN39_INTERNAL_a83f0bf9_4_k_cu_a4f93d7a_26454cuda3std3__45__cpo6cbeginE)
_ZN39_INTERNAL_a83f0bf9_4_k_cu_a4f93d7a_26454cuda3std3__45__cpo6cbeginE:
	.zero		1
	.type		_ZN39_INTERNAL_a83f0bf9_4_k_cu_a4f93d7a_26454cuda3std3__48in_placeE,@object
	.size		_ZN39_INTERNAL_a83f0bf9_4_k_cu_a4f93d7a_26454cuda3std3__48in_placeE,(_ZN39_INTERNAL_a83f0bf9_4_k_cu_a4f93d7a_26454cuda3std6ranges3__45__cpo9iter_moveE - _ZN39_INTERNAL_a83f0bf9_4_k_cu_a4f93d7a_26454cuda3std3__48in_placeE)
_ZN39_INTERNAL_a83f0bf9_4_k_cu_a4f93d7a_26454cuda3std3__48in_placeE:
	.zero		1
	.type		_ZN39_INTERNAL_a83f0bf9_4_k_cu_a4f93d7a_26454cuda3std6ranges3__45__cpo9iter_moveE,@object
	.size		_ZN39_INTERNAL_a83f0bf9_4_k_cu_a4f93d7a_26454cuda3std6ranges3__45__cpo9iter_moveE,(_ZN39_INTERNAL_a83f0bf9_4_k_cu_a4f93d7a_26454cuda3std3__45__cpo5beginE - _ZN39_INTERNAL_a83f0bf9_4_k_cu_a4f93d7a_26454cuda3std6ranges3__45__cpo9iter_moveE)
_ZN39_INTERNAL_a83f0bf9_4_k_cu_a4f93d7a_26454cuda3std6ranges3__45__cpo9iter_moveE:
	.zero		1
	.type		_ZN39_INTERNAL_a83f0bf9_4_k_cu_a4f93d7a_26454cuda3std3__45__cpo5beginE,@object
	.size		_ZN39_INTERNAL_a83f0bf9_4_k_cu_a4f93d7a_26454cuda3std3__45__cpo5beginE,(_ZN39_INTERNAL_a83f0bf9_4_k_cu_a4f93d7a_26454cuda3std3__441_GLOBAL__N__a83f0bf9_4_k_cu_a4f93d7a_26456ignoreE - _ZN39_INTERNAL_a83f0bf9_4_k_cu_a4f93d7a_26454cuda3std3__45__cpo5beginE)
_ZN39_INTERNAL_a83f0bf9_4_k_cu_a4f93d7a_26454cuda3std3__45__cpo5beginE:
	.zero		1
	.type		_ZN39_INTERNAL_a83f0bf9_4_k_cu_a4f93d7a_26454cuda3std3__441_GLOBAL__N__a83f0bf9_4_k_cu_a4f93d7a_26456ignoreE,@object
	.size		_ZN39_INTERNAL_a83f0bf9_4_k_cu_a4f93d7a_26454cuda3std3__441_GLOBAL__N__a83f0bf9_4_k_cu_a4f93d7a_26456ignoreE,(_ZN39_INTERNAL_a83f0bf9_4_k_cu_a4f93d7a_26454cute7productE - _ZN39_INTERNAL_a83f0bf9_4_k_cu_a4f93d7a_26454cuda3std3__441_GLOBAL__N__a83f0bf9_4_k_cu_a4f93d7a_26456ignoreE)
_ZN39_INTERNAL_a83f0bf9_4_k_cu_a4f93d7a_26454cuda3std3__441_GLOBAL__N__a83f0bf9_4_k_cu_a4f93d7a_26456ignoreE:
	.zero		1
	.type		_ZN39_INTERNAL_a83f0bf9_4_k_cu_a4f93d7a_26454cute7productE,@object
	.size		_ZN39_INTERNAL_a83f0bf9_4_k_cu_a4f93d7a_26454cute7productE,(_ZN39_INTERNAL_a83f0bf9_4_k_cu_a4f93d7a_26454cuda3std3__45__cpo3endE - _ZN39_INTERNAL_a83f0bf9_4_k_cu_a4f93d7a_26454cute7productE)
_ZN39_INTERNAL_a83f0bf9_4_k_cu_a4f93d7a_26454cute7productE:
	.zero		1
	.type		_ZN39_INTERNAL_a83f0bf9_4_k_cu_a4f93d7a_26454cuda3std3__45__cpo3endE,@object
	.size		_ZN39_INTERNAL_a83f0bf9_4_k_cu_a4f93d7a_26454cuda3std3__45__cpo3endE,(_ZN39_INTERNAL_a83f0bf9_4_k_cu_a4f93d7a_26454cuda3std3__419piecewise_constructE - _ZN39_INTERNAL_a83f0bf9_4_k_cu_a4f93d7a_26454cuda3std3__45__cpo3endE)
_ZN39_INTERNAL_a83f0bf9_4_k_cu_a4f93d7a_26454cuda3std3__45__cpo3endE:
	.zero		1
	.type		_ZN39_INTERNAL_a83f0bf9_4_k_cu_a4f93d7a_26454cuda3std3__419piecewise_constructE,@object
	.size		_ZN39_INTERNAL_a83f0bf9_4_k_cu_a4f93d7a_26454cuda3std3__419piecewise_constructE,(_ZN39_INTERNAL_a83f0bf9_4_k_cu_a4f93d7a_26454cuda3std3__45__cpo4cendE - _ZN39_INTERNAL_a83f0bf9_4_k_cu_a4f93d7a_26454cuda3std3__419piecewise_constructE)
_ZN39_INTERNAL_a83f0bf9_4_k_cu_a4f93d7a_26454cuda3std3__419piecewise_constructE:
	.zero		1
	.type		_ZN39_INTERNAL_a83f0bf9_4_k_cu_a4f93d7a_26454cuda3std3__45__cpo4cendE,@object
	.size		_ZN39_INTERNAL_a83f0bf9_4_k_cu_a4f93d7a_26454cuda3std3__45__cpo4cendE,(_ZN39_INTERNAL_a83f0bf9_4_k_cu_a4f93d7a_26454cuda3std6ranges3__45__cpo4swapE - _ZN39_INTERNAL_a83f0bf9_4_k_cu_a4f93d7a_26454cuda3std3__45__cpo4cendE)
_ZN39_INTERNAL_a83f0bf9_4_k_cu_a4f93d7a_26454cuda3std3__45__cpo4cendE:
	.zero		1
	.type		_ZN39_INTERNAL_a83f0bf9_4_k_cu_a4f93d7a_26454cuda3std6ranges3__45__cpo4swapE,@object
	.size		_ZN39_INTERNAL_a83f0bf9_4_k_cu_a4f93d7a_26454cuda3std6ranges3__45__cpo4swapE,(.L_9 - _ZN39_INTERNAL_a83f0bf9_4_k_cu_a4f93d7a_26454cuda3std6ranges3__45__cpo4swapE)
_ZN39_INTERNAL_a83f0bf9_4_k_cu_a4f93d7a_26454cuda3std6ranges3__45__cpo4swapE:
	.zero		1
.L_9:


//--------------------- .nv.constant0._ZN7cutlass13device_kernelINS_4gemm6kernel13GemmUniversalIN4cute5tupleIJiiiiEEENS1_10collective13CollectiveMmaINS1_37MainloopSm90TmaGmmaWarpSpecializedFP8ILi8ENS5_IJNS4_1CILi1EEESB_SB_EEENS1_35KernelTmaWarpSpecializedCooperativeEEENS5_IJNSA_ILi128EEENSA_ILi256EEENSA_ILi64EEEEEENS_12float_e4m3_tENS5_IJlSB_lEEESJ_SK_NS4_8TiledMMAINS4_8MMA_AtomIJNS4_4SM904GMMA31MMA_64x256x32_F32E4M3E4M3_SS_TNILNSO_7ScaleInE1ELSQ_1EEEEEENS4_6LayoutINS5_IJNSA_ILi2EEESB_SB_EEENS5_IJSB_NSA_ILi0EEESW_EEEEENS5_IJNS4_10UnderscoreESZ_SZ_EEEEENS4_13SM90_TMA_LOADENS4_14ComposedLayoutINS4_7SwizzleILi2ELi4ELi3EEENS4_18smem_ptr_flag_bitsILi8EEENST_INS5_IJNSA_ILi8EEESH_EEENS5_IJSH_SB_EEEEEEEvNS4_8identityES12_S1C_vS1D_EENS_8epilogue10collective18CollectiveEpilogueINS1F_22Sm90TmaWarpSpecializedILi4ELi2ELi16ELb0ELb0EEEJSI_NS5_IJSF_NSA_ILi32EEEEEESJ_SK_SJ_SK_NS1F_6fusion15FusionCallbacksIS1J_NS1M_13LinCombEltActINS1F_6thread4SiLuESJ_fSJ_fLNS_15FloatRoundStyleE2EEESI_S1L_JEEES12_NS13_INS14_ILi1ELi4ELi3EEES17_NST_INS5_IJS18_S1K_EEENS5_IJS1K_SB_EEEEEEENS4_39AutoVectorizingCopyWithAssumedAlignmentILi128EEENS4_14SM90_TMA_STOREES1Y_S20_NS4_9Copy_AtomIJNS4_17SM90_U32x4_STSM_NENS_6half_tEEEEvEEEvvEEEEvNT_6ParamsE --------------------------
	.section	.nv.constant0._ZN7cutlass13device_kernelINS_4gemm6kernel13GemmUniversalIN4cute5tupleIJiiiiEEENS1_10collective13CollectiveMmaINS1_37MainloopSm90TmaGmmaWarpSpecializedFP8ILi8ENS5_IJNS4_1CILi1EEESB_SB_EEENS1_35KernelTmaWarpSpecializedCooperativeEEENS5_IJNSA_ILi128EEENSA_ILi256EEENSA_ILi64EEEEEENS_12float_e4m3_tENS5_IJlSB_lEEESJ_SK_NS4_8TiledMMAINS4_8MMA_AtomIJNS4_4SM904GMMA31MMA_64x256x32_F32E4M3E4M3_SS_TNILNSO_7ScaleInE1ELSQ_1EEEEEENS4_6LayoutINS5_IJNSA_ILi2EEESB_SB_EEENS5_IJSB_NSA_ILi0EEESW_EEEEENS5_IJNS4_10UnderscoreESZ_SZ_EEEEENS4_13SM90_TMA_LOADENS4_14ComposedLayoutINS4_7SwizzleILi2ELi4ELi3EEENS4_18smem_ptr_flag_bitsILi8EEENST_INS5_IJNSA_ILi8EEESH_EEENS5_IJSH_SB_EEEEEEEvNS4_8identityES12_S1C_vS1D_EENS_8epilogue10collective18CollectiveEpilogueINS1F_22Sm90TmaWarpSpecializedILi4ELi2ELi16ELb0ELb0EEEJSI_NS5_IJSF_NSA_ILi32EEEEEESJ_SK_SJ_SK_NS1F_6fusion15FusionCallbacksIS1J_NS1M_13LinCombEltActINS1F_6thread4SiLuESJ_fSJ_fLNS_15FloatRoundStyleE2EEESI_S1L_JEEES12_NS13_INS14_ILi1ELi4ELi3EEES17_NST_INS5_IJS18_S1K_EEENS5_IJS1K_SB_EEEEEEENS4_39AutoVectorizingCopyWithAssumedAlignmentILi128EEENS4_14SM90_TMA_STOREES1Y_S20_NS4_9Copy_AtomIJNS4_17SM90_U32x4_STSM_NENS_6half_tEEEEvEEEvvEEEEvNT_6ParamsE,"a",@progbits
	.sectionflags	@""
	.align	4
.nv.constant0._ZN7cutlass13device_kernelINS_4gemm6kernel13GemmUniversalIN4cute5tupleIJiiiiEEENS1_10collective13CollectiveMmaINS1_37MainloopSm90TmaGmmaWarpSpecializedFP8ILi8ENS5_IJNS4_1CILi1EEESB_SB_EEENS1_35KernelTmaWarpSpecializedCooperativeEEENS5_IJNSA_ILi128EEENSA_ILi256EEENSA_ILi64EEEEEENS_12float_e4m3_tENS5_IJlSB_lEEESJ_SK_NS4_8TiledMMAINS4_8MMA_AtomIJNS4_4SM904GMMA31MMA_64x256x32_F32E4M3E4M3_SS_TNILNSO_7ScaleInE1ELSQ_1EEEEEENS4_6LayoutINS5_IJNSA_ILi2EEESB_SB_EEENS5_IJSB_NSA_ILi0EEESW_EEEEENS5_IJNS4_10UnderscoreESZ_SZ_EEEEENS4_13SM90_TMA_LOADENS4_14ComposedLayoutINS4_7SwizzleILi2ELi4ELi3EEENS4_18smem_ptr_flag_bitsILi8EEENST_INS5_IJNSA_ILi8EEESH_EEENS5_IJSH_SB_EEEEEEEvNS4_8identityES12_S1C_vS1D_EENS_8epilogue10collective18CollectiveEpilogueINS1F_22Sm90TmaWarpSpecializedILi4ELi2ELi16ELb0ELb0EEEJSI_NS5_IJSF_NSA_ILi32EEEEEESJ_SK_SJ_SK_NS1F_6fusion15FusionCallbacksIS1J_NS1M_13LinCombEltActINS1F_6thread4SiLuESJ_fSJ_fLNS_15FloatRoundStyleE2EEESI_S1L_JEEES12_NS13_INS14_ILi1ELi4ELi3EEES17_NST_INS5_IJS18_S1K_EEENS5_IJS1K_SB_EEEEEEENS4_39AutoVectorizingCopyWithAssumedAlignmentILi128EEENS4_14SM90_TMA_STOREES1Y_S20_NS4_9Copy_AtomIJNS4_17SM90_U32x4_STSM_NENS_6half_tEEEEvEEEvvEEEEvNT_6ParamsE:
	.zero		2432


//--------------------- SYMBOLS --------------------------

	.type		.nv.reservedSmem.offset0,@object
	.size		.nv.reservedSmem.offset0,0x4
	.type		__assertfail,@function
